	.target	sm_103a

	.elftype	@"ET_EXEC"


//--------------------- .note.nv.tkinfo           --------------------------
	.section	.note.nv.tkinfo,"",@"SHT_NOTE"
	.sectionflags	@"SHF_NOTE_NV_TKINFO"
	.tkinfo
        /*0018*/ 	.word	0x00000002
        /*0030*/ 	.string	""
        /*0030*/ 	.string	"ptxas"
        /*0030*/ 	.string	"Cuda compilation tools, release 13.0, V13.0.88"
        /*0030*/ 	.string	"Build cuda_13.0.r13.0/compiler.36424714_0"
        /*0030*/ 	.string	"-arch sm_103a -m 64 "



//--------------------- .note.nv.cuinfo           --------------------------
	.section	.note.nv.cuinfo,"",@"SHT_NOTE"
	.sectionflags	@"SHF_NOTE_NV_CUINFO"
        /*0018*/ 	.short	0x0002
        /*001a*/ 	.short	0x0067
        /*001c*/ 	.short	0x0082
	.zero		2


//--------------------- .nv.info                  --------------------------
	.section	.nv.info,"",@"SHT_CUDA_INFO"
	.align	4


	//----- nvinfo : EIATTR_REGCOUNT
	.align		4
        /*0000*/ 	.byte	0x04, 0x2f
        /*0002*/ 	.short	(.L_29 - .L_28)
	.align		4
.L_28:
        /*0004*/ 	.word	index@(_ZN2at6native13im2col_kernelIdEEvlPKT_llllllllllllPS2_)
        /*0008*/ 	.word	0x00000040


	//----- nvinfo : EIATTR_FRAME_SIZE
	.align		4
.L_29:
        /*000c*/ 	.byte	0x04, 0x11
        /*000e*/ 	.short	(.L_31 - .L_30)
	.align		4
.L_30:
        /*0010*/ 	.word	index@($__internal_6_$__cuda_sm20_div_s64)
        /*0014*/ 	.word	0x00000038


	//----- nvinfo : EIATTR_FRAME_SIZE
	.align		4
.L_31:
        /*0018*/ 	.byte	0x04, 0x11
        /*001a*/ 	.short	(.L_33 - .L_32)
	.align		4
.L_32:
        /*001c*/ 	.word	index@(_ZN2at6native13im2col_kernelIdEEvlPKT_llllllllllllPS2_)
        /*0020*/ 	.word	0x00000038


	//----- nvinfo : EIATTR_REGCOUNT
	.align		4
.L_33:
        /*0024*/ 	.byte	0x04, 0x2f
        /*0026*/ 	.short	(.L_35 - .L_34)
	.align		4
.L_34:
        /*0028*/ 	.word	index@(_ZN2at6native13im2col_kernelIfEEvlPKT_llllllllllllPS2_)
        /*002c*/ 	.word	0x00000040


	//----- nvinfo : EIATTR_FRAME_SIZE
	.align		4
.L_35:
        /*0030*/ 	.byte	0x04, 0x11
        /*0032*/ 	.short	(.L_37 - .L_36)
	.align		4
.L_36:
        /*0034*/ 	.word	index@($__internal_5_$__cuda_sm20_div_s64)
        /*0038*/ 	.word	0x00000038


	//----- nvinfo : EIATTR_FRAME_SIZE
	.align		4
.L_37:
        /*003c*/ 	.byte	0x04, 0x11
        /*003e*/ 	.short	(.L_39 - .L_38)
	.align		4
.L_38:
        /*0040*/ 	.word	index@(_ZN2at6native13im2col_kernelIfEEvlPKT_llllllllllllPS2_)
        /*0044*/ 	.word	0x00000038


	//----- nvinfo : EIATTR_REGCOUNT
	.align		4
.L_39:
        /*0048*/ 	.byte	0x04, 0x2f
        /*004a*/ 	.short	(.L_41 - .L_40)
	.align		4
.L_40:
        /*004c*/ 	.word	index@(_ZN2at6native13im2col_kernelIN3c107complexIdEEEEvlPKT_llllllllllllPS5_)
        /*0050*/ 	.word	0x00000040


	//----- nvinfo : EIATTR_FRAME_SIZE
	.align		4
.L_41:
        /*0054*/ 	.byte	0x04, 0x11
        /*0056*/ 	.short	(.L_43 - .L_42)
	.align		4
.L_42:
        /*0058*/ 	.word	index@($__internal_4_$__cuda_sm20_div_s64)
        /*005c*/ 	.word	0x00000040


	//----- nvinfo : EIATTR_FRAME_SIZE
	.align		4
.L_43:
        /*0060*/ 	.byte	0x04, 0x11
        /*0062*/ 	.short	(.L_45 - .L_44)
	.align		4
.L_44:
        /*0064*/ 	.word	index@(_ZN2at6native13im2col_kernelIN3c107complexIdEEEEvlPKT_llllllllllllPS5_)
        /*0068*/ 	.word	0x00000040


	//----- nvinfo : EIATTR_REGCOUNT
	.align		4
.L_45:
        /*006c*/ 	.byte	0x04, 0x2f
        /*006e*/ 	.short	(.L_47 - .L_46)
	.align		4
.L_46:
        /*0070*/ 	.word	index@(_ZN2at6native13im2col_kernelIN3c107complexIfEEEEvlPKT_llllllllllllPS5_)
        /*0074*/ 	.word	0x00000040


	//----- nvinfo : EIATTR_FRAME_SIZE
	.align		4
.L_47:
        /*0078*/ 	.byte	0x04, 0x11
        /*007a*/ 	.short	(.L_49 - .L_48)
	.align		4
.L_48:
        /*007c*/ 	.word	index@($__internal_3_$__cuda_sm20_div_s64)
        /*0080*/ 	.word	0x00000040


	//----- nvinfo : EIATTR_FRAME_SIZE
	.align		4
.L_49:
        /*0084*/ 	.byte	0x04, 0x11
        /*0086*/ 	.short	(.L_51 - .L_50)
	.align		4
.L_50:
        /*0088*/ 	.word	index@(_ZN2at6native13im2col_kernelIN3c107complexIfEEEEvlPKT_llllllllllllPS5_)
        /*008c*/ 	.word	0x00000040


	//----- nvinfo : EIATTR_REGCOUNT
	.align		4
.L_51:
        /*0090*/ 	.byte	0x04, 0x2f
        /*0092*/ 	.short	(.L_53 - .L_52)
	.align		4
.L_52:
        /*0094*/ 	.word	index@(_ZN2at6native13im2col_kernelIN3c104HalfEEEvlPKT_llllllllllllPS4_)
        /*0098*/ 	.word	0x00000040


	//----- nvinfo : EIATTR_FRAME_SIZE
	.align		4
.L_53:
        /*009c*/ 	.byte	0x04, 0x11
        /*009e*/ 	.short	(.L_55 - .L_54)
	.align		4
.L_54:
        /*00a0*/ 	.word	index@($__internal_2_$__cuda_sm20_div_s64)
        /*00a4*/ 	.word	0x00000038


	//----- nvinfo : EIATTR_FRAME_SIZE
	.align		4
.L_55:
        /*00a8*/ 	.byte	0x04, 0x11
        /*00aa*/ 	.short	(.L_57 - .L_56)
	.align		4
.L_56:
        /*00ac*/ 	.word	index@(_ZN2at6native13im2col_kernelIN3c104HalfEEEvlPKT_llllllllllllPS4_)
        /*00b0*/ 	.word	0x00000038


	//----- nvinfo : EIATTR_REGCOUNT
	.align		4
.L_57:
        /*00b4*/ 	.byte	0x04, 0x2f
        /*00b6*/ 	.short	(.L_59 - .L_58)
	.align		4
.L_58:
        /*00b8*/ 	.word	index@(_ZN2at6native13im2col_kernelIN3c108BFloat16EEEvlPKT_llllllllllllPS4_)
        /*00bc*/ 	.word	0x00000040


	//----- nvinfo : EIATTR_FRAME_SIZE
	.align		4
.L_59:
        /*00c0*/ 	.byte	0x04, 0x11
        /*00c2*/ 	.short	(.L_61 - .L_60)
	.align		4
.L_60:
        /*00c4*/ 	.word	index@($__internal_1_$__cuda_sm20_div_s64)
        /*00c8*/ 	.word	0x00000038


	//----- nvinfo : EIATTR_FRAME_SIZE
	.align		4
.L_61:
        /*00cc*/ 	.byte	0x04, 0x11
        /*00ce*/ 	.short	(.L_63 - .L_62)
	.align		4
.L_62:
        /*00d0*/ 	.word	index@(_ZN2at6native13im2col_kernelIN3c108BFloat16EEEvlPKT_llllllllllllPS4_)
        /*00d4*/ 	.word	0x00000038


	//----- nvinfo : EIATTR_REGCOUNT
	.align		4
.L_63:
        /*00d8*/ 	.byte	0x04, 0x2f
        /*00da*/ 	.short	(.L_65 - .L_64)
	.align		4
.L_64:
        /*00dc*/ 	.word	index@(_ZN2at6native13im2col_kernelIbEEvlPKT_llllllllllllPS2_)
        /*00e0*/ 	.word	0x00000040


	//----- nvinfo : EIATTR_FRAME_SIZE
	.align		4
.L_65:
        /*00e4*/ 	.byte	0x04, 0x11
        /*00e6*/ 	.short	(.L_67 - .L_66)
	.align		4
.L_66:
        /*00e8*/ 	.word	index@($__internal_0_$__cuda_sm20_div_s64)
        /*00ec*/ 	.word	0x00000000


	//----- nvinfo : EIATTR_FRAME_SIZE
	.align		4
.L_67:
        /*00f0*/ 	.byte	0x04, 0x11
        /*00f2*/ 	.short	(.L_69 - .L_68)
	.align		4
.L_68:
        /*00f4*/ 	.word	index@(_ZN2at6native13im2col_kernelIbEEvlPKT_llllllllllllPS2_)
        /*00f8*/ 	.word	0x00000000


	//----- nvinfo : EIATTR_MIN_STACK_SIZE
	.align		4
.L_69:
        /*00fc*/ 	.byte	0x04, 0x12
        /*00fe*/ 	.short	(.L_71 - .L_70)
	.align		4
.L_70:
        /*0100*/ 	.word	index@(_ZN2at6native13im2col_kernelIbEEvlPKT_llllllllllllPS2_)
        /*0104*/ 	.word	0x00000000


	//----- nvinfo : EIATTR_MIN_STACK_SIZE
	.align		4
.L_71:
        /*0108*/ 	.byte	0x04, 0x12
        /*010a*/ 	.short	(.L_73 - .L_72)
	.align		4
.L_72:
        /*010c*/ 	.word	index@(_ZN2at6native13im2col_kernelIN3c108BFloat16EEEvlPKT_llllllllllllPS4_)
        /*0110*/ 	.word	0x00000038


	//----- nvinfo : EIATTR_MIN_STACK_SIZE
	.align		4
.L_73:
        /*0114*/ 	.byte	0x04, 0x12
        /*0116*/ 	.short	(.L_75 - .L_74)
	.align		4
.L_74:
        /*0118*/ 	.word	index@(_ZN2at6native13im2col_kernelIN3c104HalfEEEvlPKT_llllllllllllPS4_)
        /*011c*/ 	.word	0x00000038


	//----- nvinfo : EIATTR_MIN_STACK_SIZE
	.align		4
.L_75:
        /*0120*/ 	.byte	0x04, 0x12
        /*0122*/ 	.short	(.L_77 - .L_76)
	.align		4
.L_76:
        /*0124*/ 	.word	index@(_ZN2at6native13im2col_kernelIN3c107complexIfEEEEvlPKT_llllllllllllPS5_)
        /*0128*/ 	.word	0x00000040


	//----- nvinfo : EIATTR_MIN_STACK_SIZE
	.align		4
.L_77:
        /*012c*/ 	.byte	0x04, 0x12
        /*012e*/ 	.short	(.L_79 - .L_78)
	.align		4
.L_78:
        /*0130*/ 	.word	index@(_ZN2at6native13im2col_kernelIN3c107complexIdEEEEvlPKT_llllllllllllPS5_)
        /*0134*/ 	.word	0x00000040


	//----- nvinfo : EIATTR_MIN_STACK_SIZE
	.align		4
.L_79:
        /*0138*/ 	.byte	0x04, 0x12
        /*013a*/ 	.short	(.L_81 - .L_80)
	.align		4
.L_80:
        /*013c*/ 	.word	index@(_ZN2at6native13im2col_kernelIfEEvlPKT_llllllllllllPS2_)
        /*0140*/ 	.word	0x00000038


	//----- nvinfo : EIATTR_MIN_STACK_SIZE
	.align		4
.L_81:
        /*0144*/ 	.byte	0x04, 0x12
        /*0146*/ 	.short	(.L_83 - .L_82)
	.align		4
.L_82:
        /*0148*/ 	.word	index@(_ZN2at6native13im2col_kernelIdEEvlPKT_llllllllllllPS2_)
        /*014c*/ 	.word	0x00000038
.L_83:


//--------------------- .nv.compat                --------------------------
	.section	.nv.compat,"",@"SHT_CUDA_COMPAT_INFO"
	.align	4
        /*0000*/ 	.byte	0x02, 0x09, 0x01, 0x00, 0x02, 0x02, 0x01, 0x00, 0x02, 0x05, 0x05, 0x00, 0x03, 0x07, 0x01, 0x01
        /*0010*/ 	.byte	0x02, 0x03, 0x00, 0x00, 0x02, 0x06, 0x01, 0x00, 0x04, 0x0b, 0x08, 0x00, 0x00, 0x00, 0x00, 0x00
        /*0020*/ 	.byte	0x00, 0x00, 0x00, 0x00


//--------------------- .nv.info._ZN2at6native13im2col_kernelIbEEvlPKT_llllllllllllPS2_ --------------------------
	.section	.nv.info._ZN2at6native13im2col_kernelIbEEvlPKT_llllllllllllPS2_,"",@"SHT_CUDA_INFO"
	.sectionflags	@""
	.align	4


	//----- nvinfo : EIATTR_CUDA_API_VERSION
	.align		4
        /*0000*/ 	.byte	0x04, 0x37
        /*0002*/ 	.short	(.L_85 - .L_84)
.L_84:
        /*0004*/ 	.word	0x00000082


	//----- nvinfo : EIATTR_KPARAM_INFO
	.align		4
.L_85:
        /*0008*/ 	.byte	0x04, 0x17
        /*000a*/ 	.short	(.L_87 - .L_86)
.L_86:
        /*000c*/ 	.word	0x00000000
        /*0010*/ 	.short	0x000e
        /*0012*/ 	.short	0x0070
        /*0014*/ 	.byte	0x00, 0xf5, 0x21, 0x00


	//----- nvinfo : EIATTR_KPARAM_INFO
	.align		4
.L_87:
        /*0018*/ 	.byte	0x04, 0x17
        /*001a*/ 	.short	(.L_89 - .L_88)
.L_88:
        /*001c*/ 	.word	0x00000000
        /*0020*/ 	.short	0x000d
        /*0022*/ 	.short	0x0068
        /*0024*/ 	.byte	0x00, 0xf0, 0x21, 0x00


	//----- nvinfo : EIATTR_KPARAM_INFO
	.align		4
.L_89:
        /*0028*/ 	.byte	0x04, 0x17
        /*002a*/ 	.short	(.L_91 - .L_90)
.L_90:
        /*002c*/ 	.word	0x00000000
        /*0030*/ 	.short	0x000c
        /*0032*/ 	.short	0x0060
        /*0034*/ 	.byte	0x00, 0xf0, 0x21, 0x00


	//----- nvinfo : EIATTR_KPARAM_INFO
	.align		4
.L_91:
        /*0038*/ 	.byte	0x04, 0x17
        /*003a*/ 	.short	(.L_93 - .L_92)
.L_92:
        /*003c*/ 	.word	0x00000000
        /*0040*/ 	.short	0x000b
        /*0042*/ 	.short	0x0058
        /*0044*/ 	.byte	0x00, 0xf0, 0x21, 0x00


	//----- nvinfo : EIATTR_KPARAM_INFO
	.align		4
.L_93:
        /*0048*/ 	.byte	0x04, 0x17
        /*004a*/ 	.short	(.L_95 - .L_94)
.L_94:
        /*004c*/ 	.word	0x00000000
        /*0050*/ 	.short	0x000a
        /*0052*/ 	.short	0x0050
        /*0054*/ 	.byte	0x00, 0xf0, 0x21, 0x00


	//----- nvinfo : EIATTR_KPARAM_INFO
	.align		4
.L_95:
        /*0058*/ 	.byte	0x04, 0x17
        /*005a*/ 	.short	(.L_97 - .L_96)
.L_96:
        /*005c*/ 	.word	0x00000000
        /*0060*/ 	.short	0x0009
        /*0062*/ 	.short	0x0048
        /*0064*/ 	.byte	0x00, 0xf0, 0x21, 0x00


	//----- nvinfo : EIATTR_KPARAM_INFO
	.align		4
.L_97:
        /*0068*/ 	.byte	0x04, 0x17
        /*006a*/ 	.short	(.L_99 - .L_98)
.L_98:
        /*006c*/ 	.word	0x00000000
        /*0070*/ 	.short	0x0008
        /*0072*/ 	.short	0x0040
        /*0074*/ 	.byte	0x00, 0xf0, 0x21, 0x00


	//----- nvinfo : EIATTR_KPARAM_INFO
	.align		4
.L_99:
        /*0078*/ 	.byte	0x04, 0x17
        /*007a*/ 	.short	(.L_101 - .L_100)
.L_100:
        /*007c*/ 	.word	0x00000000
        /*0080*/ 	.short	0x0007
        /*0082*/ 	.short	0x0038
        /*0084*/ 	.byte	0x00, 0xf0, 0x21, 0x00


	//----- nvinfo : EIATTR_KPARAM_INFO
	.align		4
.L_101:
        /*0088*/ 	.byte	0x04, 0x17
        /*008a*/ 	.short	(.L_103 - .L_102)
.L_102:
        /*008c*/ 	.word	0x00000000
        /*0090*/ 	.short	0x0006
        /*0092*/ 	.short	0x0030
        /*0094*/ 	.byte	0x00, 0xf0, 0x21, 0x00


	//----- nvinfo : EIATTR_KPARAM_INFO
	.align		4
.L_103:
        /*0098*/ 	.byte	0x04, 0x17
        /*009a*/ 	.short	(.L_105 - .L_104)
.L_104:
        /*009c*/ 	.word	0x00000000
        /*00a0*/ 	.short	0x0005
        /*00a2*/ 	.short	0x0028
        /*00a4*/ 	.byte	0x00, 0xf0, 0x21, 0x00


	//----- nvinfo : EIATTR_KPARAM_INFO
	.align		4
.L_105:
        /*00a8*/ 	.byte	0x04, 0x17
        /*00aa*/ 	.short	(.L_107 - .L_106)
.L_106:
        /*00ac*/ 	.word	0x00000000
        /*00b0*/ 	.short	0x0004
        /*00b2*/ 	.short	0x0020
        /*00b4*/ 	.byte	0x00, 0xf0, 0x21, 0x00


	//----- nvinfo : EIATTR_KPARAM_INFO
	.align		4
.L_107:
        /*00b8*/ 	.byte	0x04, 0x17
        /*00ba*/ 	.short	(.L_109 - .L_108)
.L_108:
        /*00bc*/ 	.word	0x00000000
        /*00c0*/ 	.short	0x0003
        /*00c2*/ 	.short	0x0018
        /*00c4*/ 	.byte	0x00, 0xf0, 0x21, 0x00


	//----- nvinfo : EIATTR_KPARAM_INFO
	.align		4
.L_109:
        /*00c8*/ 	.byte	0x04, 0x17
        /*00ca*/ 	.short	(.L_111 - .L_110)
.L_110:
        /*00cc*/ 	.word	0x00000000
        /*00d0*/ 	.short	0x0002
        /*00d2*/ 	.short	0x0010
        /*00d4*/ 	.byte	0x00, 0xf0, 0x21, 0x00


	//----- nvinfo : EIATTR_KPARAM_INFO
	.align		4
.L_111:
        /*00d8*/ 	.byte	0x04, 0x17
        /*00da*/ 	.short	(.L_113 - .L_112)
.L_112:
        /*00dc*/ 	.word	0x00000000
        /*00e0*/ 	.short	0x0001
        /*00e2*/ 	.short	0x0008
        /*00e4*/ 	.byte	0x00, 0xf5, 0x21, 0x00


	//----- nvinfo : EIATTR_KPARAM_INFO
	.align		4
.L_113:
        /*00e8*/ 	.byte	0x04, 0x17
        /*00ea*/ 	.short	(.L_115 - .L_114)
.L_114:
        /*00ec*/ 	.word	0x00000000
        /*00f0*/ 	.short	0x0000
        /*00f2*/ 	.short	0x0000
        /*00f4*/ 	.byte	0x00, 0xf0, 0x21, 0x00


	//----- nvinfo : EIATTR_SPARSE_MMA_MASK
	.align		4
.L_115:
        /*00f8*/ 	.byte	0x03, 0x50
        /*00fa*/ 	.short	0x0000


	//----- nvinfo : EIATTR_MAXREG_COUNT
	.align		4
        /*00fc*/ 	.byte	0x03, 0x1b
        /*00fe*/ 	.short	0x0040


	//----- nvinfo : EIATTR_MERCURY_ISA_VERSION
	.align		4
        /*0100*/ 	.byte	0x03, 0x5f
        /*0102*/ 	.short	0x0101


	//----- nvinfo : EIATTR_VRC_CTA_INIT_COUNT
	.align		4
        /*0104*/ 	.byte	0x02, 0x4a
	.zero		1
	.zero		1


	//----- nvinfo : EIATTR_EXIT_INSTR_OFFSETS
	.align		4
        /*0108*/ 	.byte	0x04, 0x1c
        /*010a*/ 	.short	(.L_117 - .L_116)


	//   ....[0]....
.L_116:
        /*010c*/ 	.word	0x00000090


	//   ....[1]....
        /*0110*/ 	.word	0x00000120


	//   ....[2]....
        /*0114*/ 	.word	0x000021d0


	//----- nvinfo : EIATTR_MAX_THREADS
	.align		4
.L_117:
        /*0118*/ 	.byte	0x04, 0x05
        /*011a*/ 	.short	(.L_119 - .L_118)
.L_118:
        /*011c*/ 	.word	0x00000400
        /*0120*/ 	.word	0x00000001
        /*0124*/ 	.word	0x00000001


	//----- nvinfo : EIATTR_CRS_STACK_SIZE
	.align		4
.L_119:
        /*0128*/ 	.byte	0x04, 0x1e
        /*012a*/ 	.short	(.L_121 - .L_120)
.L_120:
        /*012c*/ 	.word	0x00000000


	//----- nvinfo : EIATTR_CBANK_PARAM_SIZE
	.align		4
.L_121:
        /*0130*/ 	.byte	0x03, 0x19
        /*0132*/ 	.short	0x0078


	//----- nvinfo : EIATTR_PARAM_CBANK
	.align		4
        /*0134*/ 	.byte	0x04, 0x0a
        /*0136*/ 	.short	(.L_123 - .L_122)
	.align		4
.L_122:
        /*0138*/ 	.word	index@(.nv.constant0._ZN2at6native13im2col_kernelIbEEvlPKT_llllllllllllPS2_)
        /*013c*/ 	.short	0x0380
        /*013e*/ 	.short	0x0078


	//----- nvinfo : EIATTR_SW_WAR
	.align		4
.L_123:
        /*0140*/ 	.byte	0x04, 0x36
        /*0142*/ 	.short	(.L_125 - .L_124)
.L_124:
        /*0144*/ 	.word	0x00000008
.L_125:


//--------------------- .nv.info._ZN2at6native13im2col_kernelIN3c108BFloat16EEEvlPKT_llllllllllllPS4_ --------------------------
	.section	.nv.info._ZN2at6native13im2col_kernelIN3c108BFloat16EEEvlPKT_llllllllllllPS4_,"",@"SHT_CUDA_INFO"
	.sectionflags	@""
	.align	4


	//----- nvinfo : EIATTR_CUDA_API_VERSION
	.align		4
        /*0000*/ 	.byte	0x04, 0x37
        /*0002*/ 	.short	(.L_127 - .L_126)
.L_126:
        /*0004*/ 	.word	0x00000082


	//----- nvinfo : EIATTR_KPARAM_INFO
	.align		4
.L_127:
        /*0008*/ 	.byte	0x04, 0x17
        /*000a*/ 	.short	(.L_129 - .L_128)
.L_128:
        /*000c*/ 	.word	0x00000000
        /*0010*/ 	.short	0x000e
        /*0012*/ 	.short	0x0070
        /*0014*/ 	.byte	0x00, 0xf5, 0x21, 0x00


	//----- nvinfo : EIATTR_KPARAM_INFO
	.align		4
.L_129:
        /*0018*/ 	.byte	0x04, 0x17
        /*001a*/ 	.short	(.L_131 - .L_130)
.L_130:
        /*001c*/ 	.word	0x00000000
        /*0020*/ 	.short	0x000d
        /*0022*/ 	.short	0x0068
        /*0024*/ 	.byte	0x00, 0xf0, 0x21, 0x00


	//----- nvinfo : EIATTR_KPARAM_INFO
	.align		4
.L_131:
        /*0028*/ 	.byte	0x04, 0x17
        /*002a*/ 	.short	(.L_133 - .L_132)
.L_132:
        /*002c*/ 	.word	0x00000000
        /*0030*/ 	.short	0x000c
        /*0032*/ 	.short	0x0060
        /*0034*/ 	.byte	0x00, 0xf0, 0x21, 0x00


	//----- nvinfo : EIATTR_KPARAM_INFO
	.align		4
.L_133:
        /*0038*/ 	.byte	0x04, 0x17
        /*003a*/ 	.short	(.L_135 - .L_134)
.L_134:
        /*003c*/ 	.word	0x00000000
        /*0040*/ 	.short	0x000b
        /*0042*/ 	.short	0x0058
        /*0044*/ 	.byte	0x00, 0xf0, 0x21, 0x00


	//----- nvinfo : EIATTR_KPARAM_INFO
	.align		4
.L_135:
        /*0048*/ 	.byte	0x04, 0x17
        /*004a*/ 	.short	(.L_137 - .L_136)
.L_136:
        /*004c*/ 	.word	0x00000000
        /*0050*/ 	.short	0x000a
        /*0052*/ 	.short	0x0050
        /*0054*/ 	.byte	0x00, 0xf0, 0x21, 0x00


	//----- nvinfo : EIATTR_KPARAM_INFO
	.align		4
.L_137:
        /*0058*/ 	.byte	0x04, 0x17
        /*005a*/ 	.short	(.L_139 - .L_138)
.L_138:
        /*005c*/ 	.word	0x00000000
        /*0060*/ 	.short	0x0009
        /*0062*/ 	.short	0x0048
        /*0064*/ 	.byte	0x00, 0xf0, 0x21, 0x00


	//----- nvinfo : EIATTR_KPARAM_INFO
	.align		4
.L_139:
        /*0068*/ 	.byte	0x04, 0x17
        /*006a*/ 	.short	(.L_141 - .L_140)
.L_140:
        /*006c*/ 	.word	0x00000000
        /*0070*/ 	.short	0x0008
        /*0072*/ 	.short	0x0040
        /*0074*/ 	.byte	0x00, 0xf0, 0x21, 0x00


	//----- nvinfo : EIATTR_KPARAM_INFO
	.align		4
.L_141:
        /*0078*/ 	.byte	0x04, 0x17
        /*007a*/ 	.short	(.L_143 - .L_142)
.L_142:
        /*007c*/ 	.word	0x00000000
        /*0080*/ 	.short	0x0007
        /*0082*/ 	.short	0x0038
        /*0084*/ 	.byte	0x00, 0xf0, 0x21, 0x00


	//----- nvinfo : EIATTR_KPARAM_INFO
	.align		4
.L_143:
        /*0088*/ 	.byte	0x04, 0x17
        /*008a*/ 	.short	(.L_145 - .L_144)
.L_144:
        /*008c*/ 	.word	0x00000000
        /*0090*/ 	.short	0x0006
        /*0092*/ 	.short	0x0030
        /*0094*/ 	.byte	0x00, 0xf0, 0x21, 0x00


	//----- nvinfo : EIATTR_KPARAM_INFO
	.align		4
.L_145:
        /*0098*/ 	.byte	0x04, 0x17
        /*009a*/ 	.short	(.L_147 - .L_146)
.L_146:
        /*009c*/ 	.word	0x00000000
        /*00a0*/ 	.short	0x0005
        /*00a2*/ 	.short	0x0028
        /*00a4*/ 	.byte	0x00, 0xf0, 0x21, 0x00


	//----- nvinfo : EIATTR_KPARAM_INFO
	.align		4
.L_147:
        /*00a8*/ 	.byte	0x04, 0x17
        /*00aa*/ 	.short	(.L_149 - .L_148)
.L_148:
        /*00ac*/ 	.word	0x00000000
        /*00b0*/ 	.short	0x0004
        /*00b2*/ 	.short	0x0020
        /*00b4*/ 	.byte	0x00, 0xf0, 0x21, 0x00


	//----- nvinfo : EIATTR_KPARAM_INFO
	.align		4
.L_149:
        /*00b8*/ 	.byte	0x04, 0x17
        /*00ba*/ 	.short	(.L_151 - .L_150)
.L_150:
        /*00bc*/ 	.word	0x00000000
        /*00c0*/ 	.short	0x0003
        /*00c2*/ 	.short	0x0018
        /*00c4*/ 	.byte	0x00, 0xf0, 0x21, 0x00


	//----- nvinfo : EIATTR_KPARAM_INFO
	.align		4
.L_151:
        /*00c8*/ 	.byte	0x04, 0x17
        /*00ca*/ 	.short	(.L_153 - .L_152)
.L_152:
        /*00cc*/ 	.word	0x00000000
        /*00d0*/ 	.short	0x0002
        /*00d2*/ 	.short	0x0010
        /*00d4*/ 	.byte	0x00, 0xf0, 0x21, 0x00


	//----- nvinfo : EIATTR_KPARAM_INFO
	.align		4
.L_153:
        /*00d8*/ 	.byte	0x04, 0x17
        /*00da*/ 	.short	(.L_155 - .L_154)
.L_154:
        /*00dc*/ 	.word	0x00000000
        /*00e0*/ 	.short	0x0001
        /*00e2*/ 	.short	0x0008
        /*00e4*/ 	.byte	0x00, 0xf5, 0x21, 0x00


	//----- nvinfo : EIATTR_KPARAM_INFO
	.align		4
.L_155:
        /*00e8*/ 	.byte	0x04, 0x17
        /*00ea*/ 	.short	(.L_157 - .L_156)
.L_156:
        /*00ec*/ 	.word	0x00000000
        /*00f0*/ 	.short	0x0000
        /*00f2*/ 	.short	0x0000
        /*00f4*/ 	.byte	0x00, 0xf0, 0x21, 0x00


	//----- nvinfo : EIATTR_SPARSE_MMA_MASK
	.align		4
.L_157:
        /*00f8*/ 	.byte	0x03, 0x50
        /*00fa*/ 	.short	0x0000


	//----- nvinfo : EIATTR_MAXREG_COUNT
	.align		4
        /*00fc*/ 	.byte	0x03, 0x1b
        /*00fe*/ 	.short	0x0040


	//----- nvinfo : EIATTR_ANNOTATIONS
	.align		4
        /*0100*/ 	.byte	0x04, 0x55
        /*0102*/ 	.short	(.L_159 - .L_158)


	//   ....[0]....
.L_158:
        /*0104*/ 	.word	0x00000001
        /*0108*/ 	.byte	0x80, 0x00, 0x00, 0x00, 0x01, 0x00, 0x00, 0x00, 0x50, 0x01, 0x00, 0x00, 0x01, 0x00, 0x00, 0x00
        /* <DEDUP_REMOVED lines=10> */
        /*01b8*/ 	.byte	0x40, 0x2d, 0x00, 0x00, 0x01, 0x00, 0x00, 0x00, 0x60, 0x2d, 0x00, 0x00


	//----- nvinfo : EIATTR_MERCURY_ISA_VERSION
	.align		4
.L_159:
        /*01c4*/ 	.byte	0x03, 0x5f
        /*01c6*/ 	.short	0x0101


	//----- nvinfo : EIATTR_VRC_CTA_INIT_COUNT
	.align		4
        /*01c8*/ 	.byte	0x02, 0x4a
	.zero		1
	.zero		1


	//----- nvinfo : EIATTR_EXIT_INSTR_OFFSETS
	.align		4
        /*01cc*/ 	.byte	0x04, 0x1c
        /*01ce*/ 	.short	(.L_161 - .L_160)


	//   ....[0]....
.L_160:
        /*01d0*/ 	.word	0x000000b0


	//   ....[1]....
        /*01d4*/ 	.word	0x00000140


	//   ....[2]....
        /*01d8*/ 	.word	0x00002d90


	//----- nvinfo : EIATTR_MAX_THREADS
	.align		4
.L_161:
        /*01dc*/ 	.byte	0x04, 0x05
        /*01de*/ 	.short	(.L_163 - .L_162)
.L_162:
        /*01e0*/ 	.word	0x00000400
        /*01e4*/ 	.word	0x00000001
        /*01e8*/ 	.word	0x00000001


	//----- nvinfo : EIATTR_CRS_STACK_SIZE
	.align		4
.L_163:
        /*01ec*/ 	.byte	0x04, 0x1e
        /*01ee*/ 	.short	(.L_165 - .L_164)
.L_164:
        /*01f0*/ 	.word	0x00000000


	//----- nvinfo : EIATTR_CBANK_PARAM_SIZE
	.align		4
.L_165:
        /*01f4*/ 	.byte	0x03, 0x19
        /*01f6*/ 	.short	0x0078


	//----- nvinfo : EIATTR_PARAM_CBANK
	.align		4
        /*01f8*/ 	.byte	0x04, 0x0a
        /*01fa*/ 	.short	(.L_167 - .L_166)
	.align		4
.L_166:
        /*01fc*/ 	.word	index@(.nv.constant0._ZN2at6native13im2col_kernelIN3c108BFloat16EEEvlPKT_llllllllllllPS4_)
        /*0200*/ 	.short	0x0380
        /*0202*/ 	.short	0x0078


	//----- nvinfo : EIATTR_SW_WAR
	.align		4
.L_167:
        /*0204*/ 	.byte	0x04, 0x36
        /*0206*/ 	.short	(.L_169 - .L_168)
.L_168:
        /*0208*/ 	.word	0x00000008
.L_169:


//--------------------- .nv.info._ZN2at6native13im2col_kernelIN3c104HalfEEEvlPKT_llllllllllllPS4_ --------------------------
	.section	.nv.info._ZN2at6native13im2col_kernelIN3c104HalfEEEvlPKT_llllllllllllPS4_,"",@"SHT_CUDA_INFO"
	.sectionflags	@""
	.align	4


	//----- nvinfo : EIATTR_CUDA_API_VERSION
	.align		4
        /*0000*/ 	.byte	0x04, 0x37
        /*0002*/ 	.short	(.L_171 - .L_170)
.L_170:
        /*0004*/ 	.word	0x00000082


	//----- nvinfo : EIATTR_KPARAM_INFO
	.align		4
.L_171:
        /*0008*/ 	.byte	0x04, 0x17
        /*000a*/ 	.short	(.L_173 - .L_172)
.L_172:
        /*000c*/ 	.word	0x00000000
        /*0010*/ 	.short	0x000e
        /*0012*/ 	.short	0x0070
        /*0014*/ 	.byte	0x00, 0xf5, 0x21, 0x00


	//----- nvinfo : EIATTR_KPARAM_INFO
	.align		4
.L_173:
        /*0018*/ 	.byte	0x04, 0x17
        /*001a*/ 	.short	(.L_175 - .L_174)
.L_174:
        /*001c*/ 	.word	0x00000000
        /*0020*/ 	.short	0x000d
        /*0022*/ 	.short	0x0068
        /*0024*/ 	.byte	0x00, 0xf0, 0x21, 0x00


	//----- nvinfo : EIATTR_KPARAM_INFO
	.align		4
.L_175:
        /*0028*/ 	.byte	0x04, 0x17
        /*002a*/ 	.short	(.L_177 - .L_176)
.L_176:
        /*002c*/ 	.word	0x00000000
        /*0030*/ 	.short	0x000c
        /*0032*/ 	.short	0x0060
        /*0034*/ 	.byte	0x00, 0xf0, 0x21, 0x00


	//----- nvinfo : EIATTR_KPARAM_INFO
	.align		4
.L_177:
        /*0038*/ 	.byte	0x04, 0x17
        /*003a*/ 	.short	(.L_179 - .L_178)
.L_178:
        /*003c*/ 	.word	0x00000000
        /*0040*/ 	.short	0x000b
        /*0042*/ 	.short	0x0058
        /*0044*/ 	.byte	0x00, 0xf0, 0x21, 0x00


	//----- nvinfo : EIATTR_KPARAM_INFO
	.align		4
.L_179:
        /*0048*/ 	.byte	0x04, 0x17
        /*004a*/ 	.short	(.L_181 - .L_180)
.L_180:
        /*004c*/ 	.word	0x00000000
        /*0050*/ 	.short	0x000a
        /*0052*/ 	.short	0x0050
        /*0054*/ 	.byte	0x00, 0xf0, 0x21, 0x00


	//----- nvinfo : EIATTR_KPARAM_INFO
	.align		4
.L_181:
        /*0058*/ 	.byte	0x04, 0x17
        /*005a*/ 	.short	(.L_183 - .L_182)
.L_182:
        /*005c*/ 	.word	0x00000000
        /*0060*/ 	.short	0x0009
        /*0062*/ 	.short	0x0048
        /*0064*/ 	.byte	0x00, 0xf0, 0x21, 0x00


	//----- nvinfo : EIATTR_KPARAM_INFO
	.align		4
.L_183:
        /*0068*/ 	.byte	0x04, 0x17
        /*006a*/ 	.short	(.L_185 - .L_184)
.L_184:
        /*006c*/ 	.word	0x00000000
        /*0070*/ 	.short	0x0008
        /*0072*/ 	.short	0x0040
        /*0074*/ 	.byte	0x00, 0xf0, 0x21, 0x00


	//----- nvinfo : EIATTR_KPARAM_INFO
	.align		4
.L_185:
        /*0078*/ 	.byte	0x04, 0x17
        /*007a*/ 	.short	(.L_187 - .L_186)
.L_186:
        /*007c*/ 	.word	0x00000000
        /*0080*/ 	.short	0x0007
        /*0082*/ 	.short	0x0038
        /*0084*/ 	.byte	0x00, 0xf0, 0x21, 0x00


	//----- nvinfo : EIATTR_KPARAM_INFO
	.align		4
.L_187:
        /*0088*/ 	.byte	0x04, 0x17
        /*008a*/ 	.short	(.L_189 - .L_188)
.L_188:
        /*008c*/ 	.word	0x00000000
        /*0090*/ 	.short	0x0006
        /*0092*/ 	.short	0x0030
        /*0094*/ 	.byte	0x00, 0xf0, 0x21, 0x00


	//----- nvinfo : EIATTR_KPARAM_INFO
	.align		4
.L_189:
        /*0098*/ 	.byte	0x04, 0x17
        /*009a*/ 	.short	(.L_191 - .L_190)
.L_190:
        /*009c*/ 	.word	0x00000000
        /*00a0*/ 	.short	0x0005
        /*00a2*/ 	.short	0x0028
        /*00a4*/ 	.byte	0x00, 0xf0, 0x21, 0x00


	//----- nvinfo : EIATTR_KPARAM_INFO
	.align		4
.L_191:
        /*00a8*/ 	.byte	0x04, 0x17
        /*00aa*/ 	.short	(.L_193 - .L_192)
.L_192:
        /*00ac*/ 	.word	0x00000000
        /*00b0*/ 	.short	0x0004
        /*00b2*/ 	.short	0x0020
        /*00b4*/ 	.byte	0x00, 0xf0, 0x21, 0x00


	//----- nvinfo : EIATTR_KPARAM_INFO
	.align		4
.L_193:
        /*00b8*/ 	.byte	0x04, 0x17
        /*00ba*/ 	.short	(.L_195 - .L_194)
.L_194:
        /*00bc*/ 	.word	0x00000000
        /*00c0*/ 	.short	0x0003
        /*00c2*/ 	.short	0x0018
        /*00c4*/ 	.byte	0x00, 0xf0, 0x21, 0x00


	//----- nvinfo : EIATTR_KPARAM_INFO
	.align		4
.L_195:
        /*00c8*/ 	.byte	0x04, 0x17
        /*00ca*/ 	.short	(.L_197 - .L_196)
.L_196:
        /*00cc*/ 	.word	0x00000000
        /*00d0*/ 	.short	0x0002
        /*00d2*/ 	.short	0x0010
        /*00d4*/ 	.byte	0x00, 0xf0, 0x21, 0x00


	//----- nvinfo : EIATTR_KPARAM_INFO
	.align		4
.L_197:
        /*00d8*/ 	.byte	0x04, 0x17
        /*00da*/ 	.short	(.L_199 - .L_198)
.L_198:
        /*00dc*/ 	.word	0x00000000
        /*00e0*/ 	.short	0x0001
        /*00e2*/ 	.short	0x0008
        /*00e4*/ 	.byte	0x00, 0xf5, 0x21, 0x00


	//----- nvinfo : EIATTR_KPARAM_INFO
	.align		4
.L_199:
        /*00e8*/ 	.byte	0x04, 0x17
        /*00ea*/ 	.short	(.L_201 - .L_200)
.L_200:
        /*00ec*/ 	.word	0x00000000
        /*00f0*/ 	.short	0x0000
        /*00f2*/ 	.short	0x0000
        /*00f4*/ 	.byte	0x00, 0xf0, 0x21, 0x00


	//----- nvinfo : EIATTR_SPARSE_MMA_MASK
	.align		4
.L_201:
        /*00f8*/ 	.byte	0x03, 0x50
        /*00fa*/ 	.short	0x0000


	//----- nvinfo : EIATTR_MAXREG_COUNT
	.align		4
        /*00fc*/ 	.byte	0x03, 0x1b
        /*00fe*/ 	.short	0x0040


	//----- nvinfo : EIATTR_ANNOTATIONS
	.align		4
        /*0100*/ 	.byte	0x04, 0x55
        /*0102*/ 	.short	(.L_203 - .L_202)


	//   ....[0]....
.L_202:
        /* <DEDUP_REMOVED lines=13> */


	//----- nvinfo : EIATTR_MERCURY_ISA_VERSION
	.align		4
.L_203:
        /*01c4*/ 	.byte	0x03, 0x5f
        /*01c6*/ 	.short	0x0101


	//----- nvinfo : EIATTR_VRC_CTA_INIT_COUNT
	.align		4
        /*01c8*/ 	.byte	0x02, 0x4a
	.zero		1
	.zero		1


	//----- nvinfo : EIATTR_EXIT_INSTR_OFFSETS
	.align		4
        /*01cc*/ 	.byte	0x04, 0x1c
        /*01ce*/ 	.short	(.L_205 - .L_204)


	//   ....[0]....
.L_204:
        /*01d0*/ 	.word	0x000000b0


	//   ....[1]....
        /*01d4*/ 	.word	0x00000140


	//   ....[2]....
        /*01d8*/ 	.word	0x00002d90


	//----- nvinfo : EIATTR_MAX_THREADS
	.align		4
.L_205:
        /*01dc*/ 	.byte	0x04, 0x05
        /*01de*/ 	.short	(.L_207 - .L_206)
.L_206:
        /*01e0*/ 	.word	0x00000400
        /*01e4*/ 	.word	0x00000001
        /*01e8*/ 	.word	0x00000001


	//----- nvinfo : EIATTR_CRS_STACK_SIZE
	.align		4
.L_207:
        /*01ec*/ 	.byte	0x04, 0x1e
        /*01ee*/ 	.short	(.L_209 - .L_208)
.L_208:
        /*01f0*/ 	.word	0x00000000


	//----- nvinfo : EIATTR_CBANK_PARAM_SIZE
	.align		4
.L_209:
        /*01f4*/ 	.byte	0x03, 0x19
        /*01f6*/ 	.short	0x0078


	//----- nvinfo : EIATTR_PARAM_CBANK
	.align		4
        /*01f8*/ 	.byte	0x04, 0x0a
        /*01fa*/ 	.short	(.L_211 - .L_210)
	.align		4
.L_210:
        /*01fc*/ 	.word	index@(.nv.constant0._ZN2at6native13im2col_kernelIN3c104HalfEEEvlPKT_llllllllllllPS4_)
        /*0200*/ 	.short	0x0380
        /*0202*/ 	.short	0x0078


	//----- nvinfo : EIATTR_SW_WAR
	.align		4
.L_211:
        /*0204*/ 	.byte	0x04, 0x36
        /*0206*/ 	.short	(.L_213 - .L_212)
.L_212:
        /*0208*/ 	.word	0x00000008
.L_213:


//--------------------- .nv.info._ZN2at6native13im2col_kernelIN3c107complexIfEEEEvlPKT_llllllllllllPS5_ --------------------------
	.section	.nv.info._ZN2at6native13im2col_kernelIN3c107complexIfEEEEvlPKT_llllllllllllPS5_,"",@"SHT_CUDA_INFO"
	.sectionflags	@""
	.align	4


	//----- nvinfo : EIATTR_CUDA_API_VERSION
	.align		4
        /*0000*/ 	.byte	0x04, 0x37
        /*0002*/ 	.short	(.L_215 - .L_214)
.L_214:
        /*0004*/ 	.word	0x00000082


	//----- nvinfo : EIATTR_KPARAM_INFO
	.align		4
.L_215:
        /*0008*/ 	.byte	0x04, 0x17
        /*000a*/ 	.short	(.L_217 - .L_216)
.L_216:
        /*000c*/ 	.word	0x00000000
        /*0010*/ 	.short	0x000e
        /*0012*/ 	.short	0x0070
        /*0014*/ 	.byte	0x00, 0xf5, 0x21, 0x00


	//----- nvinfo : EIATTR_KPARAM_INFO
	.align		4
.L_217:
        /*0018*/ 	.byte	0x04, 0x17
        /*001a*/ 	.short	(.L_219 - .L_218)
.L_218:
        /*001c*/ 	.word	0x00000000
        /*0020*/ 	.short	0x000d
        /*0022*/ 	.short	0x0068
        /*0024*/ 	.byte	0x00, 0xf0, 0x21, 0x00


	//----- nvinfo : EIATTR_KPARAM_INFO
	.align		4
.L_219:
        /*0028*/ 	.byte	0x04, 0x17
        /*002a*/ 	.short	(.L_221 - .L_220)
.L_220:
        /*002c*/ 	.word	0x00000000
        /*0030*/ 	.short	0x000c
        /*0032*/ 	.short	0x0060
        /*0034*/ 	.byte	0x00, 0xf0, 0x21, 0x00


	//----- nvinfo : EIATTR_KPARAM_INFO
	.align		4
.L_221:
        /*0038*/ 	.byte	0x04, 0x17
        /*003a*/ 	.short	(.L_223 - .L_222)
.L_222:
        /*003c*/ 	.word	0x00000000
        /*0040*/ 	.short	0x000b
        /*0042*/ 	.short	0x0058
        /*0044*/ 	.byte	0x00, 0xf0, 0x21, 0x00


	//----- nvinfo : EIATTR_KPARAM_INFO
	.align		4
.L_223:
        /*0048*/ 	.byte	0x04, 0x17
        /*004a*/ 	.short	(.L_225 - .L_224)
.L_224:
        /*004c*/ 	.word	0x00000000
        /*0050*/ 	.short	0x000a
        /*0052*/ 	.short	0x0050
        /*0054*/ 	.byte	0x00, 0xf0, 0x21, 0x00


	//----- nvinfo : EIATTR_KPARAM_INFO
	.align		4
.L_225:
        /*0058*/ 	.byte	0x04, 0x17
        /*005a*/ 	.short	(.L_227 - .L_226)
.L_226:
        /*005c*/ 	.word	0x00000000
        /*0060*/ 	.short	0x0009
        /*0062*/ 	.short	0x0048
        /*0064*/ 	.byte	0x00, 0xf0, 0x21, 0x00


	//----- nvinfo : EIATTR_KPARAM_INFO
	.align		4
.L_227:
        /*0068*/ 	.byte	0x04, 0x17
        /*006a*/ 	.short	(.L_229 - .L_228)
.L_228:
        /*006c*/ 	.word	0x00000000
        /*0070*/ 	.short	0x0008
        /*0072*/ 	.short	0x0040
        /*0074*/ 	.byte	0x00, 0xf0, 0x21, 0x00


	//----- nvinfo : EIATTR_KPARAM_INFO
	.align		4
.L_229:
        /*0078*/ 	.byte	0x04, 0x17
        /*007a*/ 	.short	(.L_231 - .L_230)
.L_230:
        /*007c*/ 	.word	0x00000000
        /*0080*/ 	.short	0x0007
        /*0082*/ 	.short	0x0038
        /*0084*/ 	.byte	0x00, 0xf0, 0x21, 0x00


	//----- nvinfo : EIATTR_KPARAM_INFO
	.align		4
.L_231:
        /*0088*/ 	.byte	0x04, 0x17
        /*008a*/ 	.short	(.L_233 - .L_232)
.L_232:
        /*008c*/ 	.word	0x00000000
        /*0090*/ 	.short	0x0006
        /*0092*/ 	.short	0x0030
        /*0094*/ 	.byte	0x00, 0xf0, 0x21, 0x00


	//----- nvinfo : EIATTR_KPARAM_INFO
	.align		4
.L_233:
        /*0098*/ 	.byte	0x04, 0x17
        /*009a*/ 	.short	(.L_235 - .L_234)
.L_234:
        /*009c*/ 	.word	0x00000000
        /*00a0*/ 	.short	0x0005
        /*00a2*/ 	.short	0x0028
        /*00a4*/ 	.byte	0x00, 0xf0, 0x21, 0x00


	//----- nvinfo : EIATTR_KPARAM_INFO
	.align		4
.L_235:
        /*00a8*/ 	.byte	0x04, 0x17
        /*00aa*/ 	.short	(.L_237 - .L_236)
.L_236:
        /*00ac*/ 	.word	0x00000000
        /*00b0*/ 	.short	0x0004
        /*00b2*/ 	.short	0x0020
        /*00b4*/ 	.byte	0x00, 0xf0, 0x21, 0x00


	//----- nvinfo : EIATTR_KPARAM_INFO
	.align		4
.L_237:
        /*00b8*/ 	.byte	0x04, 0x17
        /*00ba*/ 	.short	(.L_239 - .L_238)
.L_238:
        /*00bc*/ 	.word	0x00000000
        /*00c0*/ 	.short	0x0003
        /*00c2*/ 	.short	0x0018
        /*00c4*/ 	.byte	0x00, 0xf0, 0x21, 0x00


	//----- nvinfo : EIATTR_KPARAM_INFO
	.align		4
.L_239:
        /*00c8*/ 	.byte	0x04, 0x17
        /*00ca*/ 	.short	(.L_241 - .L_240)
.L_240:
        /*00cc*/ 	.word	0x00000000
        /*00d0*/ 	.short	0x0002
        /*00d2*/ 	.short	0x0010
        /*00d4*/ 	.byte	0x00, 0xf0, 0x21, 0x00


	//----- nvinfo : EIATTR_KPARAM_INFO
	.align		4
.L_241:
        /*00d8*/ 	.byte	0x04, 0x17
        /*00da*/ 	.short	(.L_243 - .L_242)
.L_242:
        /*00dc*/ 	.word	0x00000000
        /*00e0*/ 	.short	0x0001
        /*00e2*/ 	.short	0x0008
        /*00e4*/ 	.byte	0x00, 0xf5, 0x21, 0x00


	//----- nvinfo : EIATTR_KPARAM_INFO
	.align		4
.L_243:
        /*00e8*/ 	.byte	0x04, 0x17
        /*00ea*/ 	.short	(.L_245 - .L_244)
.L_244:
        /*00ec*/ 	.word	0x00000000
        /*00f0*/ 	.short	0x0000
        /*00f2*/ 	.short	0x0000
        /*00f4*/ 	.byte	0x00, 0xf0, 0x21, 0x00


	//----- nvinfo : EIATTR_SPARSE_MMA_MASK
	.align		4
.L_245:
        /*00f8*/ 	.byte	0x03, 0x50
        /*00fa*/ 	.short	0x0000


	//----- nvinfo : EIATTR_MAXREG_COUNT
	.align		4
        /*00fc*/ 	.byte	0x03, 0x1b
        /*00fe*/ 	.short	0x0040


	//----- nvinfo : EIATTR_ANNOTATIONS
	.align		4
        /*0100*/ 	.byte	0x04, 0x55
        /*0102*/ 	.short	(.L_247 - .L_246)


	//   ....[0]....
.L_246:
        /* <DEDUP_REMOVED lines=14> */


	//----- nvinfo : EIATTR_MERCURY_ISA_VERSION
	.align		4
.L_247:
        /*01d4*/ 	.byte	0x03, 0x5f
        /*01d6*/ 	.short	0x0101


	//----- nvinfo : EIATTR_VRC_CTA_INIT_COUNT
	.align		4
        /*01d8*/ 	.byte	0x02, 0x4a
	.zero		1
	.zero		1


	//----- nvinfo : EIATTR_EXIT_INSTR_OFFSETS
	.align		4
        /*01dc*/ 	.byte	0x04, 0x1c
        /*01de*/ 	.short	(.L_249 - .L_248)


	//   ....[0]....
.L_248:
        /*01e0*/ 	.word	0x000000b0


	//   ....[1]....
        /*01e4*/ 	.word	0x00000140


	//   ....[2]....
        /*01e8*/ 	.word	0x00002bd0


	//----- nvinfo : EIATTR_MAX_THREADS
	.align		4
.L_249:
        /*01ec*/ 	.byte	0x04, 0x05
        /*01ee*/ 	.short	(.L_251 - .L_250)
.L_250:
        /*01f0*/ 	.word	0x00000400
        /*01f4*/ 	.word	0x00000001
        /*01f8*/ 	.word	0x00000001


	//----- nvinfo : EIATTR_CRS_STACK_SIZE
	.align		4
.L_251:
        /*01fc*/ 	.byte	0x04, 0x1e
        /*01fe*/ 	.short	(.L_253 - .L_252)
.L_252:
        /*0200*/ 	.word	0x00000000


	//----- nvinfo : EIATTR_CBANK_PARAM_SIZE
	.align		4
.L_253:
        /*0204*/ 	.byte	0x03, 0x19
        /*0206*/ 	.short	0x0078


	//----- nvinfo : EIATTR_PARAM_CBANK
	.align		4
        /*0208*/ 	.byte	0x04, 0x0a
        /*020a*/ 	.short	(.L_255 - .L_254)
	.align		4
.L_254:
        /*020c*/ 	.word	index@(.nv.constant0._ZN2at6native13im2col_kernelIN3c107complexIfEEEEvlPKT_llllllllllllPS5_)
        /*0210*/ 	.short	0x0380
        /*0212*/ 	.short	0x0078


	//----- nvinfo : EIATTR_SW_WAR
	.align		4
.L_255:
        /*0214*/ 	.byte	0x04, 0x36
        /*0216*/ 	.short	(.L_257 - .L_256)
.L_256:
        /*0218*/ 	.word	0x00000008
.L_257:


//--------------------- .nv.info._ZN2at6native13im2col_kernelIN3c107complexIdEEEEvlPKT_llllllllllllPS5_ --------------------------
	.section	.nv.info._ZN2at6native13im2col_kernelIN3c107complexIdEEEEvlPKT_llllllllllllPS5_,"",@"SHT_CUDA_INFO"
	.sectionflags	@""
	.align	4


	//----- nvinfo : EIATTR_CUDA_API_VERSION
	.align		4
        /*0000*/ 	.byte	0x04, 0x37
        /*0002*/ 	.short	(.L_259 - .L_258)
.L_258:
        /*0004*/ 	.word	0x00000082


	//----- nvinfo : EIATTR_KPARAM_INFO
	.align		4
.L_259:
        /*0008*/ 	.byte	0x04, 0x17
        /*000a*/ 	.short	(.L_261 - .L_260)
.L_260:
        /*000c*/ 	.word	0x00000000
        /*0010*/ 	.short	0x000e
        /*0012*/ 	.short	0x0070
        /*0014*/ 	.byte	0x00, 0xf5, 0x21, 0x00


	//----- nvinfo : EIATTR_KPARAM_INFO
	.align		4
.L_261:
        /*0018*/ 	.byte	0x04, 0x17
        /*001a*/ 	.short	(.L_263 - .L_262)
.L_262:
        /*001c*/ 	.word	0x00000000
        /*0020*/ 	.short	0x000d
        /*0022*/ 	.short	0x0068
        /*0024*/ 	.byte	0x00, 0xf0, 0x21, 0x00


	//----- nvinfo : EIATTR_KPARAM_INFO
	.align		4
.L_263:
        /*0028*/ 	.byte	0x04, 0x17
        /*002a*/ 	.short	(.L_265 - .L_264)
.L_264:
        /*002c*/ 	.word	0x00000000
        /*0030*/ 	.short	0x000c
        /*0032*/ 	.short	0x0060
        /*0034*/ 	.byte	0x00, 0xf0, 0x21, 0x00


	//----- nvinfo : EIATTR_KPARAM_INFO
	.align		4
.L_265:
        /*0038*/ 	.byte	0x04, 0x17
        /*003a*/ 	.short	(.L_267 - .L_266)
.L_266:
        /*003c*/ 	.word	0x00000000
        /*0040*/ 	.short	0x000b
        /*0042*/ 	.short	0x0058
        /*0044*/ 	.byte	0x00, 0xf0, 0x21, 0x00


	//----- nvinfo : EIATTR_KPARAM_INFO
	.align		4
.L_267:
        /*0048*/ 	.byte	0x04, 0x17
        /*004a*/ 	.short	(.L_269 - .L_268)
.L_268:
        /*004c*/ 	.word	0x00000000
        /*0050*/ 	.short	0x000a
        /*0052*/ 	.short	0x0050
        /*0054*/ 	.byte	0x00, 0xf0, 0x21, 0x00


	//----- nvinfo : EIATTR_KPARAM_INFO
	.align		4
.L_269:
        /*0058*/ 	.byte	0x04, 0x17
        /*005a*/ 	.short	(.L_271 - .L_270)
.L_270:
        /*005c*/ 	.word	0x00000000
        /*0060*/ 	.short	0x0009
        /*0062*/ 	.short	0x0048
        /*0064*/ 	.byte	0x00, 0xf0, 0x21, 0x00


	//----- nvinfo : EIATTR_KPARAM_INFO
	.align		4
.L_271:
        /*0068*/ 	.byte	0x04, 0x17
        /*006a*/ 	.short	(.L_273 - .L_272)
.L_272:
        /*006c*/ 	.word	0x00000000
        /*0070*/ 	.short	0x0008
        /*0072*/ 	.short	0x0040
        /*0074*/ 	.byte	0x00, 0xf0, 0x21, 0x00


	//----- nvinfo : EIATTR_KPARAM_INFO
	.align		4
.L_273:
        /*0078*/ 	.byte	0x04, 0x17
        /*007a*/ 	.short	(.L_275 - .L_274)
.L_274:
        /*007c*/ 	.word	0x00000000
        /*0080*/ 	.short	0x0007
        /*0082*/ 	.short	0x0038
        /*0084*/ 	.byte	0x00, 0xf0, 0x21, 0x00


	//----- nvinfo : EIATTR_KPARAM_INFO
	.align		4
.L_275:
        /*0088*/ 	.byte	0x04, 0x17
        /*008a*/ 	.short	(.L_277 - .L_276)
.L_276:
        /*008c*/ 	.word	0x00000000
        /*0090*/ 	.short	0x0006
        /*0092*/ 	.short	0x0030
        /*0094*/ 	.byte	0x00, 0xf0, 0x21, 0x00


	//----- nvinfo : EIATTR_KPARAM_INFO
	.align		4
.L_277:
        /*0098*/ 	.byte	0x04, 0x17
        /*009a*/ 	.short	(.L_279 - .L_278)
.L_278:
        /*009c*/ 	.word	0x00000000
        /*00a0*/ 	.short	0x0005
        /*00a2*/ 	.short	0x0028
        /*00a4*/ 	.byte	0x00, 0xf0, 0x21, 0x00


	//----- nvinfo : EIATTR_KPARAM_INFO
	.align		4
.L_279:
        /*00a8*/ 	.byte	0x04, 0x17
        /*00aa*/ 	.short	(.L_281 - .L_280)
.L_280:
        /*00ac*/ 	.word	0x00000000
        /*00b0*/ 	.short	0x0004
        /*00b2*/ 	.short	0x0020
        /*00b4*/ 	.byte	0x00, 0xf0, 0x21, 0x00


	//----- nvinfo : EIATTR_KPARAM_INFO
	.align		4
.L_281:
        /*00b8*/ 	.byte	0x04, 0x17
        /*00ba*/ 	.short	(.L_283 - .L_282)
.L_282:
        /*00bc*/ 	.word	0x00000000
        /*00c0*/ 	.short	0x0003
        /*00c2*/ 	.short	0x0018
        /*00c4*/ 	.byte	0x00, 0xf0, 0x21, 0x00


	//----- nvinfo : EIATTR_KPARAM_INFO
	.align		4
.L_283:
        /*00c8*/ 	.byte	0x04, 0x17
        /*00ca*/ 	.short	(.L_285 - .L_284)
.L_284:
        /*00cc*/ 	.word	0x00000000
        /*00d0*/ 	.short	0x0002
        /*00d2*/ 	.short	0x0010
        /*00d4*/ 	.byte	0x00, 0xf0, 0x21, 0x00


	//----- nvinfo : EIATTR_KPARAM_INFO
	.align		4
.L_285:
        /*00d8*/ 	.byte	0x04, 0x17
        /*00da*/ 	.short	(.L_287 - .L_286)
.L_286:
        /*00dc*/ 	.word	0x00000000
        /*00e0*/ 	.short	0x0001
        /*00e2*/ 	.short	0x0008
        /*00e4*/ 	.byte	0x00, 0xf5, 0x21, 0x00


	//----- nvinfo : EIATTR_KPARAM_INFO
	.align		4
.L_287:
        /*00e8*/ 	.byte	0x04, 0x17
        /*00ea*/ 	.short	(.L_289 - .L_288)
.L_288:
        /*00ec*/ 	.word	0x00000000
        /*00f0*/ 	.short	0x0000
        /*00f2*/ 	.short	0x0000
        /*00f4*/ 	.byte	0x00, 0xf0, 0x21, 0x00


	//----- nvinfo : EIATTR_SPARSE_MMA_MASK
	.align		4
.L_289:
        /*00f8*/ 	.byte	0x03, 0x50
        /*00fa*/ 	.short	0x0000


	//----- nvinfo : EIATTR_MAXREG_COUNT
	.align		4
        /*00fc*/ 	.byte	0x03, 0x1b
        /*00fe*/ 	.short	0x0040


	//----- nvinfo : EIATTR_ANNOTATIONS
	.align		4
        /*0100*/ 	.byte	0x04, 0x55
        /*0102*/ 	.short	(.L_291 - .L_290)


	//   ....[0]....
.L_290:
        /* <DEDUP_REMOVED lines=14> */


	//----- nvinfo : EIATTR_MERCURY_ISA_VERSION
	.align		4
.L_291:
        /*01d4*/ 	.byte	0x03, 0x5f
        /*01d6*/ 	.short	0x0101


	//----- nvinfo : EIATTR_VRC_CTA_INIT_COUNT
	.align		4
        /*01d8*/ 	.byte	0x02, 0x4a
	.zero		1
	.zero		1


	//----- nvinfo : EIATTR_EXIT_INSTR_OFFSETS
	.align		4
        /*01dc*/ 	.byte	0x04, 0x1c
        /*01de*/ 	.short	(.L_293 - .L_292)


	//   ....[0]....
.L_292:
        /*01e0*/ 	.word	0x000000b0


	//   ....[1]....
        /*01e4*/ 	.word	0x00000140


	//   ....[2]....
        /*01e8*/ 	.word	0x00002d10


	//----- nvinfo : EIATTR_MAX_THREADS
	.align		4
.L_293:
        /*01ec*/ 	.byte	0x04, 0x05
        /*01ee*/ 	.short	(.L_295 - .L_294)
.L_294:
        /*01f0*/ 	.word	0x00000400
        /*01f4*/ 	.word	0x00000001
        /*01f8*/ 	.word	0x00000001


	//----- nvinfo : EIATTR_CRS_STACK_SIZE
	.align		4
.L_295:
        /*01fc*/ 	.byte	0x04, 0x1e
        /*01fe*/ 	.short	(.L_297 - .L_296)
.L_296:
        /*0200*/ 	.word	0x00000000


	//----- nvinfo : EIATTR_CBANK_PARAM_SIZE
	.align		4
.L_297:
        /*0204*/ 	.byte	0x03, 0x19
        /*0206*/ 	.short	0x0078


	//----- nvinfo : EIATTR_PARAM_CBANK
	.align		4
        /*0208*/ 	.byte	0x04, 0x0a
        /*020a*/ 	.short	(.L_299 - .L_298)
	.align		4
.L_298:
        /*020c*/ 	.word	index@(.nv.constant0._ZN2at6native13im2col_kernelIN3c107complexIdEEEEvlPKT_llllllllllllPS5_)
        /*0210*/ 	.short	0x0380
        /*0212*/ 	.short	0x0078


	//----- nvinfo : EIATTR_SW_WAR
	.align		4
.L_299:
        /*0214*/ 	.byte	0x04, 0x36
        /*0216*/ 	.short	(.L_301 - .L_300)
.L_300:
        /*0218*/ 	.word	0x00000008
.L_301:


//--------------------- .nv.info._ZN2at6native13im2col_kernelIfEEvlPKT_llllllllllllPS2_ --------------------------
	.section	.nv.info._ZN2at6native13im2col_kernelIfEEvlPKT_llllllllllllPS2_,"",@"SHT_CUDA_INFO"
	.sectionflags	@""
	.align	4


	//----- nvinfo : EIATTR_CUDA_API_VERSION
	.align		4
        /*0000*/ 	.byte	0x04, 0x37
        /*0002*/ 	.short	(.L_303 - .L_302)
.L_302:
        /*0004*/ 	.word	0x00000082


	//----- nvinfo : EIATTR_KPARAM_INFO
	.align		4
.L_303:
        /*0008*/ 	.byte	0x04, 0x17
        /*000a*/ 	.short	(.L_305 - .L_304)
.L_304:
        /*000c*/ 	.word	0x00000000
        /*0010*/ 	.short	0x000e
        /*0012*/ 	.short	0x0070
        /*0014*/ 	.byte	0x00, 0xf5, 0x21, 0x00


	//----- nvinfo : EIATTR_KPARAM_INFO
	.align		4
.L_305:
        /*0018*/ 	.byte	0x04, 0x17
        /*001a*/ 	.short	(.L_307 - .L_306)
.L_306:
        /*001c*/ 	.word	0x00000000
        /*0020*/ 	.short	0x000d
        /*0022*/ 	.short	0x0068
        /*0024*/ 	.byte	0x00, 0xf0, 0x21, 0x00


	//----- nvinfo : EIATTR_KPARAM_INFO
	.align		4
.L_307:
        /*0028*/ 	.byte	0x04, 0x17
        /*002a*/ 	.short	(.L_309 - .L_308)
.L_308:
        /*002c*/ 	.word	0x00000000
        /*0030*/ 	.short	0x000c
        /*0032*/ 	.short	0x0060
        /*0034*/ 	.byte	0x00, 0xf0, 0x21, 0x00


	//----- nvinfo : EIATTR_KPARAM_INFO
	.align		4
.L_309:
        /*0038*/ 	.byte	0x04, 0x17
        /*003a*/ 	.short	(.L_311 - .L_310)
.L_310:
        /*003c*/ 	.word	0x00000000
        /*0040*/ 	.short	0x000b
        /*0042*/ 	.short	0x0058
        /*0044*/ 	.byte	0x00, 0xf0, 0x21, 0x00


	//----- nvinfo : EIATTR_KPARAM_INFO
	.align		4
.L_311:
        /*0048*/ 	.byte	0x04, 0x17
        /*004a*/ 	.short	(.L_313 - .L_312)
.L_312:
        /*004c*/ 	.word	0x00000000
        /*0050*/ 	.short	0x000a
        /*0052*/ 	.short	0x0050
        /*0054*/ 	.byte	0x00, 0xf0, 0x21, 0x00


	//----- nvinfo : EIATTR_KPARAM_INFO
	.align		4
.L_313:
        /*0058*/ 	.byte	0x04, 0x17
        /*005a*/ 	.short	(.L_315 - .L_314)
.L_314:
        /*005c*/ 	.word	0x00000000
        /*0060*/ 	.short	0x0009
        /*0062*/ 	.short	0x0048
        /*0064*/ 	.byte	0x00, 0xf0, 0x21, 0x00


	//----- nvinfo : EIATTR_KPARAM_INFO
	.align		4
.L_315:
        /*0068*/ 	.byte	0x04, 0x17
        /*006a*/ 	.short	(.L_317 - .L_316)
.L_316:
        /*006c*/ 	.word	0x00000000
        /*0070*/ 	.short	0x0008
        /*0072*/ 	.short	0x0040
        /*0074*/ 	.byte	0x00, 0xf0, 0x21, 0x00


	//----- nvinfo : EIATTR_KPARAM_INFO
	.align		4
.L_317:
        /*0078*/ 	.byte	0x04, 0x17
        /*007a*/ 	.short	(.L_319 - .L_318)
.L_318:
        /*007c*/ 	.word	0x00000000
        /*0080*/ 	.short	0x0007
        /*0082*/ 	.short	0x0038
        /*0084*/ 	.byte	0x00, 0xf0, 0x21, 0x00


	//----- nvinfo : EIATTR_KPARAM_INFO
	.align		4
.L_319:
        /*0088*/ 	.byte	0x04, 0x17
        /*008a*/ 	.short	(.L_321 - .L_320)
.L_320:
        /*008c*/ 	.word	0x00000000
        /*0090*/ 	.short	0x0006
        /*0092*/ 	.short	0x0030
        /*0094*/ 	.byte	0x00, 0xf0, 0x21, 0x00


	//----- nvinfo : EIATTR_KPARAM_INFO
	.align		4
.L_321:
        /*0098*/ 	.byte	0x04, 0x17
        /*009a*/ 	.short	(.L_323 - .L_322)
.L_322:
        /*009c*/ 	.word	0x00000000
        /*00a0*/ 	.short	0x0005
        /*00a2*/ 	.short	0x0028
        /*00a4*/ 	.byte	0x00, 0xf0, 0x21, 0x00


	//----- nvinfo : EIATTR_KPARAM_INFO
	.align		4
.L_323:
        /*00a8*/ 	.byte	0x04, 0x17
        /*00aa*/ 	.short	(.L_325 - .L_324)
.L_324:
        /*00ac*/ 	.word	0x00000000
        /*00b0*/ 	.short	0x0004
        /*00b2*/ 	.short	0x0020
        /*00b4*/ 	.byte	0x00, 0xf0, 0x21, 0x00


	//----- nvinfo : EIATTR_KPARAM_INFO
	.align		4
.L_325:
        /*00b8*/ 	.byte	0x04, 0x17
        /*00ba*/ 	.short	(.L_327 - .L_326)
.L_326:
        /*00bc*/ 	.word	0x00000000
        /*00c0*/ 	.short	0x0003
        /*00c2*/ 	.short	0x0018
        /*00c4*/ 	.byte	0x00, 0xf0, 0x21, 0x00


	//----- nvinfo : EIATTR_KPARAM_INFO
	.align		4
.L_327:
        /*00c8*/ 	.byte	0x04, 0x17
        /*00ca*/ 	.short	(.L_329 - .L_328)
.L_328:
        /*00cc*/ 	.word	0x00000000
        /*00d0*/ 	.short	0x0002
        /*00d2*/ 	.short	0x0010
        /*00d4*/ 	.byte	0x00, 0xf0, 0x21, 0x00


	//----- nvinfo : EIATTR_KPARAM_INFO
	.align		4
.L_329:
        /*00d8*/ 	.byte	0x04, 0x17
        /*00da*/ 	.short	(.L_331 - .L_330)
.L_330:
        /*00dc*/ 	.word	0x00000000
        /*00e0*/ 	.short	0x0001
        /*00e2*/ 	.short	0x0008
        /*00e4*/ 	.byte	0x00, 0xf5, 0x21, 0x00


	//----- nvinfo : EIATTR_KPARAM_INFO
	.align		4
.L_331:
        /*00e8*/ 	.byte	0x04, 0x17
        /*00ea*/ 	.short	(.L_333 - .L_332)
.L_332:
        /*00ec*/ 	.word	0x00000000
        /*00f0*/ 	.short	0x0000
        /*00f2*/ 	.short	0x0000
        /*00f4*/ 	.byte	0x00, 0xf0, 0x21, 0x00


	//----- nvinfo : EIATTR_SPARSE_MMA_MASK
	.align		4
.L_333:
        /*00f8*/ 	.byte	0x03, 0x50
        /*00fa*/ 	.short	0x0000


	//----- nvinfo : EIATTR_MAXREG_COUNT
	.align		4
        /*00fc*/ 	.byte	0x03, 0x1b
        /*00fe*/ 	.short	0x0040


	//----- nvinfo : EIATTR_ANNOTATIONS
	.align		4
        /*0100*/ 	.byte	0x04, 0x55
        /*0102*/ 	.short	(.L_335 - .L_334)


	//   ....[0]....
.L_334:
        /* <DEDUP_REMOVED lines=13> */


	//----- nvinfo : EIATTR_MERCURY_ISA_VERSION
	.align		4
.L_335:
        /*01c4*/ 	.byte	0x03, 0x5f
        /*01c6*/ 	.short	0x0101


	//----- nvinfo : EIATTR_VRC_CTA_INIT_COUNT
	.align		4
        /*01c8*/ 	.byte	0x02, 0x4a
	.zero		1
	.zero		1


	//----- nvinfo : EIATTR_EXIT_INSTR_OFFSETS
	.align		4
        /*01cc*/ 	.byte	0x04, 0x1c
        /*01ce*/ 	.short	(.L_337 - .L_336)


	//   ....[0]....
.L_336:
        /*01d0*/ 	.word	0x000000b0


	//   ....[1]....
        /*01d4*/ 	.word	0x00000140


	//   ....[2]....
        /*01d8*/ 	.word	0x00002bd0


	//----- nvinfo : EIATTR_MAX_THREADS
	.align		4
.L_337:
        /*01dc*/ 	.byte	0x04, 0x05
        /*01de*/ 	.short	(.L_339 - .L_338)
.L_338:
        /*01e0*/ 	.word	0x00000400
        /*01e4*/ 	.word	0x00000001
        /*01e8*/ 	.word	0x00000001


	//----- nvinfo : EIATTR_CRS_STACK_SIZE
	.align		4
.L_339:
        /*01ec*/ 	.byte	0x04, 0x1e
        /*01ee*/ 	.short	(.L_341 - .L_340)
.L_340:
        /*01f0*/ 	.word	0x00000000


	//----- nvinfo : EIATTR_CBANK_PARAM_SIZE
	.align		4
.L_341:
        /*01f4*/ 	.byte	0x03, 0x19
        /*01f6*/ 	.short	0x0078


	//----- nvinfo : EIATTR_PARAM_CBANK
	.align		4
        /*01f8*/ 	.byte	0x04, 0x0a
        /*01fa*/ 	.short	(.L_343 - .L_342)
	.align		4
.L_342:
        /*01fc*/ 	.word	index@(.nv.constant0._ZN2at6native13im2col_kernelIfEEvlPKT_llllllllllllPS2_)
        /*0200*/ 	.short	0x0380
        /*0202*/ 	.short	0x0078


	//----- nvinfo : EIATTR_SW_WAR
	.align		4
.L_343:
        /*0204*/ 	.byte	0x04, 0x36
        /*0206*/ 	.short	(.L_345 - .L_344)
.L_344:
        /*0208*/ 	.word	0x00000008
.L_345:


//--------------------- .nv.info._ZN2at6native13im2col_kernelIdEEvlPKT_llllllllllllPS2_ --------------------------
	.section	.nv.info._ZN2at6native13im2col_kernelIdEEvlPKT_llllllllllllPS2_,"",@"SHT_CUDA_INFO"
	.sectionflags	@""
	.align	4


	//----- nvinfo : EIATTR_CUDA_API_VERSION
	.align		4
        /*0000*/ 	.byte	0x04, 0x37
        /*0002*/ 	.short	(.L_347 - .L_346)
.L_346:
        /*0004*/ 	.word	0x00000082


	//----- nvinfo : EIATTR_KPARAM_INFO
	.align		4
.L_347:
        /*0008*/ 	.byte	0x04, 0x17
        /*000a*/ 	.short	(.L_349 - .L_348)
.L_348:
        /*000c*/ 	.word	0x00000000
        /*0010*/ 	.short	0x000e
        /*0012*/ 	.short	0x0070
        /*0014*/ 	.byte	0x00, 0xf5, 0x21, 0x00


	//----- nvinfo : EIATTR_KPARAM_INFO
	.align		4
.L_349:
        /*0018*/ 	.byte	0x04, 0x17
        /*001a*/ 	.short	(.L_351 - .L_350)
.L_350:
        /*001c*/ 	.word	0x00000000
        /*0020*/ 	.short	0x000d
        /*0022*/ 	.short	0x0068
        /*0024*/ 	.byte	0x00, 0xf0, 0x21, 0x00


	//----- nvinfo : EIATTR_KPARAM_INFO
	.align		4
.L_351:
        /*0028*/ 	.byte	0x04, 0x17
        /*002a*/ 	.short	(.L_353 - .L_352)
.L_352:
        /*002c*/ 	.word	0x00000000
        /*0030*/ 	.short	0x000c
        /*0032*/ 	.short	0x0060
        /*0034*/ 	.byte	0x00, 0xf0, 0x21, 0x00


	//----- nvinfo : EIATTR_KPARAM_INFO
	.align		4
.L_353:
        /*0038*/ 	.byte	0x04, 0x17
        /*003a*/ 	.short	(.L_355 - .L_354)
.L_354:
        /*003c*/ 	.word	0x00000000
        /*0040*/ 	.short	0x000b
        /*0042*/ 	.short	0x0058
        /*0044*/ 	.byte	0x00, 0xf0, 0x21, 0x00


	//----- nvinfo : EIATTR_KPARAM_INFO
	.align		4
.L_355:
        /*0048*/ 	.byte	0x04, 0x17
        /*004a*/ 	.short	(.L_357 - .L_356)
.L_356:
        /*004c*/ 	.word	0x00000000
        /*0050*/ 	.short	0x000a
        /*0052*/ 	.short	0x0050
        /*0054*/ 	.byte	0x00, 0xf0, 0x21, 0x00


	//----- nvinfo : EIATTR_KPARAM_INFO
	.align		4
.L_357:
        /*0058*/ 	.byte	0x04, 0x17
        /*005a*/ 	.short	(.L_359 - .L_358)
.L_358:
        /*005c*/ 	.word	0x00000000
        /*0060*/ 	.short	0x0009
        /*0062*/ 	.short	0x0048
        /*0064*/ 	.byte	0x00, 0xf0, 0x21, 0x00


	//----- nvinfo : EIATTR_KPARAM_INFO
	.align		4
.L_359:
        /*0068*/ 	.byte	0x04, 0x17
        /*006a*/ 	.short	(.L_361 - .L_360)
.L_360:
        /*006c*/ 	.word	0x00000000
        /*0070*/ 	.short	0x0008
        /*0072*/ 	.short	0x0040
        /*0074*/ 	.byte	0x00, 0xf0, 0x21, 0x00


	//----- nvinfo : EIATTR_KPARAM_INFO
	.align		4
.L_361:
        /*0078*/ 	.byte	0x04, 0x17
        /*007a*/ 	.short	(.L_363 - .L_362)
.L_362:
        /*007c*/ 	.word	0x00000000
        /*0080*/ 	.short	0x0007
        /*0082*/ 	.short	0x0038
        /*0084*/ 	.byte	0x00, 0xf0, 0x21, 0x00


	//----- nvinfo : EIATTR_KPARAM_INFO
	.align		4
.L_363:
        /*0088*/ 	.byte	0x04, 0x17
        /*008a*/ 	.short	(.L_365 - .L_364)
.L_364:
        /*008c*/ 	.word	0x00000000
        /*0090*/ 	.short	0x0006
        /*0092*/ 	.short	0x0030
        /*0094*/ 	.byte	0x00, 0xf0, 0x21, 0x00


	//----- nvinfo : EIATTR_KPARAM_INFO
	.align		4
.L_365:
        /*0098*/ 	.byte	0x04, 0x17
        /*009a*/ 	.short	(.L_367 - .L_366)
.L_366:
        /*009c*/ 	.word	0x00000000
        /*00a0*/ 	.short	0x0005
        /*00a2*/ 	.short	0x0028
        /*00a4*/ 	.byte	0x00, 0xf0, 0x21, 0x00


	//----- nvinfo : EIATTR_KPARAM_INFO
	.align		4
.L_367:
        /*00a8*/ 	.byte	0x04, 0x17
        /*00aa*/ 	.short	(.L_369 - .L_368)
.L_368:
        /*00ac*/ 	.word	0x00000000
        /*00b0*/ 	.short	0x0004
        /*00b2*/ 	.short	0x0020
        /*00b4*/ 	.byte	0x00, 0xf0, 0x21, 0x00


	//----- nvinfo : EIATTR_KPARAM_INFO
	.align		4
.L_369:
        /*00b8*/ 	.byte	0x04, 0x17
        /*00ba*/ 	.short	(.L_371 - .L_370)
.L_370:
        /*00bc*/ 	.word	0x00000000
        /*00c0*/ 	.short	0x0003
        /*00c2*/ 	.short	0x0018
        /*00c4*/ 	.byte	0x00, 0xf0, 0x21, 0x00


	//----- nvinfo : EIATTR_KPARAM_INFO
	.align		4
.L_371:
        /*00c8*/ 	.byte	0x04, 0x17
        /*00ca*/ 	.short	(.L_373 - .L_372)
.L_372:
        /*00cc*/ 	.word	0x00000000
        /*00d0*/ 	.short	0x0002
        /*00d2*/ 	.short	0x0010
        /*00d4*/ 	.byte	0x00, 0xf0, 0x21, 0x00


	//----- nvinfo : EIATTR_KPARAM_INFO
	.align		4
.L_373:
        /*00d8*/ 	.byte	0x04, 0x17
        /*00da*/ 	.short	(.L_375 - .L_374)
.L_374:
        /*00dc*/ 	.word	0x00000000
        /*00e0*/ 	.short	0x0001
        /*00e2*/ 	.short	0x0008
        /*00e4*/ 	.byte	0x00, 0xf5, 0x21, 0x00


	//----- nvinfo : EIATTR_KPARAM_INFO
	.align		4
.L_375:
        /*00e8*/ 	.byte	0x04, 0x17
        /*00ea*/ 	.short	(.L_377 - .L_376)
.L_376:
        /*00ec*/ 	.word	0x00000000
        /*00f0*/ 	.short	0x0000
        /*00f2*/ 	.short	0x0000
        /*00f4*/ 	.byte	0x00, 0xf0, 0x21, 0x00


	//----- nvinfo : EIATTR_SPARSE_MMA_MASK
	.align		4
.L_377:
        /*00f8*/ 	.byte	0x03, 0x50
        /*00fa*/ 	.short	0x0000


	//----- nvinfo : EIATTR_MAXREG_COUNT
	.align		4
        /*00fc*/ 	.byte	0x03, 0x1b
        /*00fe*/ 	.short	0x0040


	//----- nvinfo : EIATTR_ANNOTATIONS
	.align		4
        /*0100*/ 	.byte	0x04, 0x55
        /*0102*/ 	.short	(.L_379 - .L_378)


	//   ....[0]....
.L_378:
        /* <DEDUP_REMOVED lines=13> */


	//----- nvinfo : EIATTR_MERCURY_ISA_VERSION
	.align		4
.L_379:
        /*01c4*/ 	.byte	0x03, 0x5f
        /*01c6*/ 	.short	0x0101


	//----- nvinfo : EIATTR_VRC_CTA_INIT_COUNT
	.align		4
        /*01c8*/ 	.byte	0x02, 0x4a
	.zero		1
	.zero		1


	//----- nvinfo : EIATTR_EXIT_INSTR_OFFSETS
	.align		4
        /*01cc*/ 	.byte	0x04, 0x1c
        /*01ce*/ 	.short	(.L_381 - .L_380)


	//   ....[0]....
.L_380:
        /*01d0*/ 	.word	0x000000b0


	//   ....[1]....
        /*01d4*/ 	.word	0x00000140


	//   ....[2]....
        /*01d8*/ 	.word	0x00002bb0


	//----- nvinfo : EIATTR_MAX_THREADS
	.align		4
.L_381:
        /*01dc*/ 	.byte	0x04, 0x05
        /*01de*/ 	.short	(.L_383 - .L_382)
.L_382:
        /*01e0*/ 	.word	0x00000400
        /*01e4*/ 	.word	0x00000001
        /*01e8*/ 	.word	0x00000001


	//----- nvinfo : EIATTR_CRS_STACK_SIZE
	.align		4
.L_383:
        /*01ec*/ 	.byte	0x04, 0x1e
        /*01ee*/ 	.short	(.L_385 - .L_384)
.L_384:
        /*01f0*/ 	.word	0x00000000


	//----- nvinfo : EIATTR_CBANK_PARAM_SIZE
	.align		4
.L_385:
        /*01f4*/ 	.byte	0x03, 0x19
        /*01f6*/ 	.short	0x0078


	//----- nvinfo : EIATTR_PARAM_CBANK
	.align		4
        /*01f8*/ 	.byte	0x04, 0x0a
        /*01fa*/ 	.short	(.L_387 - .L_386)
	.align		4
.L_386:
        /*01fc*/ 	.word	index@(.nv.constant0._ZN2at6native13im2col_kernelIdEEvlPKT_llllllllllllPS2_)
        /*0200*/ 	.short	0x0380
        /*0202*/ 	.short	0x0078


	//----- nvinfo : EIATTR_SW_WAR
	.align		4
.L_387:
        /*0204*/ 	.byte	0x04, 0x36
        /*0206*/ 	.short	(.L_389 - .L_388)
.L_388:
        /*0208*/ 	.word	0x00000008
.L_389:


//--------------------- .nv.callgraph             --------------------------
	.section	.nv.callgraph,"",@"SHT_CUDA_CALLGRAPH"
	.align	4
	.sectionentsize	8
	.align		4
        /*0000*/ 	.word	0x00000000
	.align		4
        /*0004*/ 	.word	0xffffffff
	.align		4
        /*0008*/ 	.word	0x00000000
	.align		4
        /*000c*/ 	.word	0xfffffffe
	.align		4
        /*0010*/ 	.word	0x00000000
	.align		4
        /*0014*/ 	.word	0xfffffffd
	.align		4
        /*0018*/ 	.word	0x00000000
	.align		4
        /*001c*/ 	.word	0xfffffffc


//--------------------- .nv.constant4             --------------------------
	.section	.nv.constant4,"a",@progbits
	.align	8
	.align		8
.nv.constant4:
        /*0000*/ 	.dword	_ZN39_INTERNAL_72552453_9_Im2Col_cu_c1fd30784cuda3std3__45__cpo5beginE
	.align		8
        /*0008*/ 	.dword	_ZN39_INTERNAL_72552453_9_Im2Col_cu_c1fd30784cuda3std3__45__cpo3endE
	.align		8
        /*0010*/ 	.dword	_ZN39_INTERNAL_72552453_9_Im2Col_cu_c1fd30784cuda3std3__45__cpo6cbeginE
	.align		8
        /*0018*/ 	.dword	_ZN39_INTERNAL_72552453_9_Im2Col_cu_c1fd30784cuda3std3__45__cpo4cendE
	.align		8
        /*0020*/ 	.dword	_ZN39_INTERNAL_72552453_9_Im2Col_cu_c1fd30784cuda3std3__45__cpo6rbeginE
	.align		8
        /*0028*/ 	.dword	_ZN39_INTERNAL_72552453_9_Im2Col_cu_c1fd30784cuda3std3__45__cpo4rendE
	.align		8
        /*0030*/ 	.dword	_ZN39_INTERNAL_72552453_9_Im2Col_cu_c1fd30784cuda3std3__45__cpo7crbeginE
	.align		8
        /*0038*/ 	.dword	_ZN39_INTERNAL_72552453_9_Im2Col_cu_c1fd30784cuda3std3__45__cpo5crendE
	.align		8
        /*0040*/ 	.dword	_ZN39_INTERNAL_72552453_9_Im2Col_cu_c1fd30784cuda3std3__441_GLOBAL__N__72552453_9_Im2Col_cu_c1fd30786ignoreE
	.align		8
        /*0048*/ 	.dword	_ZN39_INTERNAL_72552453_9_Im2Col_cu_c1fd30784cuda3std3__419piecewise_constructE
	.align		8
        /*0050*/ 	.dword	_ZN39_INTERNAL_72552453_9_Im2Col_cu_c1fd30784cuda3std3__48in_placeE
	.align		8
        /*0058*/ 	.dword	_ZN39_INTERNAL_72552453_9_Im2Col_cu_c1fd30784cuda3std3__420unreachable_sentinelE
	.align		8
        /*0060*/ 	.dword	_ZN39_INTERNAL_72552453_9_Im2Col_cu_c1fd30784cuda3std6ranges3__45__cpo4swapE
	.align		8
        /*0068*/ 	.dword	_ZN39_INTERNAL_72552453_9_Im2Col_cu_c1fd30784cuda3std6ranges3__45__cpo9iter_moveE
	.align		8
        /*0070*/ 	.dword	_ZN39_INTERNAL_72552453_9_Im2Col_cu_c1fd30784cuda3std6ranges3__45__cpo5beginE
	.align		8
        /*0078*/ 	.dword	_ZN39_INTERNAL_72552453_9_Im2Col_cu_c1fd30784cuda3std6ranges3__45__cpo3endE
	.align		8
        /*0080*/ 	.dword	_ZN39_INTERNAL_72552453_9_Im2Col_cu_c1fd30784cuda3std6ranges3__45__cpo6cbeginE
	.align		8
        /*0088*/ 	.dword	_ZN39_INTERNAL_72552453_9_Im2Col_cu_c1fd30784cuda3std6ranges3__45__cpo4cendE
	.align		8
        /*0090*/ 	.dword	_ZN39_INTERNAL_72552453_9_Im2Col_cu_c1fd30784cuda3std6ranges3__45__cpo7advanceE
	.align		8
        /*0098*/ 	.dword	_ZN39_INTERNAL_72552453_9_Im2Col_cu_c1fd30784cuda3std6ranges3__45__cpo9iter_swapE
	.align		8
        /*00a0*/ 	.dword	_ZN39_INTERNAL_72552453_9_Im2Col_cu_c1fd30784cuda3std6ranges3__45__cpo4nextE
	.align		8
        /*00a8*/ 	.dword	_ZN39_INTERNAL_72552453_9_Im2Col_cu_c1fd30784cuda3std6ranges3__45__cpo4prevE
	.align		8
        /*00b0*/ 	.dword	_ZN39_INTERNAL_72552453_9_Im2Col_cu_c1fd30784cuda3std6ranges3__45__cpo4dataE
	.align		8
        /*00b8*/ 	.dword	_ZN39_INTERNAL_72552453_9_Im2Col_cu_c1fd30784cuda3std6ranges3__45__cpo5cdataE
	.align		8
        /*00c0*/ 	.dword	_ZN39_INTERNAL_72552453_9_Im2Col_cu_c1fd30784cuda3std6ranges3__45__cpo4sizeE
	.align		8
        /*00c8*/ 	.dword	_ZN39_INTERNAL_72552453_9_Im2Col_cu_c1fd30784cuda3std6ranges3__45__cpo5ssizeE
	.align		8
        /*00d0*/ 	.dword	_ZN39_INTERNAL_72552453_9_Im2Col_cu_c1fd30784cuda3std6ranges3__45__cpo8distanceE
	.align		8
        /*00d8*/ 	.dword	_ZN39_INTERNAL_72552453_9_Im2Col_cu_c1fd30786thrust24THRUST_300001_SM_1030_NS6system6detail10sequential3seqE


//--------------------- .text._ZN2at6native13im2col_kernelIbEEvlPKT_llllllllllllPS2_ --------------------------
	.section	.text._ZN2at6native13im2col_kernelIbEEvlPKT_llllllllllllPS2_,"ax",@progbits
	.align	128
        .global         _ZN2at6native13im2col_kernelIbEEvlPKT_llllllllllllPS2_
        .type           _ZN2at6native13im2col_kernelIbEEvlPKT_llllllllllllPS2_,@function
        .size           _ZN2at6native13im2col_kernelIbEEvlPKT_llllllllllllPS2_,(.L_x_110 - _ZN2at6native13im2col_kernelIbEEvlPKT_llllllllllllPS2_)
        .other          _ZN2at6native13im2col_kernelIbEEvlPKT_llllllllllllPS2_,@"STO_CUDA_ENTRY STV_DEFAULT"
_ZN2at6native13im2col_kernelIbEEvlPKT_llllllllllllPS2_:
.text._ZN2at6native13im2col_kernelIbEEvlPKT_llllllllllllPS2_:
[----:B------:R-:W-:Y:S01]  /*0000*/  LDC R1, c[0x0][0x37c] ;  /* 0x0000df00ff017b82 */ /* 0x000fe20000000800 */
[----:B------:R-:W0:Y:S07]  /*0010*/  S2R R2, SR_TID.X ;  /* 0x0000000000027919 */ /* 0x000e2e0000002100 */
[----:B------:R-:W0:Y:S01]  /*0020*/  S2UR UR4, SR_CTAID.X ;  /* 0x00000000000479c3 */ /* 0x000e220000002500 */
[----:B------:R-:W1:Y:S01]  /*0030*/  LDCU.64 UR6, c[0x0][0x380] ;  /* 0x00007000ff0677ac */ /* 0x000e620008000a00 */
[----:B------:R-:W-:-:S06]  /*0040*/  IMAD.MOV.U32 R3, RZ, RZ, RZ ;  /* 0x000000ffff037224 */ /* 0x000fcc00078e00ff */
[----:B------:R-:W0:Y:S02]  /*0050*/  LDC R5, c[0x0][0x360] ;  /* 0x0000d800ff057b82 */ /* 0x000e240000000800 */
[----:B0-----:R-:W-:-:S03]  /*0060*/  IMAD.WIDE.U32 R2, R5, UR4, R2 ;  /* 0x0000000405027c25 */ /* 0x001fc6000f8e0002 */
[----:B-1----:R-:W-:-:S04]  /*0070*/  ISETP.GE.U32.AND P0, PT, R2, UR6, PT ;  /* 0x0000000602007c0c */ /* 0x002fc8000bf06070 */
[----:B------:R-:W-:-:S13]  /*0080*/  ISETP.GE.AND.EX P0, PT, R3, UR7, PT, P0 ;  /* 0x0000000703007c0c */ /* 0x000fda000bf06300 */
[----:B------:R-:W-:Y:S05]  /*0090*/  @P0 EXIT ;  /* 0x000000000000094d */ /* 0x000fea0003800000 */
[----:B------:R-:W0:Y:S08]  /*00a0*/  LDC.64 R4, c[0x0][0x3a0] ;  /* 0x0000e800ff047b82 */ /* 0x000e300000000a00 */
[----:B------:R-:W0:Y:S02]  /*00b0*/  LDC.64 R6, c[0x0][0x3a8] ;  /* 0x0000ea00ff067b82 */ /* 0x000e240000000a00 */
[----:B0-----:R-:W-:-:S04]  /*00c0*/  ISETP.LT.U32.AND P0, PT, R4, R6, PT ;  /* 0x000000060400720c */ /* 0x001fc80003f01070 */
[----:B------:R-:W-:-:S04]  /*00d0*/  ISETP.LT.AND.EX P0, PT, R5, R7, PT, P0 ;  /* 0x000000070500720c */ /* 0x000fc80003f01300 */
[----:B------:R-:W-:Y:S02]  /*00e0*/  SEL R0, R4, R6, P0 ;  /* 0x0000000604007207 */ /* 0x000fe40000000000 */
[----:B------:R-:W-:Y:S02]  /*00f0*/  SEL R4, R5, R7, P0 ;  /* 0x0000000705047207 */ /* 0x000fe40000000000 */
[----:B------:R-:W-:-:S04]  /*0100*/  ISETP.GE.U32.AND P0, PT, R0, 0x1, PT ;  /* 0x000000010000780c */ /* 0x000fc80003f06070 */
[----:B------:R-:W-:-:S13]  /*0110*/  ISETP.GE.AND.EX P0, PT, R4, RZ, PT, P0 ;  /* 0x000000ff0400720c */ /* 0x000fda0003f06300 */
[----:B------:R-:W-:Y:S05]  /*0120*/  @!P0 EXIT ;  /* 0x000000000000894d */ /* 0x000fea0003800000 */
[----:B------:R-:W0:Y:S01]  /*0130*/  LDC.64 R12, c[0x0][0x3d8] ;  /* 0x0000f600ff0c7b82 */ /* 0x000e220000000a00 */
[----:B------:R-:W-:Y:S01]  /*0140*/  IMAD.MOV.U32 R0, RZ, RZ, R2 ;  /* 0x000000ffff007224 */ /* 0x000fe200078e0002 */
[----:B------:R-:W-:Y:S01]  /*0150*/  LOP3.LUT R2, R6, 0xfffffff8, RZ, 0xc0, !PT ;  /* 0xfffffff806027812 */ /* 0x000fe200078ec0ff */
[----:B------:R-:W1:Y:S01]  /*0160*/  LDCU.64 UR12, c[0x0][0x358] ;  /* 0x00006b00ff0c77ac */ /* 0x000e620008000a00 */
[----:B------:R-:W-:Y:S02]  /*0170*/  LOP3.LUT R4, R7, 0x7fffffff, RZ, 0xc0, !PT ;  /* 0x7fffffff07047812 */ /* 0x000fe400078ec0ff */
[C-C-:B0-----:R-:W-:Y:S01]  /*0180*/  SHF.L.U64.HI R5, R12.reuse, 0x3, R13.reuse ;  /* 0x000000030c057819 */ /* 0x141fe2000001020d */
[C---:B------:R-:W-:Y:S01]  /*0190*/  IMAD.SHL.U32 R8, R12.reuse, 0x2, RZ ;  /* 0x000000020c087824 */ /* 0x040fe200078e00ff */
[C-C-:B------:R-:W-:Y:S02]  /*01a0*/  SHF.L.U64.HI R6, R12.reuse, 0x1, R13.reuse ;  /* 0x000000010c067819 */ /* 0x140fe4000001020d */
[----:B------:R-:W-:-:S02]  /*01b0*/  SHF.L.U64.HI R7, R12, 0x2, R13 ;  /* 0x000000020c077819 */ /* 0x000fc4000001020d */
[----:B-1----:R-:W-:-:S07]  /*01c0*/  SHF.L.U32 R9, R12, 0x2, RZ ;  /* 0x000000020c097819 */ /* 0x002fce00000006ff */
.L_x_12:
[----:B0-----:R-:W0:Y:S01]  /*01d0*/  LDCU UR4, c[0x0][0x3ec] ;  /* 0x00007d80ff0477ac */ /* 0x001e220008000800 */
[----:B------:R-:W-:Y:S01]  /*01e0*/  BSSY.RECONVERGENT B0, `(.L_x_0) ;  /* 0x000002e000007945 */ /* 0x000fe20003800200 */
[----:B0-----:R-:W-:-:S04]  /*01f0*/  LOP3.LUT R10, R3, UR4, RZ, 0xfc, !PT ;  /* 0x00000004030a7c12 */ /* 0x001fc8000f8efcff */
[----:B------:R-:W-:-:S13]  /*0200*/  ISETP.NE.U32.AND P0, PT, R10, RZ, PT ;  /* 0x000000ff0a00720c */ /* 0x000fda0003f05070 */
[----:B-123--:R-:W-:Y:S05]  /*0210*/  @P0 BRA `(.L_x_1) ;  /* 0x0000000000600947 */ /* 0x00efea0003800000 */
[----:B------:R-:W0:Y:S01]  /*0220*/  LDCU UR4, c[0x0][0x3e8] ;  /* 0x00007d00ff0477ac */ /* 0x000e220008000800 */
[----:B------:R-:W-:Y:S01]  /*0230*/  IMAD.MOV.U32 R31, RZ, RZ, RZ ;  /* 0x000000ffff1f7224 */ /* 0x000fe200078e00ff */
[----:B0-----:R-:W0:Y:S01]  /*0240*/  I2F.U32.RP R13, UR4 ;  /* 0x00000004000d7d06 */ /* 0x001e220008209000 */
[----:B------:R-:W-:-:S07]  /*0250*/  ISETP.NE.U32.AND P2, PT, RZ, UR4, PT ;  /* 0x00000004ff007c0c */ /* 0x000fce000bf45070 */
[----:B0-----:R-:W0:Y:S02]  /*0260*/  MUFU.RCP R13, R13 ;  /* 0x0000000d000d7308 */ /* 0x001e240000001000 */
[----:B0-----:R-:W-:-:S06]  /*0270*/  VIADD R10, R13, 0xffffffe ;  /* 0x0ffffffe0d0a7836 */ /* 0x001fcc0000000000 */
[----:B------:R0:W1:Y:S02]  /*0280*/  F2I.FTZ.U32.TRUNC.NTZ R11, R10 ;  /* 0x0000000a000b7305 */ /* 0x000064000021f000 */
[----:B0-----:R-:W-:Y:S02]  /*0290*/  IMAD.MOV.U32 R10, RZ, RZ, RZ ;  /* 0x000000ffff0a7224 */ /* 0x001fe400078e00ff */
[----:B-1----:R-:W-:-:S04]  /*02a0*/  IMAD.MOV R15, RZ, RZ, -R11 ;  /* 0x000000ffff0f7224 */ /* 0x002fc800078e0a0b */
[----:B------:R-:W-:-:S04]  /*02b0*/  IMAD R15, R15, UR4, RZ ;  /* 0x000000040f0f7c24 */ /* 0x000fc8000f8e02ff */
[----:B------:R-:W-:-:S06]  /*02c0*/  IMAD.HI.U32 R11, R11, R15, R10 ;  /* 0x0000000f0b0b7227 */ /* 0x000fcc00078e000a */
[----:B------:R-:W-:-:S05]  /*02d0*/  IMAD.HI.U32 R10, R11, R0, RZ ;  /* 0x000000000b0a7227 */ /* 0x000fca00078e00ff */
[----:B------:R-:W-:-:S05]  /*02e0*/  IADD3 R11, PT, PT, -R10, RZ, RZ ;  /* 0x000000ff0a0b7210 */ /* 0x000fca0007ffe1ff */
[----:B------:R-:W-:-:S05]  /*02f0*/  IMAD R11, R11, UR4, R0 ;  /* 0x000000040b0b7c24 */ /* 0x000fca000f8e0200 */
[----:B------:R-:W-:-:S13]  /*0300*/  ISETP.GE.U32.AND P0, PT, R11, UR4, PT ;  /* 0x000000040b007c0c */ /* 0x000fda000bf06070 */
[----:B------:R-:W-:Y:S02]  /*0310*/  @P0 VIADD R11, R11, -UR4 ;  /* 0x800000040b0b0c36 */ /* 0x000fe40008000000 */
[----:B------:R-:W-:-:S03]  /*0320*/  @P0 VIADD R10, R10, 0x1 ;  /* 0x000000010a0a0836 */ /* 0x000fc60000000000 */
[----:B------:R-:W-:-:S13]  /*0330*/  ISETP.GE.U32.AND P1, PT, R11, UR4, PT ;  /* 0x000000040b007c0c */ /* 0x000fda000bf26070 */
[----:B------:R-:W-:Y:S01]  /*0340*/  @P1 VIADD R10, R10, 0x1 ;  /* 0x000000010a0a1836 */ /* 0x000fe20000000000 */
[----:B------:R-:W-:-:S04]  /*0350*/  @!P2 LOP3.LUT R10, RZ, UR4, RZ, 0x33, !PT ;  /* 0x00000004ff0aac12 */ /* 0x000fc8000f8e33ff */
[----:B------:R-:W-:-:S05]  /*0360*/  IADD3 R11, PT, PT, -R10, RZ, RZ ;  /* 0x000000ff0a0b7210 */ /* 0x000fca0007ffe1ff */
[----:B------:R-:W-:Y:S02]  /*0370*/  IMAD R30, R11, UR4, R0 ;  /* 0x000000040b1e7c24 */ /* 0x000fe4000f8e0200 */
[----:B------:R-:W-:Y:S01]  /*0380*/  IMAD.MOV.U32 R11, RZ, RZ, RZ ;  /* 0x000000ffff0b7224 */ /* 0x000fe200078e00ff */
[----:B------:R-:W-:Y:S06]  /*0390*/  BRA `(.L_x_2) ;  /* 0x0000000000487947 */ /* 0x000fec0003800000 */
.L_x_1:
[----:B------:R-:W0:Y:S01]  /*03a0*/  LDCU.64 UR4, c[0x0][0x3e8] ;  /* 0x00007d00ff0477ac */ /* 0x000e220008000a00 */
[----:B------:R-:W-:Y:S01]  /*03b0*/  IMAD.MOV.U32 R24, RZ, RZ, R0 ;  /* 0x000000ffff187224 */ /* 0x000fe200078e0000 */
[----:B------:R-:W-:Y:S01]  /*03c0*/  MOV R16, 0x410 ;  /* 0x0000041000107802 */ /* 0x000fe20000000f00 */
[----:B------:R-:W-:Y:S01]  /*03d0*/  IMAD.MOV.U32 R18, RZ, RZ, R3 ;  /* 0x000000ffff127224 */ /* 0x000fe200078e0003 */
[----:B0-----:R-:W-:Y:S01]  /*03e0*/  MOV R17, UR4 ;  /* 0x0000000400117c02 */ /* 0x001fe20008000f00 */
[----:B------:R-:W-:-:S07]  /*03f0*/  IMAD.U32 R13, RZ, RZ, UR5 ;  /* 0x00000005ff0d7e24 */ /* 0x000fce000f8e00ff */
[----:B------:R-:W-:Y:S05]  /*0400*/  CALL.REL.NOINC `($__internal_0_$__cuda_sm20_div_s64) ;  /* 0x0000001c00747944 */ /* 0x000fea0003c00000 */
[----:B------:R-:W0:Y:S01]  /*0410*/  LDCU.64 UR4, c[0x0][0x3e8] ;  /* 0x00007d00ff0477ac */ /* 0x000e220008000a00 */
[----:B------:R-:W-:Y:S01]  /*0420*/  IADD3 R14, P0, PT, RZ, -R34, RZ ;  /* 0x80000022ff0e7210 */ /* 0x000fe20007f1e0ff */
[----:B------:R-:W-:Y:S01]  /*0430*/  IMAD.MOV.U32 R11, RZ, RZ, R3 ;  /* 0x000000ffff0b7224 */ /* 0x000fe200078e0003 */
[----:B------:R-:W-:-:S03]  /*0440*/  MOV R10, R0 ;  /* 0x00000000000a7202 */ /* 0x000fc60000000f00 */
[----:B------:R-:W-:-:S04]  /*0450*/  IMAD.X R13, RZ, RZ, ~R35, P0 ;  /* 0x000000ffff0d7224 */ /* 0x000fc800000e0e23 */
[----:B0-----:R-:W-:Y:S02]  /*0460*/  IMAD R13, R13, UR4, RZ ;  /* 0x000000040d0d7c24 */ /* 0x001fe4000f8e02ff */
[----:B------:R-:W-:Y:S01]  /*0470*/  IMAD.WIDE.U32 R30, R14, UR4, R10 ;  /* 0x000000040e1e7c25 */ /* 0x000fe2000f8e000a */
[----:B------:R-:W-:-:S03]  /*0480*/  MOV R11, R35 ;  /* 0x00000023000b7202 */ /* 0x000fc60000000f00 */
[----:B------:R-:W-:Y:S02]  /*0490*/  IMAD R13, R14, UR5, R13 ;  /* 0x000000050e0d7c24 */ /* 0x000fe4000f8e020d */
[----:B------:R-:W-:Y:S02]  /*04a0*/  IMAD.MOV.U32 R10, RZ, RZ, R34 ;  /* 0x000000ffff0a7224 */ /* 0x000fe400078e0022 */
[----:B------:R-:W-:-:S07]  /*04b0*/  IMAD.IADD R31, R31, 0x1, R13 ;  /* 0x000000011f1f7824 */ /* 0x000fce00078e020d */
.L_x_2:
[----:B------:R-:W-:Y:S05]  /*04c0*/  BSYNC.RECONVERGENT B0 ;  /* 0x0000000000007941 */ /* 0x000fea0003800200 */
.L_x_0:
[----:B------:R-:W0:Y:S01]  /*04d0*/  LDCU UR4, c[0x0][0x3e4] ;  /* 0x00007c80ff0477ac */ /* 0x000e220008000800 */
[----:B------:R-:W-:Y:S01]  /*04e0*/  BSSY.RECONVERGENT B0, `(.L_x_3) ;  /* 0x000002f000007945 */ /* 0x000fe20003800200 */
[----:B0-----:R-:W-:-:S05]  /*04f0*/  IMAD.U32 R16, RZ, RZ, UR4 ;  /* 0x00000004ff107e24 */ /* 0x001fca000f8e00ff */
[----:B------:R-:W-:-:S04]  /*0500*/  LOP3.LUT R13, R11, R16, RZ, 0xfc, !PT ;  /* 0x000000100b0d7212 */ /* 0x000fc800078efcff */
[----:B------:R-:W-:-:S13]  /*0510*/  ISETP.NE.U32.AND P0, PT, R13, RZ, PT ;  /* 0x000000ff0d00720c */ /* 0x000fda0003f05070 */
[----:B------:R-:W-:Y:S05]  /*0520*/  @P0 BRA `(.L_x_4) ;  /* 0x0000000000640947 */ /* 0x000fea0003800000 */
[----:B------:R-:W0:Y:S01]  /*0530*/  LDCU UR4, c[0x0][0x3e0] ;  /* 0x00007c00ff0477ac */ /* 0x000e220008000800 */
[----:B------:R-:W-:Y:S02]  /*0540*/  HFMA2 R35, -RZ, RZ, 0, 0 ;  /* 0x00000000ff237431 */ /* 0x000fe400000001ff */
[----:B------:R-:W-:Y:S02]  /*0550*/  IMAD.MOV.U32 R19, RZ, RZ, RZ ;  /* 0x000000ffff137224 */ /* 0x000fe400078e00ff */
[----:B0-----:R-:W-:-:S04]  /*0560*/  IMAD.U32 R17, RZ, RZ, UR4 ;  /* 0x00000004ff117e24 */ /* 0x001fc8000f8e00ff */
[----:B------:R-:W0:Y:S01]  /*0570*/  I2F.U32.RP R11, R17 ;  /* 0x00000011000b7306 */ /* 0x000e220000209000 */
[----:B------:R-:W-:-:S07]  /*0580*/  ISETP.NE.U32.AND P2, PT, R17, RZ, PT ;  /* 0x000000ff1100720c */ /* 0x000fce0003f45070 */
[----:B0-----:R-:W0:Y:S02]  /*0590*/  MUFU.RCP R11, R11 ;  /* 0x0000000b000b7308 */ /* 0x001e240000001000 */
[----:B0-----:R-:W-:-:S06]  /*05a0*/  VIADD R14, R11, 0xffffffe ;  /* 0x0ffffffe0b0e7836 */ /* 0x001fcc0000000000 */
[----:B------:R0:W1:Y:S02]  /*05b0*/  F2I.FTZ.U32.TRUNC.NTZ R15, R14 ;  /* 0x0000000e000f7305 */ /* 0x000064000021f000 */
[----:B0-----:R-:W-:Y:S02]  /*05c0*/  IMAD.MOV.U32 R14, RZ, RZ, RZ ;  /* 0x000000ffff0e7224 */ /* 0x001fe400078e00ff */
[----:B-1----:R-:W-:-:S05]  /*05d0*/  IMAD R13, R15, R17, RZ ;  /* 0x000000110f0d7224 */ /* 0x002fca00078e02ff */
[----:B------:R-:W-:-:S05]  /*05e0*/  IADD3 R13, PT, PT, -R13, RZ, RZ ;  /* 0x000000ff0d0d7210 */ /* 0x000fca0007ffe1ff */
[----:B------:R-:W-:-:S06]  /*05f0*/  IMAD.HI.U32 R15, R15, R13, R14 ;  /* 0x0000000d0f0f7227 */ /* 0x000fcc00078e000e */
[----:B------:R-:W-:-:S04]  /*0600*/  IMAD.HI.U32 R34, R15, R10, RZ ;  /* 0x0000000a0f227227 */ /* 0x000fc800078e00ff */
[----:B------:R-:W-:-:S04]  /*0610*/  IMAD.MOV R13, RZ, RZ, -R34 ;  /* 0x000000ffff0d7224 */ /* 0x000fc800078e0a22 */
[----:B------:R-:W-:-:S05]  /*0620*/  IMAD R13, R17, R13, R10 ;  /* 0x0000000d110d7224 */ /* 0x000fca00078e020a */
[----:B------:R-:W-:-:S13]  /*0630*/  ISETP.GE.U32.AND P0, PT, R13, R17, PT ;  /* 0x000000110d00720c */ /* 0x000fda0003f06070 */
[----:B------:R-:W-:Y:S01]  /*0640*/  @P0 IMAD.IADD R13, R13, 0x1, -R17 ;  /* 0x000000010d0d0824 */ /* 0x000fe200078e0a11 */
[----:B------:R-:W-:-:S04]  /*0650*/  @P0 IADD3 R34, PT, PT, R34, 0x1, RZ ;  /* 0x0000000122220810 */ /* 0x000fc80007ffe0ff */
[----:B------:R-:W-:-:S13]  /*0660*/  ISETP.GE.U32.AND P1, PT, R13, R17, PT ;  /* 0x000000110d00720c */ /* 0x000fda0003f26070 */
[----:B------:R-:W-:Y:S01]  /*0670*/  @P1 VIADD R34, R34, 0x1 ;  /* 0x0000000122221836 */ /* 0x000fe20000000000 */
[----:B------:R-:W-:-:S05]  /*0680*/  @!P2 LOP3.LUT R34, RZ, R17, RZ, 0x33, !PT ;  /* 0x00000011ff22a212 */ /* 0x000fca00078e33ff */
[----:B------:R-:W-:-:S04]  /*0690*/  IMAD.MOV R18, RZ, RZ, -R34 ;  /* 0x000000ffff127224 */ /* 0x000fc800078e0a22 */
[----:B------:R-:W-:Y:S01]  /*06a0*/  IMAD R18, R17, R18, R10 ;  /* 0x0000001211127224 */ /* 0x000fe200078e020a */
[----:B------:R-:W-:Y:S06]  /*06b0*/  BRA `(.L_x_5) ;  /* 0x0000000000447947 */ /* 0x000fec0003800000 */
.L_x_4:
[----:B------:R-:W0:Y:S01]  /*06c0*/  LDCU.64 UR4, c[0x0][0x3e0] ;  /* 0x00007c00ff0477ac */ /* 0x000e220008000a00 */
[----:B------:R-:W-:Y:S01]  /*06d0*/  IMAD.MOV.U32 R24, RZ, RZ, R10 ;  /* 0x000000ffff187224 */ /* 0x000fe200078e000a */
[----:B------:R-:W-:Y:S02]  /*06e0*/  MOV R18, R11 ;  /* 0x0000000b00127202 */ /* 0x000fe40000000f00 */
[----:B------:R-:W-:Y:S01]  /*06f0*/  MOV R16, 0x730 ;  /* 0x0000073000107802 */ /* 0x000fe20000000f00 */
[----:B0-----:R-:W-:Y:S02]  /*0700*/  IMAD.U32 R17, RZ, RZ, UR4 ;  /* 0x00000004ff117e24 */ /* 0x001fe4000f8e00ff */
[----:B------:R-:W-:-:S07]  /*0710*/  IMAD.U32 R13, RZ, RZ, UR5 ;  /* 0x00000005ff0d7e24 */ /* 0x000fce000f8e00ff */
[----:B------:R-:W-:Y:S05]  /*0720*/  CALL.REL.NOINC `($__internal_0_$__cuda_sm20_div_s64) ;  /* 0x0000001800ac7944 */ /* 0x000fea0003c00000 */
[----:B------:R-:W0:Y:S01]  /*0730*/  LDCU.64 UR4, c[0x0][0x3e0] ;  /* 0x00007c00ff0477ac */ /* 0x000e220008000a00 */
[----:B------:R-:W-:-:S05]  /*0740*/  IADD3 R14, P0, PT, RZ, -R34, RZ ;  /* 0x80000022ff0e7210 */ /* 0x000fca0007f1e0ff */
[----:B------:R-:W-:Y:S02]  /*0750*/  IMAD.X R18, RZ, RZ, ~R35, P0 ;  /* 0x000000ffff127224 */ /* 0x000fe400000e0e23 */
[----:B0-----:R-:W-:Y:S02]  /*0760*/  IMAD.U32 R17, RZ, RZ, UR4 ;  /* 0x00000004ff117e24 */ /* 0x001fe4000f8e00ff */
[----:B------:R-:W-:Y:S02]  /*0770*/  IMAD.U32 R16, RZ, RZ, UR5 ;  /* 0x00000005ff107e24 */ /* 0x000fe4000f8e00ff */
[-C--:B------:R-:W-:Y:S02]  /*0780*/  IMAD R13, R18, R17.reuse, RZ ;  /* 0x00000011120d7224 */ /* 0x080fe400078e02ff */
[----:B------:R-:W-:-:S04]  /*0790*/  IMAD.WIDE.U32 R10, R14, R17, R10 ;  /* 0x000000110e0a7225 */ /* 0x000fc800078e000a */
[----:B------:R-:W-:Y:S01]  /*07a0*/  IMAD R13, R14, R16, R13 ;  /* 0x000000100e0d7224 */ /* 0x000fe200078e020d */
[----:B------:R-:W-:-:S03]  /*07b0*/  MOV R18, R10 ;  /* 0x0000000a00127202 */ /* 0x000fc60000000f00 */
[----:B------:R-:W-:-:S07]  /*07c0*/  IMAD.IADD R19, R11, 0x1, R13 ;  /* 0x000000010b137824 */ /* 0x000fce00078e020d */
.L_x_5:
[----:B------:R-:W-:Y:S05]  /*07d0*/  BSYNC.RECONVERGENT B0 ;  /* 0x0000000000007941 */ /* 0x000fea0003800200 */
.L_x_3:
[----:B------:R-:W0:Y:S01]  /*07e0*/  LDCU.128 UR8, c[0x0][0x3a0] ;  /* 0x00007400ff0877ac */ /* 0x000e220008000c00 */
[----:B------:R-:W1:Y:S01]  /*07f0*/  LDC.64 R10, c[0x0][0x3c8] ;  /* 0x0000f200ff0a7b82 */ /* 0x000e620000000a00 */
[----:B------:R-:W-:Y:S01]  /*0800*/  MOV R15, R19 ;  /* 0x00000013000f7202 */ /* 0x000fe20000000f00 */
[----:B------:R-:W-:Y:S01]  /*0810*/  IMAD.MOV.U32 R14, RZ, RZ, R18 ;  /* 0x000000ffff0e7224 */ /* 0x000fe200078e0012 */
[----:B------:R-:W2:Y:S01]  /*0820*/  LDCU.64 UR16, c[0x0][0x3e8] ;  /* 0x00007d00ff1077ac */ /* 0x000ea20008000a00 */
[----:B------:R-:W3:Y:S04]  /*0830*/  LDCU.64 UR14, c[0x0][0x3f0] ;  /* 0x00007e00ff0e77ac */ /* 0x000ee80008000a00 */
[----:B------:R-:W4:Y:S01]  /*0840*/  LDC.64 R32, c[0x0][0x3c0] ;  /* 0x0000f000ff207b82 */ /* 0x000f220000000a00 */
[----:B0-----:R-:W-:-:S02]  /*0850*/  UIMAD UR6, UR11, UR8, URZ ;  /* 0x000000080b0672a4 */ /* 0x001fc4000f8e02ff */
[----:B------:R-:W-:Y:S02]  /*0860*/  UIMAD.WIDE.U32 UR4, UR10, UR8, URZ ;  /* 0x000000080a0472a5 */ /* 0x000fe4000f8e00ff */
[----:B------:R-:W-:Y:S01]  /*0870*/  UIMAD UR6, UR10, UR9, UR6 ;  /* 0x000000090a0672a4 */ /* 0x000fe2000f8e0206 */
[----:B------:R-:W0:Y:S03]  /*0880*/  LDCU.128 UR8, c[0x0][0x3b0] ;  /* 0x00007600ff0877ac */ /* 0x000e260008000c00 */
[----:B------:R-:W-:Y:S01]  /*0890*/  UIADD3 UR5, UPT, UPT, UR5, UR6, URZ ;  /* 0x0000000605057290 */ /* 0x000fe2000fffe0ff */
[----:B----4-:R-:W-:-:S05]  /*08a0*/  IMAD R19, R19, R32, RZ ;  /* 0x0000002013137224 */ /* 0x010fca00078e02ff */
[C---:B------:R-:W-:Y:S02]  /*08b0*/  IMAD R13, R17.reuse, UR5, RZ ;  /* 0x00000005110d7c24 */ /* 0x040fe4000f8e02ff */
[----:B------:R-:W-:Y:S02]  /*08c0*/  IMAD R19, R18, R33, R19 ;  /* 0x0000002112137224 */ /* 0x000fe400078e0213 */
[----:B------:R-:W-:Y:S02]  /*08d0*/  IMAD R13, R16, UR4, R13 ;  /* 0x00000004100d7c24 */ /* 0x000fe4000f8e020d */
[----:B------:R-:W-:Y:S01]  /*08e0*/  IMAD.WIDE.U32 R16, R17, UR4, RZ ;  /* 0x0000000411107c25 */ /* 0x000fe2000f8e00ff */
[----:B0-----:R-:W-:Y:S02]  /*08f0*/  UIADD3 UR4, UP0, UPT, URZ, -UR8, URZ ;  /* 0x80000008ff047290 */ /* 0x001fe4000ff1e0ff */
[----:B------:R-:W-:Y:S01]  /*0900*/  UIADD3 UR6, UP1, UPT, URZ, -UR10, URZ ;  /* 0x8000000aff067290 */ /* 0x000fe2000ff3e0ff */
[----:B------:R-:W-:Y:S01]  /*0910*/  IMAD.IADD R13, R17, 0x1, R13 ;  /* 0x00000001110d7824 */ /* 0x000fe200078e020d */
[----:B------:R-:W-:Y:S01]  /*0920*/  UIADD3.X UR5, UPT, UPT, URZ, ~UR9, URZ, UP0, !UPT ;  /* 0x80000009ff057290 */ /* 0x000fe200087fe4ff */
[----:B------:R-:W-:Y:S01]  /*0930*/  IMAD.WIDE.U32 R14, R34, R16, R14 ;  /* 0x00000010220e7225 */ /* 0x000fe200078e000e */
[----:B------:R-:W-:-:S03]  /*0940*/  UIADD3.X UR7, UPT, UPT, URZ, ~UR11, URZ, UP1, !UPT ;  /* 0x8000000bff077290 */ /* 0x000fc60008ffe4ff */
[----:B------:R-:W-:Y:S02]  /*0950*/  IMAD R13, R13, R34, RZ ;  /* 0x000000220d0d7224 */ /* 0x000fe400078e02ff */
[----:B------:R-:W-:Y:S01]  /*0960*/  IMAD.WIDE.U32 R32, R18, R32, UR4 ;  /* 0x0000000412207e25 */ /* 0x000fe2000f8e0020 */
[----:B------:R-:W-:Y:S01]  /*0970*/  UMOV UR4, URZ ;  /* 0x000000ff00047c82 */ /* 0x000fe20008000000 */
[----:B------:R-:W-:Y:S02]  /*0980*/  UMOV UR5, URZ ;  /* 0x000000ff00057c82 */ /* 0x000fe40008000000 */
[----:B------:R-:W-:Y:S02]  /*0990*/  IMAD R17, R35, R16, R13 ;  /* 0x0000001023117224 */ /* 0x000fe400078e020d */
[----:B-1----:R-:W-:-:S04]  /*09a0*/  IMAD R13, R31, R10, RZ ;  /* 0x0000000a1f0d7224 */ /* 0x002fc800078e02ff */
[----:B------:R-:W-:Y:S02]  /*09b0*/  IMAD R13, R30, R11, R13 ;  /* 0x0000000b1e0d7224 */ /* 0x000fe400078e020d */
[----:B------:R-:W-:Y:S02]  /*09c0*/  IMAD.IADD R11, R15, 0x1, R17 ;  /* 0x000000010f0b7824 */ /* 0x000fe400078e0211 */
[----:B--2---:R-:W-:-:S04]  /*09d0*/  IMAD.WIDE.U32 R16, R14, UR16, R30 ;  /* 0x000000100e107c25 */ /* 0x004fc8000f8e001e */
[----:B------:R-:W-:Y:S01]  /*09e0*/  IMAD R11, R11, UR16, RZ ;  /* 0x000000100b0b7c24 */ /* 0x000fe2000f8e02ff */
[----:B---3--:R-:W-:Y:S01]  /*09f0*/  IADD3 R44, P0, PT, R16, UR14, RZ ;  /* 0x0000000e102c7c10 */ /* 0x008fe2000ff1e0ff */
[----:B------:R-:W-:-:S04]  /*0a00*/  IMAD.WIDE.U32 R30, R30, R10, UR6 ;  /* 0x000000061e1e7e25 */ /* 0x000fc8000f8e000a */
[----:B------:R-:W-:Y:S02]  /*0a10*/  IMAD R15, R14, UR17, R11 ;  /* 0x000000110e0f7c24 */ /* 0x000fe4000f8e020b */
[----:B------:R-:W-:Y:S02]  /*0a20*/  IMAD.IADD R11, R33, 0x1, R19 ;  /* 0x00000001210b7824 */ /* 0x000fe400078e0213 */
[----:B------:R-:W-:Y:S01]  /*0a30*/  IMAD.IADD R13, R31, 0x1, R13 ;  /* 0x000000011f0d7824 */ /* 0x000fe200078e020d */
[----:B------:R-:W-:-:S07]  /*0a40*/  IADD3.X R45, PT, PT, R17, UR15, R15, P0, !PT ;  /* 0x0000000f112d7c10 */ /* 0x000fce00087fe40f */
.L_x_11:
[----:B0-----:R-:W0:Y:S01]  /*0a50*/  LDC.64 R26, c[0x0][0x3d0] ;  /* 0x0000f400ff1a7b82 */ /* 0x001e220000000a00 */
[----:B-1----:R-:W1:Y:S01]  /*0a60*/  LDCU.128 UR8, c[0x0][0x3a0] ;  /* 0x00007400ff0877ac */ /* 0x002e620008000c00 */
[----:B------:R-:W-:Y:S01]  /*0a70*/  MOV R10, R32 ;  /* 0x00000020000a7202 */ /* 0x000fe20000000f00 */
[----:B------:R-:W-:Y:S01]  /*0a80*/  IMAD.MOV.U32 R36, RZ, RZ, RZ ;  /* 0x000000ffff247224 */ /* 0x000fe200078e00ff */
[----:B--2---:R-:W2:Y:S01]  /*0a90*/  LDCU.64 UR6, c[0x0][0x390] ;  /* 0x00007200ff0677ac */ /* 0x004ea20008000a00 */
[----:B-1----:R-:W-:-:S04]  /*0aa0*/  UISETP.GE.U32.AND UP1, UPT, UR10, 0x8, UPT ;  /* 0x000000080a00788c */ /* 0x002fc8000bf26070 */
[----:B------:R-:W-:Y:S01]  /*0ab0*/  UISETP.GE.U32.AND.EX UP1, UPT, UR11, URZ, UPT, UP1 ;  /* 0x000000ff0b00728c */ /* 0x000fe2000bf26110 */
[C---:B0--3--:R-:W-:Y:S02]  /*0ac0*/  IMAD R14, R26.reuse, UR5, RZ ;  /* 0x000000051a0e7c24 */ /* 0x049fe4000f8e02ff */
[----:B------:R-:W-:-:S04]  /*0ad0*/  IMAD.WIDE.U32 R28, R26, UR4, R10 ;  /* 0x000000041a1c7c25 */ /* 0x000fc8000f8e000a */
[----:B------:R-:W-:Y:S02]  /*0ae0*/  HFMA2 R10, -RZ, RZ, 0, 0 ;  /* 0x00000000ff0a7431 */ /* 0x000fe400000001ff */
[----:B------:R-:W-:Y:S01]  /*0af0*/  IMAD R27, R27, UR4, R14 ;  /* 0x000000041b1b7c24 */ /* 0x000fe2000f8e020e */
[----:B------:R-:W-:Y:S01]  /*0b00*/  UIADD3 UR4, UP0, UPT, UR4, 0x1, URZ ;  /* 0x0000000104047890 */ /* 0x000fe2000ff1e0ff */
[----:B--2---:R-:W-:Y:S02]  /*0b10*/  IMAD R15, R35, UR6, RZ ;  /* 0x00000006230f7c24 */ /* 0x004fe4000f8e02ff */
[----:B------:R-:W-:Y:S01]  /*0b20*/  IMAD.IADD R27, R29, 0x1, R27 ;  /* 0x000000011d1b7824 */ /* 0x000fe200078e021b */
[----:B------:R-:W-:Y:S01]  /*0b30*/  UISETP.NE.U32.AND UP2, UPT, UR4, UR8, UPT ;  /* 0x000000080400728c */ /* 0x000fe2000bf45070 */
[----:B------:R-:W-:Y:S01]  /*0b40*/  IMAD.MOV.U32 R26, RZ, RZ, R28 ;  /* 0x000000ffff1a7224 */ /* 0x000fe200078e001c */
[----:B------:R-:W-:Y:S01]  /*0b50*/  UIADD3.X UR5, UPT, UPT, URZ, UR5, URZ, UP0, !UPT ;  /* 0x00000005ff057290 */ /* 0x000fe200087fe4ff */
[----:B------:R-:W-:-:S02]  /*0b60*/  IMAD R15, R34, UR7, R15 ;  /* 0x00000007220f7c24 */ /* 0x000fc4000f8e020f */
[----:B------:R-:W-:Y:S01]  /*0b70*/  IMAD.WIDE.U32 R24, R34, UR6, R26 ;  /* 0x0000000622187c25 */ /* 0x000fe2000f8e001a */
[----:B------:R-:W-:-:S03]  /*0b80*/  UISETP.NE.AND.EX UP0, UPT, UR5, UR9, UPT, UP2 ;  /* 0x000000090500728c */ /* 0x000fc6000bf05320 */
[----:B------:R-:W-:Y:S01]  /*0b90*/  IMAD.IADD R48, R25, 0x1, R15 ;  /* 0x0000000119307824 */ /* 0x000fe200078e020f */
[----:B------:R-:W-:Y:S07]  /*0ba0*/  BRA.U !UP1, `(.L_x_6) ;  /* 0x0000000909787547 */ /* 0x000fee000b800000 */
[----:B------:R-:W0:Y:S01]  /*0bb0*/  LDC.64 R22, c[0x0][0x388] ;  /* 0x0000e200ff167b82 */ /* 0x000e220000000a00 */
[----:B------:R-:W1:Y:S01]  /*0bc0*/  LDCU.64 UR8, c[0x0][0x398] ;  /* 0x00007300ff0877ac */ /* 0x000e620008000a00 */
[----:B------:R-:W-:Y:S01]  /*0bd0*/  ISETP.GE.U32.AND P0, PT, R28, UR6, PT ;  /* 0x000000061c007c0c */ /* 0x000fe2000bf06070 */
[----:B------:R-:W-:Y:S01]  /*0be0*/  IMAD.MOV.U32 R49, RZ, RZ, R30 ;  /* 0x000000ffff317224 */ /* 0x000fe200078e001e */
[----:B------:R-:W-:Y:S01]  /*0bf0*/  MOV R58, R4 ;  /* 0x00000004003a7202 */ /* 0x000fe20000000f00 */
[----:B------:R-:W-:Y:S01]  /*0c00*/  IMAD.MOV.U32 R10, RZ, RZ, R13 ;  /* 0x000000ffff0a7224 */ /* 0x000fe200078e000d */
[----:B------:R-:W-:Y:S01]  /*0c10*/  ISETP.GE.AND.EX P0, PT, R27, UR7, PT, P0 ;  /* 0x000000071b007c0c */ /* 0x000fe2000bf06300 */
[----:B------:R-:W-:Y:S01]  /*0c20*/  IMAD.MOV.U32 R55, RZ, RZ, R2 ;  /* 0x000000ffff377224 */ /* 0x000fe200078e0002 */
[----:B------:R-:W2:Y:S01]  /*0c30*/  LDC.64 R50, c[0x0][0x3d8] ;  /* 0x0000f600ff327b82 */ /* 0x000ea20000000a00 */
[----:B------:R-:W3:Y:S01]  /*0c40*/  LDCU.64 UR6, c[0x0][0x398] ;  /* 0x00007300ff0677ac */ /* 0x000ee20008000a00 */
[----:B-1----:R-:W-:-:S04]  /*0c50*/  IMAD R15, R48, UR8, RZ ;  /* 0x00000008300f7c24 */ /* 0x002fc8000f8e02ff */
[C---:B------:R-:W-:Y:S02]  /*0c60*/  IMAD R15, R24.reuse, UR9, R15 ;  /* 0x00000009180f7c24 */ /* 0x040fe4000f8e020f */
[----:B0-----:R-:W-:-:S04]  /*0c70*/  IMAD.WIDE.U32 R22, R24, UR8, R22 ;  /* 0x0000000818167c25 */ /* 0x001fc8000f8e0016 */
[----:B------:R-:W-:Y:S01]  /*0c80*/  IMAD.IADD R21, R23, 0x1, R15 ;  /* 0x0000000117157824 */ /* 0x000fe200078e020f */
[----:B------:R-:W-:Y:S01]  /*0c90*/  IADD3 R54, P2, PT, R8, R22, RZ ;  /* 0x0000001608367210 */ /* 0x000fe20007f5e0ff */
[----:B------:R-:W-:Y:S02]  /*0ca0*/  IMAD.MOV.U32 R20, RZ, RZ, R22 ;  /* 0x000000ffff147224 */ /* 0x000fe400078e0016 */
[----:B--2---:R-:W-:Y:S02]  /*0cb0*/  IMAD R61, R51, 0x6, RZ ;  /* 0x00000006333d7824 */ /* 0x004fe400078e02ff */
[----:B------:R-:W-:-:S04]  /*0cc0*/  IMAD.WIDE.U32 R18, R50, 0x6, R20 ;  /* 0x0000000632127825 */ /* 0x000fc800078e0014 */
[----:B------:R-:W-:-:S04]  /*0cd0*/  IMAD.WIDE.U32 R16, R50, 0x5, R20 ;  /* 0x0000000532107825 */ /* 0x000fc800078e0014 */
[----:B------:R-:W-:Y:S01]  /*0ce0*/  IMAD.WIDE.U32 R14, R50, 0x3, R20 ;  /* 0x00000003320e7825 */ /* 0x000fe200078e0014 */
[----:B------:R-:W-:-:S03]  /*0cf0*/  IADD3 R50, P1, PT, R22, R50, RZ ;  /* 0x0000003216327210 */ /* 0x000fc60007f3e0ff */
[C---:B------:R-:W-:Y:S02]  /*0d00*/  IMAD R37, R51.reuse, 0x5, RZ ;  /* 0x0000000533257824 */ /* 0x040fe400078e02ff */
[----:B------:R-:W-:Y:S01]  /*0d10*/  IMAD R53, R51, 0x3, RZ ;  /* 0x0000000333357824 */ /* 0x000fe200078e02ff */
[C---:B------:R-:W-:Y:S01]  /*0d20*/  IADD3.X R51, PT, PT, R21.reuse, R51, RZ, P1, !PT ;  /* 0x0000003315337210 */ /* 0x040fe20000ffe4ff */
[----:B------:R-:W-:Y:S01]  /*0d30*/  IMAD.X R59, R21, 0x1, R6, P2 ;  /* 0x00000001153b7824 */ /* 0x000fe200010e0606 */
[----:B------:R-:W-:Y:S01]  /*0d40*/  IADD3 R52, P1, PT, R9, R22, RZ ;  /* 0x0000001609347210 */ /* 0x000fe20007f3e0ff */
[----:B------:R-:W-:Y:S01]  /*0d50*/  IMAD.IADD R61, R19, 0x1, R61 ;  /* 0x00000001133d7824 */ /* 0x000fe200078e023d */
[----:B------:R-:W-:Y:S01]  /*0d60*/  IADD3 R56, PT, PT, R17, R37, RZ ;  /* 0x0000002511387210 */ /* 0x000fe20007ffe0ff */
[----:B------:R-:W-:Y:S02]  /*0d70*/  IMAD.IADD R53, R15, 0x1, R53 ;  /* 0x000000010f357824 */ /* 0x000fe400078e0235 */
[----:B---3--:R-:W-:-:S08]  /*0d80*/  IMAD.X R57, R21, 0x1, R7, P1 ;  /* 0x0000000115397824 */ /* 0x008fd000008e0607 */
.L_x_7:
[----:B------:R-:W-:Y:S02]  /*0d90*/  ISETP.GE.U32.AND P1, PT, R49, UR6, PT ;  /* 0x0000000631007c0c */ /* 0x000fe4000bf26070 */
[----:B------:R-:W-:Y:S02]  /*0da0*/  LOP3.LUT R36, R27, R10, RZ, 0xfc, !PT ;  /* 0x0000000a1b247212 */ /* 0x000fe400078efcff */
[----:B------:R-:W-:Y:S02]  /*0db0*/  ISETP.GE.OR.EX P1, PT, R10, UR7, P0, P1 ;  /* 0x000000070a007c0c */ /* 0x000fe40008726710 */
[----:B0-----:R-:W-:Y:S02]  /*0dc0*/  PRMT R47, RZ, 0x7610, R47 ;  /* 0x00007610ff2f7816 */ /* 0x001fe4000000002f */
[----:B------:R-:W-:Y:S02]  /*0dd0*/  ISETP.LT.OR P1, PT, R36, RZ, P1 ;  /* 0x000000ff2400720c */ /* 0x000fe40000f21670 */
[----:B------:R-:W0:Y:S11]  /*0de0*/  LDC.64 R36, c[0x0][0x3d8] ;  /* 0x0000f600ff247b82 */ /* 0x000e360000000a00 */
[----:B------:R-:W-:-:S05]  /*0df0*/  @!P1 IADD3 R38, P2, PT, R49, R22, RZ ;  /* 0x0000001631269210 */ /* 0x000fca0007f5e0ff */
[----:B------:R-:W-:-:S05]  /*0e00*/  @!P1 IMAD.X R39, R10, 0x1, R21, P2 ;  /* 0x000000010a279824 */ /* 0x000fca00010e0615 */
[----:B------:R1:W2:Y:S01]  /*0e10*/  @!P1 LDG.E.U8 R47, desc[UR12][R38.64] ;  /* 0x0000000c262f9981 */ /* 0x0002a2000c1e1100 */
[----:B------:R-:W-:Y:S02]  /*0e20*/  PRMT R60, RZ, 0x7610, R60 ;  /* 0x00007610ff3c7816 */ /* 0x000fe4000000003c */
[----:B0-----:R-:W-:-:S04]  /*0e30*/  IADD3 R40, P2, PT, R49, R36, RZ ;  /* 0x0000002431287210 */ /* 0x001fc80007f5e0ff */
[----:B------:R-:W-:Y:S01]  /*0e40*/  ISETP.GE.U32.AND P1, PT, R40, UR6, PT ;  /* 0x0000000628007c0c */ /* 0x000fe2000bf26070 */
[----:B------:R-:W-:Y:S01]  /*0e50*/  IMAD.X R41, R10, 0x1, R37, P2 ;  /* 0x000000010a297824 */ /* 0x000fe200010e0625 */
[----:B-1----:R-:W0:Y:S04]  /*0e60*/  LDC.64 R38, c[0x0][0x3e0] ;  /* 0x0000f800ff267b82 */ /* 0x002e280000000a00 */
[----:B------:R-:W-:Y:S02]  /*0e70*/  ISETP.GE.OR.EX P1, PT, R41, UR7, P0, P1 ;  /* 0x0000000729007c0c */ /* 0x000fe40008726710 */
[----:B------:R-:W-:-:S04]  /*0e80*/  LOP3.LUT R40, R27, R41, RZ, 0xfc, !PT ;  /* 0x000000291b287212 */ /* 0x000fc800078efcff */
[----:B------:R-:W-:Y:S02]  /*0e90*/  ISETP.LT.OR P1, PT, R40, RZ, P1 ;  /* 0x000000ff2800720c */ /* 0x000fe40000f21670 */
[----:B------:R-:W0:Y:S11]  /*0ea0*/  LDC.64 R40, c[0x0][0x3e8] ;  /* 0x0000fa00ff287b82 */ /* 0x000e360000000a00 */
[----:B------:R-:W-:-:S04]  /*0eb0*/  @!P1 IADD3 R42, P2, PT, R49, R50, RZ ;  /* 0x00000032312a9210 */ /* 0x000fc80007f5e0ff */
[----:B------:R-:W-:Y:S01]  /*0ec0*/  @!P1 IADD3.X R43, PT, PT, R10, R51, RZ, P2, !PT ;  /* 0x000000330a2b9210 */ /* 0x000fe200017fe4ff */
[----:B--2---:R1:W-:Y:S04]  /*0ed0*/  STG.E.U8 desc[UR12][R44.64], R47 ;  /* 0x0000002f2c007986 */ /* 0x0043e8000c10110c */
[----:B------:R2:W3:Y:S01]  /*0ee0*/  @!P1 LDG.E.U8 R60, desc[UR12][R42.64] ;  /* 0x0000000c2a3c9981 */ /* 0x0004e2000c1e1100 */
[----:B------:R-:W-:Y:S01]  /*0ef0*/  IADD3 R46, P2, PT, R49, R8, RZ ;  /* 0x00000008312e7210 */ /* 0x000fe20007f5e0ff */
[----:B0-----:R-:W-:-:S03]  /*0f00*/  IMAD R41, R41, R38, RZ ;  /* 0x0000002629297224 */ /* 0x001fc600078e02ff */
[----:B------:R-:W-:Y:S01]  /*0f10*/  ISETP.GE.U32.AND P1, PT, R46, UR6, PT ;  /* 0x000000062e007c0c */ /* 0x000fe2000bf26070 */
[----:B------:R-:W-:Y:S02]  /*0f20*/  IMAD.X R46, R10, 0x1, R6, P2 ;  /* 0x000000010a2e7824 */ /* 0x000fe400010e0606 */
[C-C-:B------:R-:W-:Y:S01]  /*0f30*/  IMAD R39, R40.reuse, R39, R41.reuse ;  /* 0x0000002728277224 */ /* 0x140fe200078e0229 */
[----:B------:R-:W-:Y:S01]  /*0f40*/  PRMT R41, RZ, 0x7610, R41 ;  /* 0x00007610ff297816 */ /* 0x000fe20000000029 */
[----:B-1----:R-:W-:Y:S01]  /*0f50*/  IMAD.WIDE.U32 R44, R40, R38, R44 ;  /* 0x00000026282c7225 */ /* 0x002fe200078e002c */
[----:B------:R-:W-:Y:S02]  /*0f60*/  ISETP.GE.OR.EX P1, PT, R46, UR7, P0, P1 ;  /* 0x000000072e007c0c */ /* 0x000fe40008726710 */
[----:B------:R-:W-:Y:S01]  /*0f70*/  LOP3.LUT R46, R27, R46, RZ, 0xfc, !PT ;  /* 0x0000002e1b2e7212 */ /* 0x000fe200078efcff */
[----:B------:R-:W-:-:S03]  /*0f80*/  IMAD.IADD R45, R45, 0x1, R39 ;  /* 0x000000012d2d7824 */ /* 0x000fc600078e0227 */
[----:B------:R-:W-:-:S13]  /*0f90*/  ISETP.LT.OR P1, PT, R46, RZ, P1 ;  /* 0x000000ff2e00720c */ /* 0x000fda0000f21670 */
[----:B--2---:R-:W-:-:S05]  /*0fa0*/  @!P1 IADD3 R42, P2, PT, R49, R54, RZ ;  /* 0x00000036312a9210 */ /* 0x004fca0007f5e0ff */
[----:B------:R-:W-:Y:S01]  /*0fb0*/  @!P1 IMAD.X R43, R10, 0x1, R59, P2 ;  /* 0x000000010a2b9824 */ /* 0x000fe200010e063b */
[----:B---3--:R0:W-:Y:S04]  /*0fc0*/  STG.E.U8 desc[UR12][R44.64], R60 ;  /* 0x0000003c2c007986 */ /* 0x0081e8000c10110c */
[----:B------:R1:W2:Y:S01]  /*0fd0*/  @!P1 LDG.E.U8 R41, desc[UR12][R42.64] ;  /* 0x0000000c2a299981 */ /* 0x0002a2000c1e1100 */
[----:B------:R-:W-:-:S05]  /*0fe0*/  IMAD.WIDE.U32 R46, R40, R38, R44 ;  /* 0x00000026282e7225 */ /* 0x000fca00078e002c */
[----:B------:R-:W-:Y:S02]  /*0ff0*/  IADD3 R47, PT, PT, R39, R47, RZ ;  /* 0x0000002f272f7210 */ /* 0x000fe40007ffe0ff */
[----:B0-----:R-:W-:Y:S01]  /*1000*/  PRMT R60, RZ, 0x7610, R60 ;  /* 0x00007610ff3c7816 */ /* 0x001fe2000000003c */
[----:B-1----:R-:W-:Y:S02]  /*1010*/  IMAD.MOV.U32 R42, RZ, RZ, R49 ;  /* 0x000000ffff2a7224 */ /* 0x002fe400078e0031 */
[----:B------:R-:W-:Y:S02]  /*1020*/  IMAD.MOV.U32 R43, RZ, RZ, R10 ;  /* 0x000000ffff2b7224 */ /* 0x000fe400078e000a */
[----:B------:R-:W-:-:S03]  /*1030*/  IMAD.WIDE.U32 R44, R36, 0x3, R42 ;  /* 0x00000003242c7825 */ /* 0x000fc600078e002a */
[----:B------:R-:W-:Y:S01]  /*1040*/  ISETP.GE.U32.AND P1, PT, R44, UR6, PT ;  /* 0x000000062c007c0c */ /* 0x000fe2000bf26070 */
[----:B--2---:R0:W-:Y:S02]  /*1050*/  STG.E.U8 desc[UR12][R46.64], R41 ;  /* 0x000000292e007986 */ /* 0x0041e4000c10110c */
[----:B0-----:R-:W-:-:S04]  /*1060*/  IMAD R41, R37, 0x3, RZ ;  /* 0x0000000325297824 */ /* 0x001fc800078e02ff */
[----:B------:R-:W-:-:S05]  /*1070*/  IMAD.IADD R45, R41, 0x1, R45 ;  /* 0x00000001292d7824 */ /* 0x000fca00078e022d */
[----:B------:R-:W-:Y:S02]  /*1080*/  ISETP.GE.OR.EX P1, PT, R45, UR7, P0, P1 ;  /* 0x000000072d007c0c */ /* 0x000fe40008726710 */
[----:B------:R-:W-:-:S04]  /*1090*/  LOP3.LUT R44, R27, R45, RZ, 0xfc, !PT ;  /* 0x0000002d1b2c7212 */ /* 0x000fc800078efcff */
[----:B------:R-:W-:Y:S01]  /*10a0*/  ISETP.LT.OR P1, PT, R44, RZ, P1 ;  /* 0x000000ff2c00720c */ /* 0x000fe20000f21670 */
[----:B------:R-:W-:-:S05]  /*10b0*/  IMAD.WIDE.U32 R44, R40, R38, R46 ;  /* 0x00000026282c7225 */ /* 0x000fca00078e002e */
[----:B------:R-:W-:-:S07]  /*10c0*/  IADD3 R45, PT, PT, R39, R45, RZ ;  /* 0x0000002d272d7210 */ /* 0x000fce0007ffe0ff */
[----:B------:R-:W-:-:S05]  /*10d0*/  @!P1 IADD3 R46, P2, PT, R49, R14, RZ ;  /* 0x0000000e312e9210 */ /* 0x000fca0007f5e0ff */
[----:B------:R-:W-:-:S05]  /*10e0*/  @!P1 IMAD.X R47, R10, 0x1, R53, P2 ;  /* 0x000000010a2f9824 */ /* 0x000fca00010e0635 */
[----:B------:R0:W2:Y:S01]  /*10f0*/  @!P1 LDG.E.U8 R60, desc[UR12][R46.64] ;  /* 0x0000000c2e3c9981 */ /* 0x0000a2000c1e1100 */
[----:B------:R-:W-:-:S04]  /*1100*/  IADD3 R41, P2, PT, R49, R9, RZ ;  /* 0x0000000931297210 */ /* 0x000fc80007f5e0ff */
[----:B------:R-:W-:Y:S01]  /*1110*/  ISETP.GE.U32.AND P1, PT, R41, UR6, PT ;  /* 0x0000000629007c0c */ /* 0x000fe2000bf26070 */
[----:B------:R-:W-:-:S05]  /*1120*/  IMAD.X R41, R10, 0x1, R7, P2 ;  /* 0x000000010a297824 */ /* 0x000fca00010e0607 */
[----:B------:R-:W-:Y:S02]  /*1130*/  ISETP.GE.OR.EX P1, PT, R41, UR7, P0, P1 ;  /* 0x0000000729007c0c */ /* 0x000fe40008726710 */
[----:B------:R-:W-:-:S04]  /*1140*/  LOP3.LUT R41, R27, R41, RZ, 0xfc, !PT ;  /* 0x000000291b297212 */ /* 0x000fc800078efcff */
[----:B------:R-:W-:Y:S02]  /*1150*/  ISETP.LT.OR P1, PT, R41, RZ, P1 ;  /* 0x000000ff2900720c */ /* 0x000fe40000f21670 */
[----:B------:R-:W-:-:S11]  /*1160*/  PRMT R41, RZ, 0x7610, R41 ;  /* 0x00007610ff297816 */ /* 0x000fd60000000029 */
[----:B0-----:R-:W-:-:S05]  /*1170*/  @!P1 IADD3 R46, P2, PT, R49, R52, RZ ;  /* 0x00000034312e9210 */ /* 0x001fca0007f5e0ff */
[----:B------:R-:W-:Y:S01]  /*1180*/  @!P1 IMAD.X R47, R10, 0x1, R57, P2 ;  /* 0x000000010a2f9824 */ /* 0x000fe200010e0639 */
[----:B--2---:R0:W-:Y:S04]  /*1190*/  STG.E.U8 desc[UR12][R44.64], R60 ;  /* 0x0000003c2c007986 */ /* 0x0041e8000c10110c */
[----:B------:R1:W2:Y:S01]  /*11a0*/  @!P1 LDG.E.U8 R41, desc[UR12][R46.64] ;  /* 0x0000000c2e299981 */ /* 0x0002a2000c1e1100 */
[----:B0-----:R-:W-:Y:S01]  /*11b0*/  PRMT R60, RZ, 0x7610, R60 ;  /* 0x00007610ff3c7816 */ /* 0x001fe2000000003c */
[----:B-1----:R-:W-:-:S04]  /*11c0*/  IMAD.WIDE.U32 R46, R40, R38, R44 ;  /* 0x00000026282e7225 */ /* 0x002fc800078e002c */
[----:B------:R-:W-:Y:S01]  /*11d0*/  IMAD.WIDE.U32 R44, R36, 0x5, R42 ;  /* 0x00000005242c7825 */ /* 0x000fe200078e002a */
[----:B------:R-:W-:Y:S02]  /*11e0*/  IADD3 R47, PT, PT, R39, R47, RZ ;  /* 0x0000002f272f7210 */ /* 0x000fe40007ffe0ff */
[----:B------:R-:W-:-:S03]  /*11f0*/  ISETP.GE.U32.AND P1, PT, R44, UR6, PT ;  /* 0x000000062c007c0c */ /* 0x000fc6000bf26070 */
[----:B--2---:R0:W-:Y:S02]  /*1200*/  STG.E.U8 desc[UR12][R46.64], R41 ;  /* 0x000000292e007986 */ /* 0x0041e4000c10110c */
[----:B0-----:R-:W-:-:S04]  /*1210*/  IMAD R41, R37, 0x5, RZ ;  /* 0x0000000525297824 */ /* 0x001fc800078e02ff */
[----:B------:R-:W-:-:S05]  /*1220*/  IMAD.IADD R45, R41, 0x1, R45 ;  /* 0x00000001292d7824 */ /* 0x000fca00078e022d */
[----:B------:R-:W-:Y:S02]  /*1230*/  ISETP.GE.OR.EX P1, PT, R45, UR7, P0, P1 ;  /* 0x000000072d007c0c */ /* 0x000fe40008726710 */
[----:B------:R-:W-:-:S04]  /*1240*/  LOP3.LUT R44, R27, R45, RZ, 0xfc, !PT ;  /* 0x0000002d1b2c7212 */ /* 0x000fc800078efcff */
[----:B------:R-:W-:-:S13]  /*1250*/  ISETP.LT.OR P1, PT, R44, RZ, P1 ;  /* 0x000000ff2c00720c */ /* 0x000fda0000f21670 */
[----:B------:R-:W-:-:S05]  /*1260*/  @!P1 IADD3 R44, P2, PT, R49, R16, RZ ;  /* 0x00000010312c9210 */ /* 0x000fca0007f5e0ff */
[----:B------:R-:W-:-:S05]  /*1270*/  @!P1 IMAD.X R45, R10, 0x1, R56, P2 ;  /* 0x000000010a2d9824 */ /* 0x000fca00010e0638 */
[----:B------:R0:W2:Y:S01]  /*1280*/  @!P1 LDG.E.U8 R60, desc[UR12][R44.64] ;  /* 0x0000000c2c3c9981 */ /* 0x0000a2000c1e1100 */
[----:B------:R-:W-:Y:S02]  /*1290*/  IMAD R41, R37, 0x6, RZ ;  /* 0x0000000625297824 */ /* 0x000fe400078e02ff */
[----:B------:R-:W-:-:S04]  /*12a0*/  IMAD.WIDE.U32 R46, R40, R38, R46 ;  /* 0x00000026282e7225 */ /* 0x000fc800078e002e */
[----:B------:R-:W-:Y:S02]  /*12b0*/  IMAD.IADD R47, R39, 0x1, R47 ;  /* 0x00000001272f7824 */ /* 0x000fe400078e022f */
[----:B0-----:R-:W-:-:S05]  /*12c0*/  IMAD.WIDE.U32 R44, R36, 0x6, R42 ;  /* 0x00000006242c7825 */ /* 0x001fca00078e002a */
[----:B------:R-:W-:Y:S02]  /*12d0*/  IADD3 R41, PT, PT, R41, R45, RZ ;  /* 0x0000002d29297210 */ /* 0x000fe40007ffe0ff */
[----:B------:R-:W-:-:S04]  /*12e0*/  ISETP.GE.U32.AND P1, PT, R44, UR6, PT ;  /* 0x000000062c007c0c */ /* 0x000fc8000bf26070 */
[----:B------:R-:W-:Y:S02]  /*12f0*/  ISETP.GE.OR.EX P1, PT, R41, UR7, P0, P1 ;  /* 0x0000000729007c0c */ /* 0x000fe40008726710 */
[----:B------:R-:W-:-:S04]  /*1300*/  LOP3.LUT R41, R27, R41, RZ, 0xfc, !PT ;  /* 0x000000291b297212 */ /* 0x000fc800078efcff */
[----:B------:R-:W-:Y:S02]  /*1310*/  ISETP.LT.OR P1, PT, R41, RZ, P1 ;  /* 0x000000ff2900720c */ /* 0x000fe40000f21670 */
[----:B------:R-:W-:-:S11]  /*1320*/  PRMT R41, RZ, 0x7610, R41 ;  /* 0x00007610ff297816 */ /* 0x000fd60000000029 */
[----:B------:R-:W-:-:S05]  /*1330*/  @!P1 IADD3 R44, P2, PT, R49, R18, RZ ;  /* 0x00000012312c9210 */ /* 0x000fca0007f5e0ff */
[----:B------:R-:W-:Y:S02]  /*1340*/  @!P1 IMAD.X R45, R10, 0x1, R61, P2 ;  /* 0x000000010a2d9824 */ /* 0x000fe400010e063d */
[----:B------:R-:W-:-:S04]  /*1350*/  IMAD.WIDE.U32 R42, R36, 0x7, R42 ;  /* 0x00000007242a7825 */ /* 0x000fc800078e002a */
[----:B------:R-:W-:-:S04]  /*1360*/  IMAD R37, R37, 0x7, RZ ;  /* 0x0000000725257824 */ /* 0x000fc800078e02ff */
[----:B------:R-:W-:Y:S01]  /*1370*/  IMAD.IADD R43, R43, 0x1, R37 ;  /* 0x000000012b2b7824 */ /* 0x000fe200078e0225 */
[----:B--2---:R0:W-:Y:S04]  /*1380*/  STG.E.U8 desc[UR12][R46.64], R60 ;  /* 0x0000003c2e007986 */ /* 0x0041e8000c10110c */
[----:B------:R1:W2:Y:S01]  /*1390*/  @!P1 LDG.E.U8 R41, desc[UR12][R44.64] ;  /* 0x0000000c2c299981 */ /* 0x0002a2000c1e1100 */
[----:B------:R-:W-:Y:S02]  /*13a0*/  ISETP.GE.U32.AND P1, PT, R42, UR6, PT ;  /* 0x000000062a007c0c */ /* 0x000fe4000bf26070 */
[----:B------:R-:W-:Y:S02]  /*13b0*/  LOP3.LUT R42, R27, R43, RZ, 0xfc, !PT ;  /* 0x0000002b1b2a7212 */ /* 0x000fe400078efcff */
[----:B------:R-:W-:Y:S01]  /*13c0*/  ISETP.GE.OR.EX P1, PT, R43, UR7, P0, P1 ;  /* 0x000000072b007c0c */ /* 0x000fe20008726710 */
[----:B0-----:R-:W-:-:S03]  /*13d0*/  IMAD.WIDE.U32 R46, R40, R38, R46 ;  /* 0x00000026282e7225 */ /* 0x001fc600078e002e */
[----:B------:R-:W-:Y:S02]  /*13e0*/  ISETP.LT.OR P1, PT, R42, RZ, P1 ;  /* 0x000000ff2a00720c */ /* 0x000fe40000f21670 */
[----:B------:R-:W-:Y:S02]  /*13f0*/  PRMT R60, RZ, 0x7610, R60 ;  /* 0x00007610ff3c7816 */ /* 0x000fe4000000003c */
[----:B------:R-:W-:-:S09]  /*1400*/  IADD3 R47, PT, PT, R39, R47, RZ ;  /* 0x0000002f272f7210 */ /* 0x000fd20007ffe0ff */
[----:B------:R-:W0:Y:S01]  /*1410*/  @!P1 LDC.64 R42, c[0x0][0x388] ;  /* 0x0000e200ff2a9b82 */ /* 0x000e220000000a00 */
[----:B-1----:R-:W-:-:S04]  /*1420*/  @!P1 IMAD R45, R48, UR6, RZ ;  /* 0x00000006302d9c24 */ /* 0x002fc8000f8e02ff */
[----:B------:R-:W-:Y:S02]  /*1430*/  @!P1 IMAD R45, R24, UR7, R45 ;  /* 0x00000007182d9c24 */ /* 0x000fe4000f8e022d */
[----:B0-----:R-:W-:-:S04]  /*1440*/  @!P1 IMAD.WIDE.U32 R42, R36, 0x7, R42 ;  /* 0x00000007242a9825 */ /* 0x001fc800078e002a */
[----:B------:R-:W-:Y:S02]  /*1450*/  @!P1 IMAD.IADD R43, R37, 0x1, R43 ;  /* 0x00000001252b9824 */ /* 0x000fe400078e022b */
[----:B------:R-:W-:-:S03]  /*1460*/  @!P1 IMAD.WIDE.U32 R36, R24, UR6, R42 ;  /* 0x0000000618249c25 */ /* 0x000fc6000f8e002a */
[----:B------:R-:W-:-:S04]  /*1470*/  @!P1 IADD3 R36, P2, PT, R49, R36, RZ ;  /* 0x0000002431249210 */ /* 0x000fc80007f5e0ff */
[----:B------:R-:W-:Y:S01]  /*1480*/  @!P1 IADD3.X R37, PT, PT, R10, R45, R37, P2, !PT ;  /* 0x0000002d0a259210 */ /* 0x000fe200017fe425 */
[----:B--2---:R0:W-:Y:S04]  /*1490*/  STG.E.U8 desc[UR12][R46.64], R41 ;  /* 0x000000292e007986 */ /* 0x0041e8000c10110c */
[----:B------:R-:W2:Y:S01]  /*14a0*/  @!P1 LDG.E.U8 R60, desc[UR12][R36.64] ;  /* 0x0000000c243c9981 */ /* 0x000ea2000c1e1100 */
[----:B------:R-:W-:Y:S01]  /*14b0*/  IMAD.WIDE.U32 R42, R40, R38, R46 ;  /* 0x00000026282a7225 */ /* 0x000fe200078e002e */
[----:B------:R-:W-:Y:S02]  /*14c0*/  IADD3 R55, P1, PT, R55, -0x8, RZ ;  /* 0xfffffff837377810 */ /* 0x000fe40007f3e0ff */
[----:B------:R-:W-:Y:S01]  /*14d0*/  LEA R49, P2, R12, R49, 0x3 ;  /* 0x000000310c317211 */ /* 0x000fe200078418ff */
[----:B------:R-:W-:Y:S01]  /*14e0*/  IMAD.IADD R43, R39, 0x1, R43 ;  /* 0x00000001272b7824 */ /* 0x000fe200078e022b */
[----:B------:R-:W-:-:S02]  /*14f0*/  IADD3.X R58, PT, PT, R58, -0x1, RZ, P1, !PT ;  /* 0xffffffff3a3a7810 */ /* 0x000fc40000ffe4ff */
[----:B------:R-:W-:Y:S01]  /*1500*/  ISETP.NE.U32.AND P1, PT, R55, RZ, PT ;  /* 0x000000ff3700720c */ /* 0x000fe20003f25070 */
[----:B------:R-:W-:-:S03]  /*1510*/  IMAD.WIDE.U32 R44, R40, R38, R42 ;  /* 0x00000026282c7225 */ /* 0x000fc600078e002a */
[----:B------:R-:W-:Y:S01]  /*1520*/  ISETP.NE.AND.EX P1, PT, R58, RZ, PT, P1 ;  /* 0x000000ff3a00720c */ /* 0x000fe20003f25310 */
[----:B------:R-:W-:Y:S02]  /*1530*/  IMAD.IADD R45, R39, 0x1, R45 ;  /* 0x00000001272d7824 */ /* 0x000fe400078e022d */
[----:B------:R-:W-:Y:S01]  /*1540*/  IMAD.X R10, R10, 0x1, R5, P2 ;  /* 0x000000010a0a7824 */ /* 0x000fe200010e0605 */
[----:B--2---:R0:W-:Y:S09]  /*1550*/  STG.E.U8 desc[UR12][R42.64], R60 ;  /* 0x0000003c2a007986 */ /* 0x0041f2000c10110c */
[----:B------:R-:W-:Y:S05]  /*1560*/  @P1 BRA `(.L_x_7) ;  /* 0xfffffff800081947 */ /* 0x000fea000383ffff */
[----:B------:R-:W-:Y:S01]  /*1570*/  MOV R36, R2 ;  /* 0x0000000200247202 */ /* 0x000fe20000000f00 */
[----:B------:R-:W-:-:S07]  /*1580*/  IMAD.MOV.U32 R10, RZ, RZ, R4 ;  /* 0x000000ffff0a7224 */ /* 0x000fce00078e0004 */
.L_x_6:
[----:B------:R-:W1:Y:S02]  /*1590*/  LDCU UR7, c[0x0][0x3a8] ;  /* 0x00007500ff0777ac */ /* 0x000e640008000800 */
[----:B-1----:R-:W-:-:S04]  /*15a0*/  ULOP3.LUT UR6, UR7, 0x7, URZ, 0xc0, !UPT ;  /* 0x0000000707067892 */ /* 0x002fc8000f8ec0ff */
[----:B------:R-:W-:-:S04]  /*15b0*/  UISETP.NE.U32.AND UP1, UPT, UR6, URZ, UPT ;  /* 0x000000ff0600728c */ /* 0x000fc8000bf25070 */
[----:B------:R-:W-:-:S09]  /*15c0*/  UISETP.NE.AND.EX UP1, UPT, URZ, URZ, UPT, UP1 ;  /* 0x000000ffff00728c */ /* 0x000fd2000bf25310 */
[----:B------:R-:W-:Y:S05]  /*15d0*/  BRA.U !UP1, `(.L_x_8) ;  /* 0x0000000909d47547 */ /* 0x000fea000b800000 */
[----:B------:R-:W-:Y:S02]  /*15e0*/  UIADD3 UR6, UP1, UPT, UR6, -0x1, URZ ;  /* 0xffffffff06067890 */ /* 0x000fe4000ff3e0ff */
[----:B------:R-:W-:Y:S02]  /*15f0*/  ULOP3.LUT UR8, UR7, 0x3, URZ, 0xc0, !UPT ;  /* 0x0000000307087892 */ /* 0x000fe4000f8ec0ff */
[----:B------:R-:W-:Y:S02]  /*1600*/  UIADD3.X UR9, UPT, UPT, URZ, -0x1, URZ, UP1, !UPT ;  /* 0xffffffffff097890 */ /* 0x000fe40008ffe4ff */
[----:B------:R-:W-:Y:S02]  /*1610*/  UISETP.GE.U32.AND UP2, UPT, UR6, 0x3, UPT ;  /* 0x000000030600788c */ /* 0x000fe4000bf46070 */
[----:B------:R-:W-:Y:S02]  /*1620*/  UISETP.NE.U32.AND UP1, UPT, UR8, URZ, UPT ;  /* 0x000000ff0800728c */ /* 0x000fe4000bf25070 */
[----:B------:R-:W-:-:S02]  /*1630*/  UISETP.GE.U32.AND.EX UP2, UPT, UR9, URZ, UPT, UP2 ;  /* 0x000000ff0900728c */ /* 0x000fc4000bf46120 */
[----:B------:R-:W-:-:S07]  /*1640*/  UISETP.NE.AND.EX UP1, UPT, URZ, URZ, UPT, UP1 ;  /* 0x000000ffff00728c */ /* 0x000fce000bf25310 */
[----:B------:R-:W-:Y:S05]  /*1650*/  BRA.U !UP2, `(.L_x_9) ;  /* 0x000000050a547547 */ /* 0x000fea000b800000 */
[----:B------:R-:W1:Y:S01]  /*1660*/  LDCU.64 UR10, c[0x0][0x3d8] ;  /* 0x00007b00ff0a77ac */ /* 0x000e620008000a00 */
[----:B------:R-:W-:Y:S02]  /*1670*/  IMAD.MOV.U32 R14, RZ, RZ, R30 ;  /* 0x000000ffff0e7224 */ /* 0x000fe400078e001e */
[----:B------:R-:W-:Y:S01]  /*1680*/  IMAD.MOV.U32 R15, RZ, RZ, R13 ;  /* 0x000000ffff0f7224 */ /* 0x000fe200078e000d */
[----:B------:R-:W2:Y:S01]  /*1690*/  LDCU.128 UR16, c[0x0][0x390] ;  /* 0x00007200ff1077ac */ /* 0x000ea20008000c00 */
[----:B-1----:R-:W-:Y:S02]  /*16a0*/  IMAD R17, R10, UR10, RZ ;  /* 0x0000000a0a117c24 */ /* 0x002fe4000f8e02ff */
[----:B------:R-:W-:Y:S01]  /*16b0*/  IMAD.WIDE.U32 R14, R36, UR10, R14 ;  /* 0x0000000a240e7c25 */ /* 0x000fe2000f8e000e */
[----:B--2---:R-:W-:-:S03]  /*16c0*/  ISETP.GE.U32.AND P0, PT, R28, UR16, PT ;  /* 0x000000101c007c0c */ /* 0x004fc6000bf06070 */
[----:B------:R-:W-:Y:S01]  /*16d0*/  IMAD R17, R36, UR11, R17 ;  /* 0x0000000b24117c24 */ /* 0x000fe2000f8e0211 */
[----:B------:R-:W-:-:S04]  /*16e0*/  ISETP.GE.U32.AND P1, PT, R14, UR18, PT ;  /* 0x000000120e007c0c */ /* 0x000fc8000bf26070 */
[----:B------:R-:W-:-:S04]  /*16f0*/  IADD3 R15, PT, PT, R15, R17, RZ ;  /* 0x000000110f0f7210 */ /* 0x000fc80007ffe0ff */
[----:B------:R-:W-:Y:S02]  /*1700*/  ISETP.GE.AND.EX P1, PT, R15, UR19, PT, P1 ;  /* 0x000000130f007c0c */ /* 0x000fe4000bf26310 */
[C---:B------:R-:W-:Y:S02]  /*1710*/  LOP3.LUT R16, R27.reuse, R15, RZ, 0xfc, !PT ;  /* 0x0000000f1b107212 */ /* 0x040fe400078efcff */
[----:B------:R-:W-:-:S04]  /*1720*/  ISETP.GE.OR.EX P1, PT, R27, UR17, P1, P0 ;  /* 0x000000111b007c0c */ /* 0x000fc80008f26700 */
[----:B------:R-:W-:-:S13]  /*1730*/  ISETP.LT.OR P1, PT, R16, RZ, P1 ;  /* 0x000000ff1000720c */ /* 0x000fda0000f21670 */
[----:B------:R-:W1:Y:S01]  /*1740*/  @!P1 LDC.64 R18, c[0x0][0x388] ;  /* 0x0000e200ff129b82 */ /* 0x000e620000000a00 */
[----:B------:R-:W-:Y:S02]  /*1750*/  @!P1 IMAD R21, R48, UR18, RZ ;  /* 0x0000001230159c24 */ /* 0x000fe4000f8e02ff */
[----:B------:R-:W-:-:S04]  /*1760*/  @!P1 IMAD.WIDE.U32 R16, R24, UR18, R14 ;  /* 0x0000001218109c25 */ /* 0x000fc8000f8e000e */
[----:B------:R-:W-:Y:S01]  /*1770*/  @!P1 IMAD R21, R24, UR19, R21 ;  /* 0x0000001318159c24 */ /* 0x000fe2000f8e0215 */
[----:B-1----:R-:W-:-:S04]  /*1780*/  @!P1 IADD3 R16, P2, PT, R16, R18, RZ ;  /* 0x0000001210109210 */ /* 0x002fc80007f5e0ff */
[----:B------:R-:W-:Y:S02]  /*1790*/  @!P1 IADD3.X R17, PT, PT, R19, R21, R17, P2, !PT ;  /* 0x0000001513119210 */ /* 0x000fe400017fe411 */
[----:B------:R-:W-:-:S06]  /*17a0*/  PRMT R21, RZ, 0x7610, R21 ;  /* 0x00007610ff157816 */ /* 0x000fcc0000000015 */
[----:B------:R1:W2:Y:S01]  /*17b0*/  @!P1 LDG.E.U8 R21, desc[UR12][R16.64] ;  /* 0x0000000c10159981 */ /* 0x0002a2000c1e1100 */
[----:B------:R-:W-:Y:S02]  /*17c0*/  IADD3 R14, P2, PT, R14, UR10, RZ ;  /* 0x0000000a0e0e7c10 */ /* 0x000fe4000ff5e0ff */
[----:B------:R-:W-:Y:S02]  /*17d0*/  PRMT R37, RZ, 0x7610, R37 ;  /* 0x00007610ff257816 */ /* 0x000fe40000000025 */
[----:B------:R-:W-:Y:S02]  /*17e0*/  ISETP.GE.U32.AND P1, PT, R14, UR18, PT ;  /* 0x000000120e007c0c */ /* 0x000fe4000bf26070 */
[----:B------:R-:W-:Y:S01]  /*17f0*/  IADD3.X R15, PT, PT, R15, UR11, RZ, P2, !PT ;  /* 0x0000000b0f0f7c10 */ /* 0x000fe200097fe4ff */
[----:B-1----:R-:W1:Y:S03]  /*1800*/  LDC.64 R16, c[0x0][0x3e0] ;  /* 0x0000f800ff107b82 */ /* 0x002e660000000a00 */
[----:B------:R-:W-:-:S02]  /*1810*/  ISETP.GE.AND.EX P1, PT, R15, UR19, PT, P1 ;  /* 0x000000130f007c0c */ /* 0x000fc4000bf26310 */
[C---:B------:R-:W-:Y:S02]  /*1820*/  LOP3.LUT R18, R27.reuse, R15, RZ, 0xfc, !PT ;  /* 0x0000000f1b127212 */ /* 0x040fe400078efcff */
[----:B------:R-:W-:-:S04]  /*1830*/  ISETP.GE.OR.EX P1, PT, R27, UR17, P1, P0 ;  /* 0x000000111b007c0c */ /* 0x000fc80008f26700 */
[----:B------:R-:W-:-:S13]  /*1840*/  ISETP.LT.OR P1, PT, R18, RZ, P1 ;  /* 0x000000ff1200720c */ /* 0x000fda0000f21670 */
[----:B------:R-:W3:Y:S01]  /*1850*/  @!P1 LDC.64 R38, c[0x0][0x388] ;  /* 0x0000e200ff269b82 */ /* 0x000ee20000000a00 */
[----:B------:R-:W-:Y:S02]  /*1860*/  @!P1 IMAD R23, R48, UR18, RZ ;  /* 0x0000001230179c24 */ /* 0x000fe4000f8e02ff */
[----:B------:R-:W-:-:S04]  /*1870*/  @!P1 IMAD.WIDE.U32 R18, R24, UR18, R14 ;  /* 0x0000001218129c25 */ /* 0x000fc8000f8e000e */
[----:B------:R-:W-:Y:S01]  /*1880*/  @!P1 IMAD R23, R24, UR19, R23 ;  /* 0x0000001318179c24 */ /* 0x000fe2000f8e0217 */
[----:B---3--:R-:W-:-:S04]  /*1890*/  @!P1 IADD3 R22, P2, PT, R18, R38, RZ ;  /* 0x0000002612169210 */ /* 0x008fc80007f5e0ff */
[----:B------:R-:W-:Y:S01]  /*18a0*/  @!P1 IADD3.X R23, PT, PT, R39, R23, R19, P2, !PT ;  /* 0x0000001727179210 */ /* 0x000fe200017fe413 */
[----:B--2---:R2:W-:Y:S04]  /*18b0*/  STG.E.U8 desc[UR12][R44.64], R21 ;  /* 0x000000152c007986 */ /* 0x0045e8000c10110c */
[----:B------:R3:W4:Y:S01]  /*18c0*/  @!P1 LDG.E.U8 R37, desc[UR12][R22.64] ;  /* 0x0000000c16259981 */ /* 0x000722000c1e1100 */
[----:B------:R-:W-:-:S04]  /*18d0*/  IADD3 R18, P2, PT, R14, UR10, RZ ;  /* 0x0000000a0e127c10 */ /* 0x000fc8000ff5e0ff */
[----:B------:R-:W-:Y:S02]  /*18e0*/  ISETP.GE.U32.AND P1, PT, R18, UR18, PT ;  /* 0x0000001212007c0c */ /* 0x000fe4000bf26070 */
[----:B------:R-:W-:-:S04]  /*18f0*/  IADD3.X R19, PT, PT, R15, UR11, RZ, P2, !PT ;  /* 0x0000000b0f137c10 */ /* 0x000fc800097fe4ff */
[----:B------:R-:W-:Y:S02]  /*1900*/  ISETP.GE.AND.EX P1, PT, R19, UR19, PT, P1 ;  /* 0x0000001313007c0c */ /* 0x000fe4000bf26310 */
[C---:B------:R-:W-:Y:S02]  /*1910*/  LOP3.LUT R14, R27.reuse, R19, RZ, 0xfc, !PT ;  /* 0x000000131b0e7212 */ /* 0x040fe400078efcff */
[----:B------:R-:W-:-:S04]  /*1920*/  ISETP.GE.OR.EX P1, PT, R27, UR17, P1, P0 ;  /* 0x000000111b007c0c */ /* 0x000fc80008f26700 */
[----:B------:R-:W-:Y:S02]  /*1930*/  ISETP.LT.OR P1, PT, R14, RZ, P1 ;  /* 0x000000ff0e00720c */ /* 0x000fe40000f21670 */
[----:B------:R-:W1:Y:S11]  /*1940*/  LDC.64 R14, c[0x0][0x3e8] ;  /* 0x0000fa00ff0e7b82 */ /* 0x000e760000000a00 */
[----:B--2---:R-:W2:Y:S01]  /*1950*/  @!P1 LDC.64 R20, c[0x0][0x388] ;  /* 0x0000e200ff149b82 */ /* 0x004ea20000000a00 */
[----:B0-----:R-:W-:-:S02]  /*1960*/  @!P1 IMAD R41, R48, UR18, RZ ;  /* 0x0000001230299c24 */ /* 0x001fc4000f8e02ff */
[----:B------:R-:W-:-:S04]  /*1970*/  @!P1 IMAD.WIDE.U32 R38, R24, UR18, R18 ;  /* 0x0000001218269c25 */ /* 0x000fc8000f8e0012 */
[----:B------:R-:W-:Y:S02]  /*1980*/  @!P1 IMAD R41, R24, UR19, R41 ;  /* 0x0000001318299c24 */ /* 0x000fe4000f8e0229 */
[-C--:B-1----:R-:W-:Y:S02]  /*1990*/  IMAD R15, R15, R16.reuse, RZ ;  /* 0x000000100f0f7224 */ /* 0x082fe400078e02ff */
[----:B---3--:R-:W-:-:S04]  /*19a0*/  IMAD.WIDE.U32 R22, R14, R16, R44 ;  /* 0x000000100e167225 */ /* 0x008fc800078e002c */
[--C-:B------:R-:W-:Y:S01]  /*19b0*/  IMAD R17, R14, R17, R15.reuse ;  /* 0x000000110e117224 */ /* 0x100fe200078e020f */
[----:B------:R-:W-:-:S03]  /*19c0*/  PRMT R15, RZ, 0x7610, R15 ;  /* 0x00007610ff0f7816 */ /* 0x000fc6000000000f */
[----:B------:R-:W-:Y:S01]  /*19d0*/  IMAD.IADD R23, R17, 0x1, R23 ;  /* 0x0000000111177824 */ /* 0x000fe200078e0217 */
[----:B--2---:R-:W-:-:S04]  /*19e0*/  @!P1 IADD3 R20, P2, PT, R38, R20, RZ ;  /* 0x0000001426149210 */ /* 0x004fc80007f5e0ff */
[----:B------:R-:W-:Y:S01]  /*19f0*/  @!P1 IADD3.X R21, PT, PT, R21, R41, R39, P2, !PT ;  /* 0x0000002915159210 */ /* 0x000fe200017fe427 */
[----:B----4-:R0:W-:Y:S04]  /*1a00*/  STG.E.U8 desc[UR12][R22.64], R37 ;  /* 0x0000002516007986 */ /* 0x0101e8000c10110c */
[----:B------:R-:W2:Y:S01]  /*1a10*/  @!P1 LDG.E.U8 R15, desc[UR12][R20.64] ;  /* 0x0000000c140f9981 */ /* 0x000ea2000c1e1100 */
[----:B------:R-:W-:-:S04]  /*1a20*/  IADD3 R38, P2, PT, R18, UR10, RZ ;  /* 0x0000000a12267c10 */ /* 0x000fc8000ff5e0ff */
[----:B------:R-:W-:Y:S02]  /*1a30*/  ISETP.GE.U32.AND P1, PT, R38, UR18, PT ;  /* 0x0000001226007c0c */ /* 0x000fe4000bf26070 */
[----:B------:R-:W-:Y:S01]  /*1a40*/  IADD3.X R39, PT, PT, R19, UR11, RZ, P2, !PT ;  /* 0x0000000b13277c10 */ /* 0x000fe200097fe4ff */
[----:B0-----:R-:W-:Y:S01]  /*1a50*/  IMAD.WIDE.U32 R22, R14, R16, R22 ;  /* 0x000000100e167225 */ /* 0x001fe200078e0016 */
[----:B------:R-:W-:Y:S02]  /*1a60*/  PRMT R37, RZ, 0x7610, R37 ;  /* 0x00007610ff257816 */ /* 0x000fe40000000025 */
[----:B------:R-:W-:Y:S01]  /*1a70*/  ISETP.GE.AND.EX P1, PT, R39, UR19, PT, P1 ;  /* 0x0000001327007c0c */ /* 0x000fe2000bf26310 */
[----:B------:R-:W-:Y:S01]  /*1a80*/  IMAD.IADD R23, R17, 0x1, R23 ;  /* 0x0000000111177824 */ /* 0x000fe200078e0217 */
[C---:B------:R-:W-:Y:S02]  /*1a90*/  LOP3.LUT R18, R27.reuse, R39, RZ, 0xfc, !PT ;  /* 0x000000271b127212 */ /* 0x040fe400078efcff */
[----:B------:R-:W-:-:S04]  /*1aa0*/  ISETP.GE.OR.EX P1, PT, R27, UR17, P1, P0 ;  /* 0x000000111b007c0c */ /* 0x000fc80008f26700 */
[----:B------:R-:W-:-:S13]  /*1ab0*/  ISETP.LT.OR P1, PT, R18, RZ, P1 ;  /* 0x000000ff1200720c */ /* 0x000fda0000f21670 */
[----:B------:R-:W0:Y:S01]  /*1ac0*/  @!P1 LDC.64 R18, c[0x0][0x388] ;  /* 0x0000e200ff129b82 */ /* 0x000e220000000a00 */
[----:B------:R-:W-:Y:S02]  /*1ad0*/  @!P1 IMAD R41, R48, UR18, RZ ;  /* 0x0000001230299c24 */ /* 0x000fe4000f8e02ff */
[----:B------:R-:W-:-:S04]  /*1ae0*/  @!P1 IMAD.WIDE.U32 R38, R24, UR18, R38 ;  /* 0x0000001218269c25 */ /* 0x000fc8000f8e0026 */
[----:B------:R-:W-:Y:S01]  /*1af0*/  @!P1 IMAD R41, R24, UR19, R41 ;  /* 0x0000001318299c24 */ /* 0x000fe2000f8e0229 */
[----:B0-----:R-:W-:-:S04]  /*1b00*/  @!P1 IADD3 R18, P0, PT, R38, R18, RZ ;  /* 0x0000001226129210 */ /* 0x001fc80007f1e0ff */
[----:B------:R-:W-:Y:S01]  /*1b10*/  @!P1 IADD3.X R19, PT, PT, R19, R41, R39, P0, !PT ;  /* 0x0000002913139210 */ /* 0x000fe200007fe427 */
[----:B--2---:R1:W-:Y:S04]  /*1b20*/  STG.E.U8 desc[UR12][R22.64], R15 ;  /* 0x0000000f16007986 */ /* 0x0043e8000c10110c */
[----:B------:R-:W2:Y:S01]  /*1b30*/  @!P1 LDG.E.U8 R37, desc[UR12][R18.64] ;  /* 0x0000000c12259981 */ /* 0x000ea2000c1e1100 */
[----:B------:R-:W-:Y:S01]  /*1b40*/  IMAD.WIDE.U32 R20, R14, R16, R22 ;  /* 0x000000100e147225 */ /* 0x000fe200078e0016 */
[----:B------:R-:W-:-:S03]  /*1b50*/  IADD3 R36, P0, PT, R36, 0x4, RZ ;  /* 0x0000000424247810 */ /* 0x000fc60007f1e0ff */
[----:B------:R-:W-:Y:S02]  /*1b60*/  IMAD.IADD R21, R17, 0x1, R21 ;  /* 0x0000000111157824 */ /* 0x000fe400078e0215 */
[----:B------:R-:W-:Y:S02]  /*1b70*/  IMAD.X R10, RZ, RZ, R10, P0 ;  /* 0x000000ffff0a7224 */ /* 0x000fe400000e060a */
[----:B------:R-:W-:-:S05]  /*1b80*/  IMAD.WIDE.U32 R44, R14, R16, R20 ;  /* 0x000000100e2c7225 */ /* 0x000fca00078e0014 */
[----:B------:R-:W-:Y:S01]  /*1b90*/  IADD3 R45, PT, PT, R17, R45, RZ ;  /* 0x0000002d112d7210 */ /* 0x000fe20007ffe0ff */
[----:B--2---:R1:W-:Y:S06]  /*1ba0*/  STG.E.U8 desc[UR12][R20.64], R37 ;  /* 0x0000002514007986 */ /* 0x0043ec000c10110c */
.L_x_9:
[----:B------:R-:W-:Y:S05]  /*1bb0*/  BRA.U !UP1, `(.L_x_8) ;  /* 0x00000005095c7547 */ /* 0x000fea000b800000 */
[----:B------:R-:W-:Y:S02]  /*1bc0*/  UISETP.NE.U32.AND UP2, UPT, UR8, 0x1, UPT ;  /* 0x000000010800788c */ /* 0x000fe4000bf45070 */
[----:B------:R-:W-:Y:S02]  /*1bd0*/  ULOP3.LUT UR6, UR7, 0x1, URZ, 0xc0, !UPT ;  /* 0x0000000107067892 */ /* 0x000fe4000f8ec0ff */
[----:B------:R-:W-:Y:S02]  /*1be0*/  UISETP.NE.AND.EX UP2, UPT, URZ, URZ, UPT, UP2 ;  /* 0x000000ffff00728c */ /* 0x000fe4000bf45320 */
[----:B------:R-:W-:-:S04]  /*1bf0*/  UISETP.NE.U32.AND UP1, UPT, UR6, 0x1, UPT ;  /* 0x000000010600788c */ /* 0x000fc8000bf25070 */
[----:B------:R-:W-:-:S03]  /*1c00*/  UISETP.NE.U32.AND.EX UP1, UPT, URZ, URZ, UPT, UP1 ;  /* 0x000000ffff00728c */ /* 0x000fc6000bf25110 */
[----:B------:R-:W-:Y:S08]  /*1c10*/  BRA.U !UP2, `(.L_x_10) ;  /* 0x000000010ac47547 */ /* 0x000ff0000b800000 */
[----:B------:R-:W2:Y:S01]  /*1c20*/  LDCU.64 UR6, c[0x0][0x3d8] ;  /* 0x00007b00ff0677ac */ /* 0x000ea20008000a00 */
[----:B-1----:R-:W-:Y:S01]  /*1c30*/  MOV R15, R13 ;  /* 0x0000000d000f7202 */ /* 0x002fe20000000f00 */
[----:B------:R-:W-:Y:S01]  /*1c40*/  IMAD.MOV.U32 R14, RZ, RZ, R30 ;  /* 0x000000ffff0e7224 */ /* 0x000fe200078e001e */
[----:B------:R-:W1:Y:S01]  /*1c50*/  LDC.64 R38, c[0x0][0x3e0] ;  /* 0x0000f800ff267b82 */ /* 0x000e620000000a00 */
[----:B------:R-:W3:Y:S01]  /*1c60*/  LDCU.128 UR8, c[0x0][0x390] ;  /* 0x00007200ff0877ac */ /* 0x000ee20008000c00 */
[----:B--2---:R-:W-:Y:S02]  /*1c70*/  IMAD R17, R10, UR6, RZ ;  /* 0x000000060a117c24 */ /* 0x004fe4000f8e02ff */
[----:B------:R-:W-:Y:S01]  /*1c80*/  IMAD.WIDE.U32 R14, R36, UR6, R14 ;  /* 0x00000006240e7c25 */ /* 0x000fe2000f8e000e */
[----:B---3--:R-:W-:-:S03]  /*1c90*/  ISETP.GE.U32.AND P0, PT, R28, UR8, PT ;  /* 0x000000081c007c0c */ /* 0x008fc6000bf06070 */
[----:B------:R-:W-:Y:S01]  /*1ca0*/  IMAD R17, R36, UR7, R17 ;  /* 0x0000000724117c24 */ /* 0x000fe2000f8e0211 */
[----:B------:R-:W-:-:S03]  /*1cb0*/  ISETP.GE.U32.AND P1, PT, R14, UR10, PT ;  /* 0x0000000a0e007c0c */ /* 0x000fc6000bf26070 */
[----:B------:R-:W-:-:S05]  /*1cc0*/  IMAD.IADD R15, R17, 0x1, R15 ;  /* 0x00000001110f7824 */ /* 0x000fca00078e020f */
[----:B------:R-:W-:Y:S02]  /*1cd0*/  ISETP.GE.AND.EX P1, PT, R15, UR11, PT, P1 ;  /* 0x0000000b0f007c0c */ /* 0x000fe4000bf26310 */
[C---:B------:R-:W-:Y:S02]  /*1ce0*/  LOP3.LUT R16, R27.reuse, R15, RZ, 0xfc, !PT ;  /* 0x0000000f1b107212 */ /* 0x040fe400078efcff */
[----:B------:R-:W-:-:S04]  /*1cf0*/  ISETP.GE.OR.EX P1, PT, R27, UR9, P1, P0 ;  /* 0x000000091b007c0c */ /* 0x000fc80008f26700 */
[----:B------:R-:W-:-:S13]  /*1d00*/  ISETP.LT.OR P1, PT, R16, RZ, P1 ;  /* 0x000000ff1000720c */ /* 0x000fda0000f21670 */
[----:B------:R-:W2:Y:S01]  /*1d10*/  @!P1 LDC.64 R20, c[0x0][0x388] ;  /* 0x0000e200ff149b82 */ /* 0x000ea20000000a00 */
[----:B------:R-:W-:Y:S02]  /*1d20*/  @!P1 IMAD R19, R48, UR10, RZ ;  /* 0x0000000a30139c24 */ /* 0x000fe4000f8e02ff */
[----:B------:R-:W-:-:S04]  /*1d30*/  @!P1 IMAD.WIDE.U32 R16, R24, UR10, R14 ;  /* 0x0000000a18109c25 */ /* 0x000fc8000f8e000e */
[----:B------:R-:W-:Y:S01]  /*1d40*/  @!P1 IMAD R19, R24, UR11, R19 ;  /* 0x0000000b18139c24 */ /* 0x000fe2000f8e0213 */
[----:B--2---:R-:W-:-:S04]  /*1d50*/  @!P1 IADD3 R16, P2, PT, R16, R20, RZ ;  /* 0x0000001410109210 */ /* 0x004fc80007f5e0ff */
[----:B------:R-:W-:Y:S02]  /*1d60*/  @!P1 IADD3.X R17, PT, PT, R21, R19, R17, P2, !PT ;  /* 0x0000001315119210 */ /* 0x000fe400017fe411 */
[----:B------:R-:W-:-:S06]  /*1d70*/  PRMT R19, RZ, 0x7610, R19 ;  /* 0x00007610ff137816 */ /* 0x000fcc0000000013 */
[----:B------:R-:W2:Y:S01]  /*1d80*/  @!P1 LDG.E.U8 R19, desc[UR12][R16.64] ;  /* 0x0000000c10139981 */ /* 0x000ea2000c1e1100 */
[----:B------:R-:W-:-:S04]  /*1d90*/  IADD3 R14, P2, PT, R14, UR6, RZ ;  /* 0x000000060e0e7c10 */ /* 0x000fc8000ff5e0ff */
[----:B------:R-:W-:Y:S02]  /*1da0*/  ISETP.GE.U32.AND P1, PT, R14, UR10, PT ;  /* 0x0000000a0e007c0c */ /* 0x000fe4000bf26070 */
[----:B------:R-:W-:-:S04]  /*1db0*/  IADD3.X R15, PT, PT, R15, UR7, RZ, P2, !PT ;  /* 0x000000070f0f7c10 */ /* 0x000fc800097fe4ff */
[----:B------:R-:W-:Y:S02]  /*1dc0*/  ISETP.GE.AND.EX P1, PT, R15, UR11, PT, P1 ;  /* 0x0000000b0f007c0c */ /* 0x000fe4000bf26310 */
        /* <DEDUP_REMOVED lines=8> */
[----:B------:R-:W-:Y:S02]  /*1e50*/  @!P1 IADD3.X R15, PT, PT, R23, R21, R15, P0, !PT ;  /* 0x00000015170f9210 */ /* 0x000fe400007fe40f */
[----:B------:R-:W-:Y:S01]  /*1e60*/  PRMT R21, RZ, 0x7610, R21 ;  /* 0x00007610ff157816 */ /* 0x000fe20000000015 */
[----:B------:R-:W1:Y:S01]  /*1e70*/  LDC.64 R22, c[0x0][0x3e8] ;  /* 0x0000fa00ff167b82 */ /* 0x000e620000000a00 */
[----:B--2---:R2:W-:Y:S04]  /*1e80*/  STG.E.U8 desc[UR12][R44.64], R19 ;  /* 0x000000132c007986 */ /* 0x0045e8000c10110c */
[----:B------:R-:W3:Y:S01]  /*1e90*/  @!P1 LDG.E.U8 R21, desc[UR12][R14.64] ;  /* 0x0000000c0e159981 */ /* 0x000ee2000c1e1100 */
[-C--:B-1----:R-:W-:Y:S01]  /*1ea0*/  IMAD R23, R23, R38.reuse, RZ ;  /* 0x0000002617177224 */ /* 0x082fe200078e02ff */
[----:B------:R-:W-:Y:S01]  /*1eb0*/  IADD3 R36, P0, PT, R36, 0x2, RZ ;  /* 0x0000000224247810 */ /* 0x000fe20007f1e0ff */
[----:B------:R-:W-:-:S04]  /*1ec0*/  IMAD.WIDE.U32 R16, R22, R38, R44 ;  /* 0x0000002616107225 */ /* 0x000fc800078e002c */
[C---:B------:R-:W-:Y:S02]  /*1ed0*/  IMAD R23, R22.reuse, R39, R23 ;  /* 0x0000002716177224 */ /* 0x040fe400078e0217 */
[----:B------:R-:W-:Y:S02]  /*1ee0*/  IMAD.X R10, RZ, RZ, R10, P0 ;  /* 0x000000ffff0a7224 */ /* 0x000fe400000e060a */
[----:B------:R-:W-:Y:S02]  /*1ef0*/  IMAD.IADD R17, R23, 0x1, R17 ;  /* 0x0000000117117824 */ /* 0x000fe400078e0211 */
[----:B--2---:R-:W-:-:S05]  /*1f00*/  IMAD.WIDE.U32 R44, R22, R38, R16 ;  /* 0x00000026162c7225 */ /* 0x004fca00078e0010 */
[----:B------:R-:W-:Y:S01]  /*1f10*/  IADD3 R45, PT, PT, R23, R45, RZ ;  /* 0x0000002d172d7210 */ /* 0x000fe20007ffe0ff */
[----:B---3--:R2:W-:Y:S06]  /*1f20*/  STG.E.U8 desc[UR12][R16.64], R21 ;  /* 0x0000001510007986 */ /* 0x0085ec000c10110c */
.L_x_10:
[----:B------:R-:W-:Y:S05]  /*1f30*/  BRA.U UP1, `(.L_x_8) ;  /* 0x00000001017c7547 */ /* 0x000fea000b800000 */
[----:B------:R-:W3:Y:S01]  /*1f40*/  LDCU.64 UR6, c[0x0][0x3d8] ;  /* 0x00007b00ff0677ac */ /* 0x000ee20008000a00 */
[----:B-1----:R-:W-:Y:S01]  /*1f50*/  MOV R15, R13 ;  /* 0x0000000d000f7202 */ /* 0x002fe20000000f00 */
[----:B------:R-:W-:Y:S01]  /*1f60*/  IMAD.MOV.U32 R14, RZ, RZ, R30 ;  /* 0x000000ffff0e7224 */ /* 0x000fe200078e001e */
[----:B--2---:R-:W1:Y:S01]  /*1f70*/  LDC.64 R20, c[0x0][0x3e0] ;  /* 0x0000f800ff147b82 */ /* 0x004e620000000a00 */
[----:B------:R-:W2:Y:S01]  /*1f80*/  LDCU.128 UR8, c[0x0][0x390] ;  /* 0x00007200ff0877ac */ /* 0x000ea20008000c00 */
[----:B---3--:R-:W-:Y:S02]  /*1f90*/  IMAD R17, R10, UR6, RZ ;  /* 0x000000060a117c24 */ /* 0x008fe4000f8e02ff */
[----:B------:R-:W-:Y:S01]  /*1fa0*/  IMAD.WIDE.U32 R14, R36, UR6, R14 ;  /* 0x00000006240e7c25 */ /* 0x000fe2000f8e000e */
[----:B--2---:R-:W-:-:S03]  /*1fb0*/  ISETP.GE.U32.AND P1, PT, R28, UR8, PT ;  /* 0x000000081c007c0c */ /* 0x004fc6000bf26070 */
        /* <DEDUP_REMOVED lines=13> */
[----:B------:R-:W-:Y:S01]  /*2090*/  PRMT R17, RZ, 0x7610, R17 ;  /* 0x00007610ff117816 */ /* 0x000fe20000000011 */
[----:B------:R-:W1:Y:S05]  /*20a0*/  LDC.64 R18, c[0x0][0x3e8] ;  /* 0x0000fa00ff127b82 */ /* 0x000e6a0000000a00 */
[----:B------:R2:W3:Y:S02]  /*20b0*/  @!P0 LDG.E.U8 R17, desc[UR12][R14.64] ;  /* 0x0000000c0e118981 */ /* 0x0004e4000c1e1100 */
[----:B--2---:R-:W-:Y:S01]  /*20c0*/  IMAD.MOV.U32 R14, RZ, RZ, R44 ;  /* 0x000000ffff0e7224 */ /* 0x004fe200078e002c */
[----:B------:R-:W-:Y:S01]  /*20d0*/  MOV R15, R45 ;  /* 0x0000002d000f7202 */ /* 0x000fe20000000f00 */
[----:B-1----:R-:W-:-:S02]  /*20e0*/  IMAD R19, R19, R20, RZ ;  /* 0x0000001413137224 */ /* 0x002fc400078e02ff */
[----:B------:R-:W-:-:S04]  /*20f0*/  IMAD.WIDE.U32 R44, R18, R20, R14 ;  /* 0x00000014122c7225 */ /* 0x000fc800078e000e */
[----:B------:R-:W-:-:S04]  /*2100*/  IMAD R19, R18, R21, R19 ;  /* 0x0000001512137224 */ /* 0x000fc800078e0213 */
[----:B------:R-:W-:Y:S01]  /*2110*/  IMAD.IADD R45, R19, 0x1, R45 ;  /* 0x00000001132d7824 */ /* 0x000fe200078e022d */
[----:B---3--:R3:W-:Y:S06]  /*2120*/  STG.E.U8 desc[UR12][R14.64], R17 ;  /* 0x000000110e007986 */ /* 0x0087ec000c10110c */
.L_x_8:
[----:B------:R-:W-:Y:S05]  /*2130*/  BRA.U UP0, `(.L_x_11) ;  /* 0xffffffe900447547 */ /* 0x000fea000b83ffff */
[----:B------:R-:W4:Y:S01]  /*2140*/  LDCU UR4, c[0x0][0x360] ;  /* 0x00006c00ff0477ac */ /* 0x000f220008000800 */
[----:B------:R-:W4:Y:S01]  /*2150*/  LDC R10, c[0x0][0x370] ;  /* 0x0000dc00ff0a7b82 */ /* 0x000f220000000800 */
[----:B------:R-:W5:Y:S01]  /*2160*/  LDCU.64 UR6, c[0x0][0x380] ;  /* 0x00007000ff0677ac */ /* 0x000f620008000a00 */
[----:B----4-:R-:W-:-:S05]  /*2170*/  IMAD R11, R10, UR4, RZ ;  /* 0x000000040a0b7c24 */ /* 0x010fca000f8e02ff */
[----:B------:R-:W-:-:S05]  /*2180*/  IADD3 R0, P0, PT, R11, R0, RZ ;  /* 0x000000000b007210 */ /* 0x000fca0007f1e0ff */
[----:B------:R-:W-:Y:S01]  /*2190*/  IMAD.X R3, RZ, RZ, R3, P0 ;  /* 0x000000ffff037224 */ /* 0x000fe200000e0603 */
[----:B-----5:R-:W-:-:S04]  /*21a0*/  ISETP.GE.U32.AND P0, PT, R0, UR6, PT ;  /* 0x0000000600007c0c */ /* 0x020fc8000bf06070 */
[----:B------:R-:W-:-:S13]  /*21b0*/  ISETP.GE.AND.EX P0, PT, R3, UR7, PT, P0 ;  /* 0x0000000703007c0c */ /* 0x000fda000bf06300 */
[----:B------:R-:W-:Y:S05]  /*21c0*/  @!P0 BRA `(.L_x_12) ;  /* 0xffffffe000008947 */ /* 0x000fea000383ffff */
[----:B------:R-:W-:Y:S05]  /*21d0*/  EXIT ;  /* 0x000000000000794d */ /* 0x000fea0003800000 */
        .weak           $__internal_0_$__cuda_sm20_div_s64
        .type           $__internal_0_$__cuda_sm20_div_s64,@function
        .size           $__internal_0_$__cuda_sm20_div_s64,(.L_x_110 - $__internal_0_$__cuda_sm20_div_s64)
$__internal_0_$__cuda_sm20_div_s64:
[----:B------:R-:W-:Y:S02]  /*21e0*/  IADD3 R14, P1, PT, RZ, -R17, RZ ;  /* 0x80000011ff0e7210 */ /* 0x000fe40007f3e0ff */
[----:B------:R-:W-:Y:S02]  /*21f0*/  ISETP.GE.AND P0, PT, R13, RZ, PT ;  /* 0x000000ff0d00720c */ /* 0x000fe40003f06270 */
[----:B------:R-:W-:Y:S02]  /*2200*/  IADD3.X R20, PT, PT, RZ, ~R13, RZ, P1, !PT ;  /* 0x8000000dff147210 */ /* 0x000fe40000ffe4ff */
[----:B------:R-:W-:Y:S02]  /*2210*/  SEL R14, R14, R17, !P0 ;  /* 0x000000110e0e7207 */ /* 0x000fe40004000000 */
[----:B------:R-:W-:Y:S02]  /*2220*/  SEL R15, R20, R13, !P0 ;  /* 0x0000000d140f7207 */ /* 0x000fe40004000000 */
[----:B------:R-:W-:-:S02]  /*2230*/  ISETP.GE.AND P3, PT, R18, RZ, PT ;  /* 0x000000ff1200720c */ /* 0x000fc40003f66270 */
[----:B------:R-:W0:Y:S02]  /*2240*/  I2F.U64.RP R19, R14 ;  /* 0x0000000e00137312 */ /* 0x000e240000309000 */
[----:B0-----:R-:W0:Y:S02]  /*2250*/  MUFU.RCP R19, R19 ;  /* 0x0000001300137308 */ /* 0x001e240000001000 */
[----:B0-----:R-:W-:-:S15]  /*2260*/  VIADD R20, R19, 0x1ffffffe ;  /* 0x1ffffffe13147836 */ /* 0x001fde0000000000 */
[----:B------:R-:W-:-:S15]  /*2270*/  NOP ;  /* 0x0000000000007918 */ /* 0x000fde0000000000 */
[----:B------:R-:W-:-:S15]  /*2280*/  NOP ;  /* 0x0000000000007918 */ /* 0x000fde0000000000 */
[----:B------:R-:W-:-:S15]  /*2290*/  NOP ;  /* 0x0000000000007918 */ /* 0x000fde0000000000 */
[----:B------:R-:W0:Y:S02]  /*22a0*/  F2I.U64.TRUNC R20, R20 ;  /* 0x0000001400147311 */ /* 0x000e24000020d800 */
[----:B0-----:R-:W-:-:S04]  /*22b0*/  IMAD.WIDE.U32 R22, R20, R14, RZ ;  /* 0x0000000e14167225 */ /* 0x001fc800078e00ff */
[----:B------:R-:W-:Y:S01]  /*22c0*/  IMAD R23, R20, R15, R23 ;  /* 0x0000000f14177224 */ /* 0x000fe200078e0217 */
[----:B------:R-:W-:-:S03]  /*22d0*/  IADD3 R25, P0, PT, RZ, -R22, RZ ;  /* 0x80000016ff197210 */ /* 0x000fc60007f1e0ff */
[----:B------:R-:W-:Y:S02]  /*22e0*/  IMAD R23, R21, R14, R23 ;  /* 0x0000000e15177224 */ /* 0x000fe400078e0217 */
[----:B------:R-:W-:-:S04]  /*22f0*/  IMAD.HI.U32 R22, R20, R25, RZ ;  /* 0x0000001914167227 */ /* 0x000fc800078e00ff */
[----:B------:R-:W-:Y:S01]  /*2300*/  IMAD.X R27, RZ, RZ, ~R23, P0 ;  /* 0x000000ffff1b7224 */ /* 0x000fe200000e0e17 */
[----:B------:R-:W-:-:S03]  /*2310*/  MOV R23, R20 ;  /* 0x0000001400177202 */ /* 0x000fc60000000f00 */
[-C--:B------:R-:W-:Y:S02]  /*2320*/  IMAD R29, R21, R27.reuse, RZ ;  /* 0x0000001b151d7224 */ /* 0x080fe400078e02ff */
[----:B------:R-:W-:-:S04]  /*2330*/  IMAD.WIDE.U32 R22, P0, R20, R27, R22 ;  /* 0x0000001b14167225 */ /* 0x000fc80007800016 */
[----:B------:R-:W-:Y:S01]  /*2340*/  IMAD.HI.U32 R19, R21, R27, RZ ;  /* 0x0000001b15137227 */ /* 0x000fe200078e00ff */
[----:B------:R-:W-:-:S03]  /*2350*/  IADD3 R27, P4, PT, RZ, -R24, RZ ;  /* 0x80000018ff1b7210 */ /* 0x000fc60007f9e0ff */
[----:B------:R-:W-:Y:S01]  /*2360*/  IMAD.HI.U32 R22, P1, R21, R25, R22 ;  /* 0x0000001915167227 */ /* 0x000fe20007820016 */
[----:B------:R-:W-:-:S03]  /*2370*/  SEL R27, R27, R24, !P3 ;  /* 0x000000181b1b7207 */ /* 0x000fc60005800000 */
[----:B------:R-:W-:Y:S01]  /*2380*/  IMAD.X R19, R19, 0x1, R21, P0 ;  /* 0x0000000113137824 */ /* 0x000fe200000e0615 */
[----:B------:R-:W-:-:S04]  /*2390*/  IADD3 R23, P2, PT, R29, R22, RZ ;  /* 0x000000161d177210 */ /* 0x000fc80007f5e0ff */
[----:B------:R-:W-:Y:S01]  /*23a0*/  IADD3.X R19, PT, PT, RZ, RZ, R19, P2, P1 ;  /* 0x000000ffff137210 */ /* 0x000fe200017e2413 */
[----:B------:R-:W-:-:S04]  /*23b0*/  IMAD.WIDE.U32 R20, R23, R14, RZ ;  /* 0x0000000e17147225 */ /* 0x000fc800078e00ff */
[----:B------:R-:W-:Y:S01]  /*23c0*/  IMAD R21, R23, R15, R21 ;  /* 0x0000000f17157224 */ /* 0x000fe200078e0215 */
[----:B------:R-:W-:-:S03]  /*23d0*/  IADD3 R25, P0, PT, RZ, -R20, RZ ;  /* 0x80000014ff197210 */ /* 0x000fc60007f1e0ff */
[----:B------:R-:W-:Y:S02]  /*23e0*/  IMAD R21, R19, R14, R21 ;  /* 0x0000000e13157224 */ /* 0x000fe400078e0215 */
[----:B------:R-:W-:-:S04]  /*23f0*/  IMAD.HI.U32 R22, R23, R25, RZ ;  /* 0x0000001917167227 */ /* 0x000fc800078e00ff */
[----:B------:R-:W-:Y:S01]  /*2400*/  IMAD.X R20, RZ, RZ, ~R21, P0 ;  /* 0x000000ffff147224 */ /* 0x000fe200000e0e15 */
[----:B------:R-:W-:-:S03]  /*2410*/  IADD3.X R21, PT, PT, RZ, ~R18, RZ, P4, !PT ;  /* 0x80000012ff157210 */ /* 0x000fc600027fe4ff */
[----:B------:R-:W-:-:S04]  /*2420*/  IMAD.WIDE.U32 R22, P0, R23, R20, R22 ;  /* 0x0000001417167225 */ /* 0x000fc80007800016 */
[----:B------:R-:W-:-:S04]  /*2430*/  IMAD.HI.U32 R23, P1, R19, R25, R22 ;  /* 0x0000001913177227 */ /* 0x000fc80007820016 */
[CC--:B------:R-:W-:Y:S02]  /*2440*/  IMAD R22, R19.reuse, R20.reuse, RZ ;  /* 0x0000001413167224 */ /* 0x0c0fe400078e02ff */
[----:B------:R-:W-:-:S03]  /*2450*/  IMAD.HI.U32 R20, R19, R20, RZ ;  /* 0x0000001413147227 */ /* 0x000fc600078e00ff */
[----:B------:R-:W-:Y:S01]  /*2460*/  IADD3 R23, P2, PT, R22, R23, RZ ;  /* 0x0000001716177210 */ /* 0x000fe20007f5e0ff */
[----:B------:R-:W-:Y:S01]  /*2470*/  IMAD.X R19, R20, 0x1, R19, P0 ;  /* 0x0000000114137824 */ /* 0x000fe200000e0613 */
[-C--:B------:R-:W-:Y:S01]  /*2480*/  SEL R22, R21, R18.reuse, !P3 ;  /* 0x0000001215167207 */ /* 0x080fe20005800000 */
[----:B------:R-:W-:Y:S01]  /*2490*/  IMAD.MOV.U32 R21, RZ, RZ, RZ ;  /* 0x000000ffff157224 */ /* 0x000fe200078e00ff */
[----:B------:R-:W-:Y:S01]  /*24a0*/  LOP3.LUT R18, R13, R18, RZ, 0x3c, !PT ;  /* 0x000000120d127212 */ /* 0x000fe200078e3cff */
[----:B------:R-:W-:Y:S01]  /*24b0*/  IMAD.HI.U32 R20, R23, R27, RZ ;  /* 0x0000001b17147227 */ /* 0x000fe200078e00ff */
[----:B------:R-:W-:-:S03]  /*24c0*/  IADD3.X R19, PT, PT, RZ, RZ, R19, P2, P1 ;  /* 0x000000ffff137210 */ /* 0x000fc600017e2413 */
[----:B------:R-:W-:-:S04]  /*24d0*/  IMAD.WIDE.U32 R20, R23, R22, R20 ;  /* 0x0000001617147225 */ /* 0x000fc800078e0014 */
[C---:B------:R-:W-:Y:S02]  /*24e0*/  IMAD R23, R19.reuse, R22, RZ ;  /* 0x0000001613177224 */ /* 0x040fe400078e02ff */
[----:B------:R-:W-:-:S04]  /*24f0*/  IMAD.HI.U32 R20, P0, R19, R27, R20 ;  /* 0x0000001b13147227 */ /* 0x000fc80007800014 */
[----:B------:R-:W-:Y:S01]  /*2500*/  IMAD.HI.U32 R19, R19, R22, RZ ;  /* 0x0000001613137227 */ /* 0x000fe200078e00ff */
[----:B------:R-:W-:-:S04]  /*2510*/  IADD3 R23, P1, PT, R23, R20, RZ ;  /* 0x0000001417177210 */ /* 0x000fc80007f3e0ff */
[----:B------:R-:W-:Y:S01]  /*2520*/  IADD3.X R19, PT, PT, R19, RZ, RZ, P0, !PT ;  /* 0x000000ff13137210 */ /* 0x000fe200007fe4ff */
[----:B------:R-:W-:-:S04]  /*2530*/  IMAD.WIDE.U32 R20, R23, R14, RZ ;  /* 0x0000000e17147225 */ /* 0x000fc800078e00ff */
[----:B------:R-:W-:Y:S01]  /*2540*/  IMAD.X R19, RZ, RZ, R19, P1 ;  /* 0x000000ffff137224 */ /* 0x000fe200008e0613 */
[----:B------:R-:W-:Y:S01]  /*2550*/  IADD3 R27, P1, PT, -R20, R27, RZ ;  /* 0x0000001b141b7210 */ /* 0x000fe20007f3e1ff */
[C---:B------:R-:W-:Y:S01]  /*2560*/  IMAD R21, R23.reuse, R15, R21 ;  /* 0x0000000f17157224 */ /* 0x040fe200078e0215 */
[----:B------:R-:W-:Y:S02]  /*2570*/  IADD3 R20, P2, PT, R23, 0x1, RZ ;  /* 0x0000000117147810 */ /* 0x000fe40007f5e0ff */
[-C--:B------:R-:W-:Y:S01]  /*2580*/  ISETP.GE.U32.AND P0, PT, R27, R14.reuse, PT ;  /* 0x0000000e1b00720c */ /* 0x080fe20003f06070 */
[----:B------:R-:W-:-:S04]  /*2590*/  IMAD R21, R19, R14, R21 ;  /* 0x0000000e13157224 */ /* 0x000fc800078e0215 */
[----:B------:R-:W-:Y:S01]  /*25a0*/  IMAD.X R29, R22, 0x1, ~R21, P1 ;  /* 0x00000001161d7824 */ /* 0x000fe200008e0e15 */
[----:B------:R-:W-:Y:S01]  /*25b0*/  IADD3 R21, P1, PT, R27, -R14, RZ ;  /* 0x8000000e1b157210 */ /* 0x000fe20007f3e0ff */
[----:B------:R-:W-:-:S03]  /*25c0*/  IMAD.X R22, RZ, RZ, R19, P2 ;  /* 0x000000ffff167224 */ /* 0x000fc600010e0613 */
[CC--:B------:R-:W-:Y:S02]  /*25d0*/  ISETP.GE.U32.AND.EX P0, PT, R29.reuse, R15.reuse, PT, P0 ;  /* 0x0000000f1d00720c */ /* 0x0c0fe40003f06100 */
[----:B------:R-:W-:Y:S02]  /*25e0*/  IADD3.X R25, PT, PT, R29, ~R15, RZ, P1, !PT ;  /* 0x8000000f1d197210 */ /* 0x000fe40000ffe4ff */
[----:B------:R-:W-:Y:S02]  /*25f0*/  SEL R21, R21, R27, P0 ;  /* 0x0000001b15157207 */ /* 0x000fe40000000000 */
[----:B------:R-:W-:Y:S02]  /*2600*/  SEL R23, R20, R23, P0 ;  /* 0x0000001714177207 */ /* 0x000fe40000000000 */
[----:B------:R-:W-:Y:S02]  /*2610*/  SEL R25, R25, R29, P0 ;  /* 0x0000001d19197207 */ /* 0x000fe40000000000 */
[----:B------:R-:W-:-:S02]  /*2620*/  ISETP.GE.U32.AND P1, PT, R21, R14, PT ;  /* 0x0000000e1500720c */ /* 0x000fc40003f26070 */
[----:B------:R-:W-:Y:S02]  /*2630*/  SEL R14, R22, R19, P0 ;  /* 0x00000013160e7207 */ /* 0x000fe40000000000 */
[----:B------:R-:W-:Y:S02]  /*2640*/  IADD3 R34, P2, PT, R23, 0x1, RZ ;  /* 0x0000000117227810 */ /* 0x000fe40007f5e0ff */
[----:B------:R-:W-:Y:S02]  /*2650*/  ISETP.GE.U32.AND.EX P0, PT, R25, R15, PT, P1 ;  /* 0x0000000f1900720c */ /* 0x000fe40003f06110 */
[----:B------:R-:W-:Y:S01]  /*2660*/  ISETP.GE.AND P1, PT, R18, RZ, PT ;  /* 0x000000ff1200720c */ /* 0x000fe20003f26270 */
[----:B------:R-:W-:Y:S01]  /*2670*/  IMAD.X R35, RZ, RZ, R14, P2 ;  /* 0x000000ffff237224 */ /* 0x000fe200010e060e */
[----:B------:R-:W-:-:S04]  /*2680*/  SEL R34, R34, R23, P0 ;  /* 0x0000001722227207 */ /* 0x000fc80000000000 */
[----:B------:R-:W-:Y:S02]  /*2690*/  SEL R35, R35, R14, P0 ;  /* 0x0000000e23237207 */ /* 0x000fe40000000000 */
[-C--:B------:R-:W-:Y:S02]  /*26a0*/  IADD3 R15, P2, PT, RZ, -R34.reuse, RZ ;  /* 0x80000022ff0f7210 */ /* 0x080fe40007f5e0ff */
[----:B------:R-:W-:Y:S01]  /*26b0*/  ISETP.NE.U32.AND P0, PT, R17, RZ, PT ;  /* 0x000000ff1100720c */ /* 0x000fe20003f05070 */
[----:B------:R-:W-:Y:S01]  /*26c0*/  IMAD.MOV.U32 R17, RZ, RZ, 0x0 ;  /* 0x00000000ff117424 */ /* 0x000fe200078e00ff */
[----:B------:R-:W-:Y:S02]  /*26d0*/  IADD3.X R14, PT, PT, RZ, ~R35, RZ, P2, !PT ;  /* 0x80000023ff0e7210 */ /* 0x000fe400017fe4ff */
[----:B------:R-:W-:Y:S02]  /*26e0*/  ISETP.NE.AND.EX P0, PT, R13, RZ, PT, P0 ;  /* 0x000000ff0d00720c */ /* 0x000fe40003f05300 */
[----:B------:R-:W-:-:S02]  /*26f0*/  SEL R34, R15, R34, !P1 ;  /* 0x000000220f227207 */ /* 0x000fc40004800000 */
[----:B------:R-:W-:Y:S02]  /*2700*/  SEL R35, R14, R35, !P1 ;  /* 0x000000230e237207 */ /* 0x000fe40004800000 */
[----:B------:R-:W-:Y:S02]  /*2710*/  SEL R34, R34, 0xffffffff, P0 ;  /* 0xffffffff22227807 */ /* 0x000fe40000000000 */
[----:B------:R-:W-:Y:S01]  /*2720*/  SEL R35, R35, 0xffffffff, P0 ;  /* 0xffffffff23237807 */ /* 0x000fe20000000000 */
[----:B------:R-:W-:Y:S06]  /*2730*/  RET.REL.NODEC R16 `(_ZN2at6native13im2col_kernelIbEEvlPKT_llllllllllllPS2_) ;  /* 0xffffffd810307950 */ /* 0x000fec0003c3ffff */
.L_x_13:
[----:B------:R-:W-:-:S00]  /*2740*/  BRA `(.L_x_13) ;  /* 0xfffffffc00fc7947 */ /* 0x000fc0000383ffff */
[----:B------:R-:W-:-:S00]  /*2750*/  NOP ;  /* 0x0000000000007918 */ /* 0x000fc00000000000 */
        /* <DEDUP_REMOVED lines=10> */
.L_x_110:


//--------------------- .text._ZN2at6native13im2col_kernelIN3c108BFloat16EEEvlPKT_llllllllllllPS4_ --------------------------
	.section	.text._ZN2at6native13im2col_kernelIN3c108BFloat16EEEvlPKT_llllllllllllPS4_,"ax",@progbits
	.align	128
        .global         _ZN2at6native13im2col_kernelIN3c108BFloat16EEEvlPKT_llllllllllllPS4_
        .type           _ZN2at6native13im2col_kernelIN3c108BFloat16EEEvlPKT_llllllllllllPS4_,@function
        .size           _ZN2at6native13im2col_kernelIN3c108BFloat16EEEvlPKT_llllllllllllPS4_,(.L_x_111 - _ZN2at6native13im2col_kernelIN3c108BFloat16EEEvlPKT_llllllllllllPS4_)
        .other          _ZN2at6native13im2col_kernelIN3c108BFloat16EEEvlPKT_llllllllllllPS4_,@"STO_CUDA_ENTRY STV_DEFAULT"
_ZN2at6native13im2col_kernelIN3c108BFloat16EEEvlPKT_llllllllllllPS4_:
.text._ZN2at6native13im2col_kernelIN3c108BFloat16EEEvlPKT_llllllllllllPS4_:
[----:B------:R-:W0:Y:S01]  /*0000*/  LDC R1, c[0x0][0x37c] ;  /* 0x0000df00ff017b82 */ /* 0x000e220000000800 */
[----:B------:R-:W1:Y:S07]  /*0010*/  S2R R2, SR_TID.X ;  /* 0x0000000000027919 */ /* 0x000e6e0000002100 */
[----:B------:R-:W1:Y:S01]  /*0020*/  S2UR UR4, SR_CTAID.X ;  /* 0x00000000000479c3 */ /* 0x000e620000002500 */
[----:B------:R-:W2:Y:S01]  /*0030*/  LDCU.64 UR6, c[0x0][0x380] ;  /* 0x00007000ff0677ac */ /* 0x000ea20008000a00 */
[----:B------:R-:W-:-:S02]  /*0040*/  IMAD.MOV.U32 R3, RZ, RZ, RZ ;  /* 0x000000ffff037224 */ /* 0x000fc400078e00ff */
[----:B0-----:R-:W-:-:S04]  /*0050*/  VIADD R1, R1, 0xffffffc8 ;  /* 0xffffffc801017836 */ /* 0x001fc80000000000 */
[----:B------:R-:W1:Y:S02]  /*0060*/  LDC R0, c[0x0][0x360] ;  /* 0x0000d800ff007b82 */ /* 0x000e640000000800 */
[----:B-1----:R-:W-:Y:S01]  /*0070*/  IMAD.WIDE.U32 R2, R0, UR4, R2 ;  /* 0x0000000400027c25 */ /* 0x002fe2000f8e0002 */
[----:B------:R0:W-:Y:S02]  /*0080*/  STL [R1+0x34], R0 ;  /* 0x0000340001007387 */ /* 0x0001e40000100800 */
[----:B--2---:R-:W-:-:S04]  /*0090*/  ISETP.GE.U32.AND P0, PT, R2, UR6, PT ;  /* 0x0000000602007c0c */ /* 0x004fc8000bf06070 */
[----:B------:R-:W-:-:S13]  /*00a0*/  ISETP.GE.AND.EX P0, PT, R3, UR7, PT, P0 ;  /* 0x0000000703007c0c */ /* 0x000fda000bf06300 */
[----:B0-----:R-:W-:Y:S05]  /*00b0*/  @P0 EXIT ;  /* 0x000000000000094d */ /* 0x001fea0003800000 */
        /* <DEDUP_REMOVED lines=9> */
[----:B------:R0:W-:Y:S01]  /*0150*/  STL [R1+0x2c], R2 ;  /* 0x00002c0201007387 */ /* 0x0001e20000100800 */
[----:B------:R-:W1:Y:S03]  /*0160*/  LDCU.64 UR6, c[0x0][0x3d8] ;  /* 0x00007b00ff0677ac */ /* 0x000e660008000a00 */
[----:B------:R0:W-:Y:S01]  /*0170*/  STL [R1+0x30], R3 ;  /* 0x0000300301007387 */ /* 0x0001e20000100800 */
[----:B------:R-:W2:Y:S01]  /*0180*/  LDCU.64 UR16, c[0x0][0x358] ;  /* 0x00006b00ff1077ac */ /* 0x000ea20008000a00 */
[----:B-1----:R-:W-:Y:S02]  /*0190*/  USHF.L.U64.HI UR18, UR6, 0x1, UR7 ;  /* 0x0000000106127899 */ /* 0x002fe40008010207 */
[----:B------:R-:W-:Y:S02]  /*01a0*/  USHF.L.U32 UR19, UR6, 0x1, URZ ;  /* 0x0000000106137899 */ /* 0x000fe400080006ff */
[----:B------:R-:W-:-:S02]  /*01b0*/  USHF.L.U64.HI UR4, UR6, 0x2, UR7 ;  /* 0x0000000206047899 */ /* 0x000fc40008010207 */
[----:B0-2---:R-:W-:-:S12]  /*01c0*/  USHF.L.U32 UR5, UR6, 0x2, URZ ;  /* 0x0000000206057899 */ /* 0x005fd800080006ff */
.L_x_28:
[----:B--2---:R-:W2:Y:S01]  /*01d0*/  LDL R6, [R1+0x30] ;  /* 0x0000300001067983 */ /* 0x004ea20000100800 */
[----:B------:R-:W2:Y:S03]  /*01e0*/  LDCU UR6, c[0x0][0x3ec] ;  /* 0x00007d80ff0677ac */ /* 0x000ea60008000800 */
[----:B0-----:R0:W5:Y:S01]  /*01f0*/  LDL R7, [R1+0x2c] ;  /* 0x00002c0001077983 */ /* 0x0011620000100800 */
[----:B------:R-:W-:Y:S01]  /*0200*/  BSSY.RECONVERGENT B0, `(.L_x_14) ;  /* 0x000002f000007945 */ /* 0x000fe20003800200 */
[----:B--2---:R-:W-:-:S04]  /*0210*/  LOP3.LUT R0, R6, UR6, RZ, 0xfc, !PT ;  /* 0x0000000606007c12 */ /* 0x004fc8000f8efcff */
[----:B------:R-:W-:-:S13]  /*0220*/  ISETP.NE.U32.AND P0, PT, R0, RZ, PT ;  /* 0x000000ff0000720c */ /* 0x000fda0003f05070 */
[----:B0-----:R-:W-:Y:S05]  /*0230*/  @P0 BRA `(.L_x_15) ;  /* 0x0000000000600947 */ /* 0x001fea0003800000 */
[----:B------:R-:W0:Y:S02]  /*0240*/  LDCU UR6, c[0x0][0x3e8] ;  /* 0x00007d00ff0677ac */ /* 0x000e240008000800 */
        /* <DEDUP_REMOVED lines=8> */
[----:B------:R-:W-:-:S04]  /*02d0*/  IMAD.HI.U32 R3, R3, R5, R2 ;  /* 0x0000000503037227 */ /* 0x000fc800078e0002 */
[----:B------:R-:W-:Y:S02]  /*02e0*/  IMAD.MOV.U32 R5, RZ, RZ, RZ ;  /* 0x000000ffff057224 */ /* 0x000fe400078e00ff */
[----:B-----5:R-:W-:-:S04]  /*02f0*/  IMAD.HI.U32 R4, R3, R7, RZ ;  /* 0x0000000703047227 */ /* 0x020fc800078e00ff */
[----:B------:R-:W-:-:S04]  /*0300*/  IMAD.MOV R3, RZ, RZ, -R4 ;  /* 0x000000ffff037224 */ /* 0x000fc800078e0a04 */
[----:B------:R-:W-:-:S05]  /*0310*/  IMAD R3, R3, UR6, R7 ;  /* 0x0000000603037c24 */ /* 0x000fca000f8e0207 */
[----:B------:R-:W-:-:S13]  /*0320*/  ISETP.GE.U32.AND P0, PT, R3, UR6, PT ;  /* 0x0000000603007c0c */ /* 0x000fda000bf06070 */
[----:B------:R-:W-:Y:S01]  /*0330*/  @P0 IADD3 R3, PT, PT, R3, -UR6, RZ ;  /* 0x8000000603030c10 */ /* 0x000fe2000fffe0ff */
[----:B------:R-:W-:-:S03]  /*0340*/  @P0 VIADD R4, R4, 0x1 ;  /* 0x0000000104040836 */ /* 0x000fc60000000000 */
[----:B------:R-:W-:Y:S01]  /*0350*/  ISETP.GE.U32.AND P1, PT, R3, UR6, PT ;  /* 0x0000000603007c0c */ /* 0x000fe2000bf26070 */
[----:B------:R-:W-:-:S12]  /*0360*/  IMAD.MOV.U32 R3, RZ, RZ, RZ ;  /* 0x000000ffff037224 */ /* 0x000fd800078e00ff */
[----:B------:R-:W-:Y:S01]  /*0370*/  @P1 VIADD R4, R4, 0x1 ;  /* 0x0000000104041836 */ /* 0x000fe20000000000 */
[----:B------:R-:W-:-:S05]  /*0380*/  @!P2 LOP3.LUT R4, RZ, UR6, RZ, 0x33, !PT ;  /* 0x00000006ff04ac12 */ /* 0x000fca000f8e33ff */
[----:B------:R-:W-:-:S04]  /*0390*/  IMAD.MOV R0, RZ, RZ, -R4 ;  /* 0x000000ffff007224 */ /* 0x000fc800078e0a04 */
[----:B------:R-:W-:Y:S01]  /*03a0*/  IMAD R0, R0, UR6, R7 ;  /* 0x0000000600007c24 */ /* 0x000fe2000f8e0207 */
[----:B------:R-:W-:Y:S06]  /*03b0*/  BRA `(.L_x_16) ;  /* 0x00000000004c7947 */ /* 0x000fec0003800000 */
.L_x_15:
[----:B------:R-:W0:Y:S01]  /*03c0*/  LDCU.64 UR6, c[0x0][0x3e8] ;  /* 0x00007d00ff0677ac */ /* 0x000e220008000a00 */
[----:B-----5:R-:W-:Y:S01]  /*03d0*/  IMAD.MOV.U32 R16, RZ, RZ, R7 ;  /* 0x000000ffff107224 */ /* 0x020fe200078e0007 */
[----:B------:R-:W-:Y:S01]  /*03e0*/  MOV R2, 0x430 ;  /* 0x0000043000027802 */ /* 0x000fe20000000f00 */
[----:B------:R-:W-:Y:S01]  /*03f0*/  IMAD.MOV.U32 R11, RZ, RZ, R6 ;  /* 0x000000ffff0b7224 */ /* 0x000fe200078e0006 */
[----:B0-----:R-:W-:Y:S01]  /*0400*/  MOV R9, UR6 ;  /* 0x0000000600097c02 */ /* 0x001fe20008000f00 */
[----:B------:R-:W-:-:S07]  /*0410*/  IMAD.U32 R8, RZ, RZ, UR7 ;  /* 0x00000007ff087e24 */ /* 0x000fce000f8e00ff */
[----:B------:R-:W-:Y:S05]  /*0420*/  CALL.REL.NOINC `($__internal_1_$__cuda_sm20_div_s64) ;  /* 0x00000028005c7944 */ /* 0x000fea0003c00000 */
[----:B------:R-:W2:Y:S01]  /*0430*/  LDL R3, [R1+0x30] ;  /* 0x0000300001037983 */ /* 0x000ea20000100800 */
[----:B------:R-:W0:Y:S03]  /*0440*/  LDCU.64 UR6, c[0x0][0x3e8] ;  /* 0x00007d00ff0677ac */ /* 0x000e260008000a00 */
[----:B------:R-:W2:Y:S01]  /*0450*/  LDL R2, [R1+0x2c] ;  /* 0x00002c0001027983 */ /* 0x000ea20000100800 */
[----:B------:R-:W-:Y:S01]  /*0460*/  IADD3 R5, P0, PT, RZ, -R22, RZ ;  /* 0x80000016ff057210 */ /* 0x000fe20007f1e0ff */
[----:B------:R-:W-:-:S04]  /*0470*/  IMAD.MOV.U32 R4, RZ, RZ, R22 ;  /* 0x000000ffff047224 */ /* 0x000fc800078e0016 */
[----:B------:R-:W-:-:S04]  /*0480*/  IMAD.X R0, RZ, RZ, ~R23, P0 ;  /* 0x000000ffff007224 */ /* 0x000fc800000e0e17 */
[----:B0-----:R-:W-:Y:S02]  /*0490*/  IMAD R0, R0, UR6, RZ ;  /* 0x0000000600007c24 */ /* 0x001fe4000f8e02ff */
[----:B--2---:R-:W-:-:S04]  /*04a0*/  IMAD.WIDE.U32 R2, R5, UR6, R2 ;  /* 0x0000000605027c25 */ /* 0x004fc8000f8e0002 */
[----:B------:R-:W-:Y:S02]  /*04b0*/  IMAD R5, R5, UR7, R0 ;  /* 0x0000000705057c24 */ /* 0x000fe4000f8e0200 */
[----:B------:R-:W-:Y:S02]  /*04c0*/  IMAD.MOV.U32 R0, RZ, RZ, R2 ;  /* 0x000000ffff007224 */ /* 0x000fe400078e0002 */
[----:B------:R-:W-:Y:S01]  /*04d0*/  IMAD.IADD R3, R3, 0x1, R5 ;  /* 0x0000000103037824 */ /* 0x000fe200078e0205 */
[----:B------:R-:W-:-:S07]  /*04e0*/  MOV R5, R23 ;  /* 0x0000001700057202 */ /* 0x000fce0000000f00 */
.L_x_16:
[----:B------:R-:W-:Y:S05]  /*04f0*/  BSYNC.RECONVERGENT B0 ;  /* 0x0000000000007941 */ /* 0x000fea0003800200 */
.L_x_14:
[----:B------:R-:W0:Y:S01]  /*0500*/  LDCU UR6, c[0x0][0x3e4] ;  /* 0x00007c80ff0677ac */ /* 0x000e220008000800 */
[----:B------:R-:W-:Y:S01]  /*0510*/  BSSY.RECONVERGENT B0, `(.L_x_17) ;  /* 0x000002f000007945 */ /* 0x000fe20003800200 */
[----:B0-----:R-:W-:-:S05]  /*0520*/  IMAD.U32 R9, RZ, RZ, UR6 ;  /* 0x00000006ff097e24 */ /* 0x001fca000f8e00ff */
[----:B------:R-:W-:-:S04]  /*0530*/  LOP3.LUT R2, R5, R9, RZ, 0xfc, !PT ;  /* 0x0000000905027212 */ /* 0x000fc800078efcff */
[----:B------:R-:W-:-:S13]  /*0540*/  ISETP.NE.U32.AND P0, PT, R2, RZ, PT ;  /* 0x000000ff0200720c */ /* 0x000fda0003f05070 */
[----:B------:R-:W-:Y:S05]  /*0550*/  @P0 BRA `(.L_x_18) ;  /* 0x0000000000640947 */ /* 0x000fea0003800000 */
[----:B------:R-:W0:Y:S01]  /*0560*/  LDCU UR6, c[0x0][0x3e0] ;  /* 0x00007c00ff0677ac */ /* 0x000e220008000800 */
[----:B------:R-:W-:Y:S02]  /*0570*/  IMAD.MOV.U32 R8, RZ, RZ, RZ ;  /* 0x000000ffff087224 */ /* 0x000fe400078e00ff */
        /* <DEDUP_REMOVED lines=8> */
[----:B-1----:R-:W-:-:S04]  /*0600*/  IMAD R5, R7, R11, RZ ;  /* 0x0000000b07057224 */ /* 0x002fc800078e02ff */
[----:B------:R-:W-:-:S04]  /*0610*/  IMAD.MOV R5, RZ, RZ, -R5 ;  /* 0x000000ffff057224 */ /* 0x000fc800078e0a05 */
[----:B------:R-:W-:-:S06]  /*0620*/  IMAD.HI.U32 R7, R7, R5, R6 ;  /* 0x0000000507077227 */ /* 0x000fcc00078e0006 */
[----:B------:R-:W-:-:S04]  /*0630*/  IMAD.HI.U32 R22, R7, R4, RZ ;  /* 0x0000000407167227 */ /* 0x000fc800078e00ff */
[----:B------:R-:W-:-:S04]  /*0640*/  IMAD.MOV R5, RZ, RZ, -R22 ;  /* 0x000000ffff057224 */ /* 0x000fc800078e0a16 */
[----:B------:R-:W-:-:S05]  /*0650*/  IMAD R5, R11, R5, R4 ;  /* 0x000000050b057224 */ /* 0x000fca00078e0204 */
[----:B------:R-:W-:-:S13]  /*0660*/  ISETP.GE.U32.AND P0, PT, R5, R11, PT ;  /* 0x0000000b0500720c */ /* 0x000fda0003f06070 */
[----:B------:R-:W-:Y:S01]  /*0670*/  @P0 IADD3 R5, PT, PT, R5, -R11, RZ ;  /* 0x8000000b05050210 */ /* 0x000fe20007ffe0ff */
[----:B------:R-:W-:-:S03]  /*0680*/  @P0 VIADD R22, R22, 0x1 ;  /* 0x0000000116160836 */ /* 0x000fc60000000000 */
[----:B------:R-:W-:-:S13]  /*0690*/  ISETP.GE.U32.AND P1, PT, R5, R11, PT ;  /* 0x0000000b0500720c */ /* 0x000fda0003f26070 */
[----:B------:R-:W-:Y:S01]  /*06a0*/  @P1 VIADD R22, R22, 0x1 ;  /* 0x0000000116161836 */ /* 0x000fe20000000000 */
[----:B------:R-:W-:-:S05]  /*06b0*/  @!P2 LOP3.LUT R22, RZ, R11, RZ, 0x33, !PT ;  /* 0x0000000bff16a212 */ /* 0x000fca00078e33ff */
[----:B------:R-:W-:-:S04]  /*06c0*/  IMAD.MOV R13, RZ, RZ, -R22 ;  /* 0x000000ffff0d7224 */ /* 0x000fc800078e0a16 */
[----:B------:R-:W-:Y:S01]  /*06d0*/  IMAD R13, R11, R13, R4 ;  /* 0x0000000d0b0d7224 */ /* 0x000fe200078e0204 */
[----:B------:R-:W-:Y:S06]  /*06e0*/  BRA `(.L_x_19) ;  /* 0x0000000000447947 */ /* 0x000fec0003800000 */
.L_x_18:
[----:B------:R-:W0:Y:S01]  /*06f0*/  LDCU.64 UR6, c[0x0][0x3e0] ;  /* 0x00007c00ff0677ac */ /* 0x000e220008000a00 */
[----:B------:R-:W-:Y:S01]  /*0700*/  IMAD.MOV.U32 R16, RZ, RZ, R4 ;  /* 0x000000ffff107224 */ /* 0x000fe200078e0004 */
[----:B------:R-:W-:Y:S01]  /*0710*/  MOV R2, 0x760 ;  /* 0x0000076000027802 */ /* 0x000fe20000000f00 */
[----:B------:R-:W-:Y:S01]  /*0720*/  IMAD.MOV.U32 R11, RZ, RZ, R5 ;  /* 0x000000ffff0b7224 */ /* 0x000fe200078e0005 */
[----:B0-----:R-:W-:Y:S01]  /*0730*/  MOV R9, UR6 ;  /* 0x0000000600097c02 */ /* 0x001fe20008000f00 */
[----:B------:R-:W-:-:S07]  /*0740*/  IMAD.U32 R8, RZ, RZ, UR7 ;  /* 0x00000007ff087e24 */ /* 0x000fce000f8e00ff */
[----:B------:R-:W-:Y:S05]  /*0750*/  CALL.REL.NOINC `($__internal_1_$__cuda_sm20_div_s64) ;  /* 0x0000002400907944 */ /* 0x000fea0003c00000 */
[----:B------:R-:W0:Y:S01]  /*0760*/  LDCU.64 UR6, c[0x0][0x3e0] ;  /* 0x00007c00ff0677ac */ /* 0x000e220008000a00 */
[----:B------:R-:W-:-:S05]  /*0770*/  IADD3 R7, P0, PT, RZ, -R22, RZ ;  /* 0x80000016ff077210 */ /* 0x000fca0007f1e0ff */
[----:B------:R-:W-:Y:S02]  /*0780*/  IMAD.X R2, RZ, RZ, ~R23, P0 ;  /* 0x000000ffff027224 */ /* 0x000fe400000e0e17 */
[----:B0-----:R-:W-:Y:S02]  /*0790*/  IMAD.U32 R11, RZ, RZ, UR6 ;  /* 0x00000006ff0b7e24 */ /* 0x001fe4000f8e00ff */
[----:B------:R-:W-:Y:S02]  /*07a0*/  IMAD.U32 R9, RZ, RZ, UR7 ;  /* 0x00000007ff097e24 */ /* 0x000fe4000f8e00ff */
[-C--:B------:R-:W-:Y:S02]  /*07b0*/  IMAD R2, R2, R11.reuse, RZ ;  /* 0x0000000b02027224 */ /* 0x080fe400078e02ff */
[----:B------:R-:W-:-:S04]  /*07c0*/  IMAD.WIDE.U32 R4, R7, R11, R4 ;  /* 0x0000000b07047225 */ /* 0x000fc800078e0004 */
[----:B------:R-:W-:Y:S02]  /*07d0*/  IMAD R7, R7, R9, R2 ;  /* 0x0000000907077224 */ /* 0x000fe400078e0202 */
[----:B------:R-:W-:-:S03]  /*07e0*/  IMAD.MOV.U32 R13, RZ, RZ, R4 ;  /* 0x000000ffff0d7224 */ /* 0x000fc600078e0004 */
[----:B------:R-:W-:-:S07]  /*07f0*/  IADD3 R8, PT, PT, R5, R7, RZ ;  /* 0x0000000705087210 */ /* 0x000fce0007ffe0ff */
.L_x_19:
[----:B------:R-:W-:Y:S05]  /*0800*/  BSYNC.RECONVERGENT B0 ;  /* 0x0000000000007941 */ /* 0x000fea0003800200 */
.L_x_17:
[----:B------:R-:W0:Y:S01]  /*0810*/  LDCU.128 UR12, c[0x0][0x3a0] ;  /* 0x00007400ff0c77ac */ /* 0x000e220008000c00 */
[----:B------:R-:W-:Y:S01]  /*0820*/  IMAD.MOV.U32 R6, RZ, RZ, R13 ;  /* 0x000000ffff067224 */ /* 0x000fe200078e000d */
[----:B------:R-:W1:Y:S01]  /*0830*/  LDC.64 R50, c[0x0][0x3b8] ;  /* 0x0000ee00ff327b82 */ /* 0x000e620000000a00 */
[----:B------:R-:W-:-:S07]  /*0840*/  CS2R R52, SRZ ;  /* 0x0000000000347805 */ /* 0x000fce000001ff00 */
[----:B------:R-:W2:Y:S01]  /*0850*/  LDC.64 R54, c[0x0][0x3b0] ;  /* 0x0000ec00ff367b82 */ /* 0x000ea20000000a00 */
[----:B0-----:R-:W-:Y:S02]  /*0860*/  UIMAD UR8, UR15, UR12, URZ ;  /* 0x0000000c0f0872a4 */ /* 0x001fe4000f8e02ff */
[----:B------:R-:W-:Y:S02]  /*0870*/  UIMAD.WIDE.U32 UR6, UR14, UR12, URZ ;  /* 0x0000000c0e0672a5 */ /* 0x000fe4000f8e00ff */
[----:B------:R-:W-:Y:S01]  /*0880*/  UIMAD UR8, UR14, UR13, UR8 ;  /* 0x0000000d0e0872a4 */ /* 0x000fe2000f8e0208 */
[----:B------:R-:W0:Y:S03]  /*0890*/  LDCU.64 UR12, c[0x0][0x3e8] ;  /* 0x00007d00ff0c77ac */ /* 0x000e260008000a00 */
[----:B------:R-:W-:Y:S01]  /*08a0*/  IMAD.WIDE.U32 R4, R11, UR6, RZ ;  /* 0x000000060b047c25 */ /* 0x000fe2000f8e00ff */
[----:B-1----:R-:W-:Y:S01]  /*08b0*/  SHF.L.U64.HI R57, R50, 0x1, R51 ;  /* 0x0000000132397819 */ /* 0x002fe20000010233 */
[----:B------:R-:W-:-:S05]  /*08c0*/  UIADD3 UR7, UPT, UPT, UR7, UR8, URZ ;  /* 0x0000000807077290 */ /* 0x000fca000fffe0ff */
[----:B------:R-:W1:Y:S01]  /*08d0*/  LDCU.128 UR8, c[0x0][0x3c0] ;  /* 0x00007800ff0877ac */ /* 0x000e620008000c00 */
[----:B------:R-:W-:-:S04]  /*08e0*/  IMAD R2, R11, UR7, RZ ;  /* 0x000000070b027c24 */ /* 0x000fc8000f8e02ff */
[----:B------:R-:W-:Y:S01]  /*08f0*/  IMAD R7, R9, UR6, R2 ;  /* 0x0000000609077c24 */ /* 0x000fe2000f8e0202 */
[----:B------:R-:W3:Y:S03]  /*0900*/  LDCU.64 UR6, c[0x0][0x3f0] ;  /* 0x00007e00ff0677ac */ /* 0x000ee60008000a00 */
[----:B------:R-:W-:Y:S02]  /*0910*/  IMAD.IADD R5, R5, 0x1, R7 ;  /* 0x0000000105057824 */ /* 0x000fe400078e0207 */
[----:B------:R-:W-:Y:S02]  /*0920*/  IMAD.MOV.U32 R7, RZ, RZ, R8 ;  /* 0x000000ffff077224 */ /* 0x000fe400078e0008 */
[----:B------:R-:W-:Y:S02]  /*0930*/  IMAD R5, R5, R22, RZ ;  /* 0x0000001605057224 */ /* 0x000fe400078e02ff */
[----:B------:R-:W-:-:S04]  /*0940*/  IMAD.WIDE.U32 R6, R22, R4, R6 ;  /* 0x0000000416067225 */ /* 0x000fc800078e0006 */
[----:B------:R-:W-:Y:S02]  /*0950*/  IMAD R5, R23, R4, R5 ;  /* 0x0000000417057224 */ /* 0x000fe400078e0205 */
[----:B-1----:R-:W-:Y:S02]  /*0960*/  IMAD R8, R8, UR8, RZ ;  /* 0x0000000808087c24 */ /* 0x002fe4000f8e02ff */
[----:B------:R-:W-:Y:S02]  /*0970*/  IMAD.IADD R2, R7, 0x1, R5 ;  /* 0x0000000107027824 */ /* 0x000fe400078e0205 */
[----:B------:R-:W1:Y:S01]  /*0980*/  LDC.64 R4, c[0x0][0x3d8] ;  /* 0x0000f600ff047b82 */ /* 0x000e620000000a00 */
[----:B------:R-:W-:Y:S02]  /*0990*/  IMAD R15, R13, UR9, R8 ;  /* 0x000000090d0f7c24 */ /* 0x000fe4000f8e0208 */
[----:B0-----:R-:W-:Y:S02]  /*09a0*/  IMAD R7, R2, UR12, RZ ;  /* 0x0000000c02077c24 */ /* 0x001fe4000f8e02ff */
[----:B------:R-:W-:-:S02]  /*09b0*/  IMAD.MOV.U32 R2, RZ, RZ, R0 ;  /* 0x000000ffff027224 */ /* 0x000fc400078e0000 */
[C---:B------:R-:W-:Y:S02]  /*09c0*/  IMAD R7, R6.reuse, UR13, R7 ;  /* 0x0000000d06077c24 */ /* 0x040fe4000f8e0207 */
[----:B------:R-:W-:Y:S01]  /*09d0*/  IMAD.WIDE.U32 R18, R6, UR12, R2 ;  /* 0x0000000c06127c25 */ /* 0x000fe2000f8e0002 */
[----:B------:R-:W-:-:S03]  /*09e0*/  IADD3 R6, P1, PT, RZ, -R50, RZ ;  /* 0x80000032ff067210 */ /* 0x000fc60007f3e0ff */
[----:B------:R-:W-:Y:S01]  /*09f0*/  IMAD R3, R3, UR10, RZ ;  /* 0x0000000a03037c24 */ /* 0x000fe2000f8e02ff */
[----:B---3--:R-:W-:Y:S01]  /*0a00*/  LEA R17, P0, R18, UR6, 0x1 ;  /* 0x0000000612117c11 */ /* 0x008fe2000f8008ff */
[----:B------:R-:W-:Y:S02]  /*0a10*/  IMAD.IADD R7, R19, 0x1, R7 ;  /* 0x0000000113077824 */ /* 0x000fe400078e0207 */
[C---:B------:R-:W-:Y:S02]  /*0a20*/  IMAD R9, R0.reuse, UR11, R3 ;  /* 0x0000000b00097c24 */ /* 0x040fe4000f8e0203 */
[----:B------:R-:W-:Y:S01]  /*0a30*/  IMAD.WIDE.U32 R2, R0, UR10, RZ ;  /* 0x0000000a00027c25 */ /* 0x000fe2000f8e00ff */
[----:B------:R-:W-:Y:S02]  /*0a40*/  LEA.HI.X R18, R18, UR7, R7, 0x1, P0 ;  /* 0x0000000712127c11 */ /* 0x000fe400080f0c07 */
[----:B--2---:R-:W-:Y:S01]  /*0a50*/  IADD3 R54, P0, PT, RZ, -R54, RZ ;  /* 0x80000036ff367210 */ /* 0x004fe20007f1e0ff */
[C---:B------:R-:W-:Y:S01]  /*0a60*/  IMAD.SHL.U32 R11, R2.reuse, 0x2, RZ ;  /* 0x00000002020b7824 */ /* 0x040fe200078e00ff */
[----:B-1----:R-:W-:Y:S01]  /*0a70*/  IADD3 R20, P2, P3, R2, R4, -R50 ;  /* 0x0000000402147210 */ /* 0x002fe20007b5e832 */
[----:B------:R-:W-:Y:S01]  /*0a80*/  IMAD.X R7, RZ, RZ, ~R51, P1 ;  /* 0x000000ffff077224 */ /* 0x000fe200008e0e33 */
[----:B------:R-:W-:Y:S01]  /*0a90*/  IADD3.X R55, PT, PT, RZ, ~R55, RZ, P0, !PT ;  /* 0x80000037ff377210 */ /* 0x000fe200007fe4ff */
[----:B------:R-:W-:Y:S01]  /*0aa0*/  IMAD.IADD R3, R3, 0x1, R9 ;  /* 0x0000000103037824 */ /* 0x000fe200078e0209 */
[----:B------:R-:W-:Y:S01]  /*0ab0*/  LEA R10, P0, -R50, R11, 0x1 ;  /* 0x0000000b320a7211 */ /* 0x000fe200078009ff */
[----:B------:R-:W-:-:S03]  /*0ac0*/  IMAD.WIDE.U32 R8, R4, 0x7, R6 ;  /* 0x0000000704087825 */ /* 0x000fc600078e0006 */
[C---:B------:R-:W-:Y:S01]  /*0ad0*/  SHF.L.U64.HI R0, R2.reuse, 0x1, R3 ;  /* 0x0000000102007819 */ /* 0x040fe20000010203 */
[----:B------:R-:W-:Y:S01]  /*0ae0*/  IMAD.WIDE.U32 R54, R13, UR8, R54 ;  /* 0x000000080d367c25 */ /* 0x000fe2000f8e0036 */
[----:B------:R0:W-:Y:S01]  /*0af0*/  STL [R1+0x28], R10 ;  /* 0x0000280a01007387 */ /* 0x0001e20000100800 */
[----:B------:R-:W-:Y:S02]  /*0b00*/  IADD3 R58, P1, PT, R2, R8, RZ ;  /* 0x00000008023a7210 */ /* 0x000fe40007f3e0ff */
[----:B------:R-:W-:Y:S01]  /*0b10*/  IMAD R14, R5, 0x7, RZ ;  /* 0x00000007050e7824 */ /* 0x000fe200078e02ff */
[----:B------:R-:W-:Y:S01]  /*0b20*/  IADD3.X R21, PT, PT, R3, R5, ~R51, P2, P3 ;  /* 0x0000000503157210 */ /* 0x000fe200017e6c33 */
[----:B------:R-:W-:-:S03]  /*0b30*/  IMAD.WIDE.U32 R12, R4, 0x5, R6 ;  /* 0x00000005040c7825 */ /* 0x000fc600078e0006 */
[----:B------:R-:W-:Y:S01]  /*0b40*/  IADD3.X R59, PT, PT, R3, R9, R14, P1, !PT ;  /* 0x00000009033b7210 */ /* 0x000fe20000ffe40e */
[----:B------:R-:W-:Y:S01]  /*0b50*/  IMAD.X R57, R0, 0x1, ~R57, P0 ;  /* 0x0000000100397824 */ /* 0x000fe200000e0e39 */
[----:B------:R-:W-:Y:S01]  /*0b60*/  IADD3 R24, P1, PT, R2, R12, RZ ;  /* 0x0000000c02187210 */ /* 0x000fe20007f3e0ff */
[----:B0-----:R-:W-:-:S04]  /*0b70*/  IMAD.WIDE.U32 R10, R4, 0x6, R6 ;  /* 0x00000006040a7825 */ /* 0x001fc800078e0006 */
[C---:B------:R-:W-:Y:S01]  /*0b80*/  IMAD R8, R5.reuse, 0x5, RZ ;  /* 0x0000000505087824 */ /* 0x040fe200078e02ff */
[C---:B------:R-:W-:Y:S01]  /*0b90*/  IADD3 R60, P0, PT, R2.reuse, R10, RZ ;  /* 0x0000000a023c7210 */ /* 0x040fe20007f1e0ff */
[----:B------:R-:W-:Y:S01]  /*0ba0*/  IMAD R0, R5, 0x6, RZ ;  /* 0x0000000605007824 */ /* 0x000fe200078e02ff */
[----:B------:R-:W-:Y:S01]  /*0bb0*/  IADD3 R10, P4, P5, R2, UR19, -R50 ;  /* 0x00000013020a7c10 */ /* 0x000fe2000fd9e832 */
[----:B------:R-:W-:Y:S01]  /*0bc0*/  IMAD.WIDE.U32 R6, R4, 0x3, R6 ;  /* 0x0000000304067825 */ /* 0x000fe200078e0006 */
[C---:B------:R-:W-:Y:S02]  /*0bd0*/  IADD3.X R25, PT, PT, R3.reuse, R13, R8, P1, !PT ;  /* 0x0000000d03197210 */ /* 0x040fe40000ffe408 */
[----:B------:R-:W-:Y:S01]  /*0be0*/  IADD3.X R61, PT, PT, R3, R11, R0, P0, !PT ;  /* 0x0000000b033d7210 */ /* 0x000fe200007fe400 */
[----:B------:R-:W-:Y:S01]  /*0bf0*/  IMAD R0, R5, 0x3, RZ ;  /* 0x0000000305007824 */ /* 0x000fe200078e02ff */
[C---:B------:R-:W-:Y:S01]  /*0c00*/  IADD3 R12, P1, P2, R2.reuse, UR5, -R50 ;  /* 0x00000005020c7c10 */ /* 0x040fe2000fa3e832 */
[----:B------:R0:W-:Y:S01]  /*0c10*/  STL.64 [R1], R24 ;  /* 0x0000001801007387 */ /* 0x0001e20000100a00 */
[----:B------:R-:W-:Y:S01]  /*0c20*/  IADD3 R8, P3, PT, R2, R6, RZ ;  /* 0x0000000602087210 */ /* 0x000fe20007f7e0ff */
[----:B------:R-:W-:Y:S01]  /*0c30*/  IMAD.IADD R56, R55, 0x1, R15 ;  /* 0x0000000137387824 */ /* 0x000fe200078e020f */
[C-C-:B------:R-:W-:Y:S01]  /*0c40*/  IADD3.X R13, PT, PT, R3.reuse, UR4, ~R51.reuse, P1, P2 ;  /* 0x00000004030d7c10 */ /* 0x140fe20008fe4c33 */
[----:B------:R0:W-:Y:S01]  /*0c50*/  STL.64 [R1+0x20], R20 ;  /* 0x0000201401007387 */ /* 0x0001e20000100a00 */
[----:B------:R-:W-:-:S02]  /*0c60*/  IADD3.X R11, PT, PT, R3, UR18, ~R51, P4, P5 ;  /* 0x00000012030b7c10 */ /* 0x000fc4000a7eac33 */
[----:B------:R-:W-:Y:S01]  /*0c70*/  IADD3.X R9, PT, PT, R3, R7, R0, P3, !PT ;  /* 0x0000000703097210 */ /* 0x000fe20001ffe400 */
[----:B------:R0:W-:Y:S01]  /*0c80*/  STL.64 [R1+0x8], R12 ;  /* 0x0000080c01007387 */ /* 0x0001e20000100a00 */
[----:B------:R-:W-:-:S03]  /*0c90*/  IADD3 R50, P0, PT, R2, -R50, RZ ;  /* 0x8000003202327210 */ /* 0x000fc60007f1e0ff */
[----:B------:R0:W-:Y:S02]  /*0ca0*/  STL.64 [R1+0x18], R10 ;  /* 0x0000180a01007387 */ /* 0x0001e40000100a00 */
[----:B------:R-:W-:Y:S02]  /*0cb0*/  IMAD.X R51, R3, 0x1, ~R51, P0 ;  /* 0x0000000103337824 */ /* 0x000fe400000e0e33 */
[----:B------:R0:W-:Y:S06]  /*0cc0*/  STL.64 [R1+0x10], R8 ;  /* 0x0000100801007387 */ /* 0x0001ec0000100a00 */
.L_x_27:
[----:B------:R-:W1:Y:S01]  /*0cd0*/  LDCU.64 UR6, c[0x0][0x3a8] ;  /* 0x00007500ff0677ac */ /* 0x000e620008000a00 */
[----:B---3--:R-:W-:Y:S01]  /*0ce0*/  MOV R2, R54 ;  /* 0x0000003600027202 */ /* 0x008fe20000000f00 */
[----:B------:R-:W-:Y:S01]  /*0cf0*/  IMAD.MOV.U32 R3, RZ, RZ, R56 ;  /* 0x000000ffff037224 */ /* 0x000fe200078e0038 */
[----:B--2---:R-:W2:Y:S01]  /*0d00*/  LDCU.64 UR8, c[0x0][0x3d0] ;  /* 0x00007a00ff0877ac */ /* 0x004ea20008000a00 */
[----:B------:R-:W-:Y:S02]  /*0d10*/  IMAD.MOV.U32 R15, RZ, RZ, RZ ;  /* 0x000000ffff0f7224 */ /* 0x000fe400078e00ff */
[----:B------:R-:W-:Y:S01]  /*0d20*/  IMAD.MOV.U32 R0, RZ, RZ, RZ ;  /* 0x000000ffff007224 */ /* 0x000fe200078e00ff */
[----:B-1----:R-:W-:-:S04]  /*0d30*/  UISETP.GE.U32.AND UP0, UPT, UR6, 0x8, UPT ;  /* 0x000000080600788c */ /* 0x002fc8000bf06070 */
[----:B------:R-:W-:Y:S01]  /*0d40*/  UISETP.GE.U32.AND.EX UP0, UPT, UR7, URZ, UPT, UP0 ;  /* 0x000000ff0700728c */ /* 0x000fe2000bf06100 */
[----:B--2---:R-:W-:Y:S02]  /*0d50*/  IMAD R5, R53, UR8, RZ ;  /* 0x0000000835057c24 */ /* 0x004fe4000f8e02ff */
[----:B0-----:R-:W-:-:S04]  /*0d60*/  IMAD.WIDE.U32 R24, R52, UR8, R2 ;  /* 0x0000000834187c25 */ /* 0x001fc8000f8e0002 */
[----:B------:R-:W-:-:S04]  /*0d70*/  IMAD R3, R52, UR9, R5 ;  /* 0x0000000934037c24 */ /* 0x000fc8000f8e0205 */
[----:B------:R-:W-:Y:S01]  /*0d80*/  IMAD.IADD R3, R25, 0x1, R3 ;  /* 0x0000000119037824 */ /* 0x000fe200078e0203 */
[----:B------:R-:W-:Y:S06]  /*0d90*/  BRA.U !UP0, `(.L_x_20) ;  /* 0x0000000d08887547 */ /* 0x000fec000b800000 */
[----:B------:R-:W2:Y:S01]  /*0da0*/  LDL.64 R26, [R1+0x18] ;  /* 0x00001800011a7983 */ /* 0x000ea20000100a00 */
[----:B------:R-:W0:Y:S03]  /*0db0*/  LDCU.128 UR8, c[0x0][0x390] ;  /* 0x00007200ff0877ac */ /* 0x000e260008000c00 */
[----:B------:R-:W3:Y:S04]  /*0dc0*/  LDL.64 R28, [R1+0x20] ;  /* 0x00002000011c7983 */ /* 0x000ee80000100a00 */
[----:B------:R-:W4:Y:S04]  /*0dd0*/  LDL R10, [R1+0x28] ;  /* 0x00002800010a7983 */ /* 0x000f280000100800 */
[----:B------:R-:W5:Y:S04]  /*0de0*/  LDL.64 R20, [R1+0x10] ;  /* 0x0000100001147983 */ /* 0x000f680000100a00 */
[----:B------:R-:W5:Y:S04]  /*0df0*/  LDL.64 R6, [R1+0x8] ;  /* 0x0000080001067983 */ /* 0x000f680000100a00 */
[----:B------:R-:W5:Y:S01]  /*0e00*/  LDL.64 R8, [R1] ;  /* 0x0000000001087983 */ /* 0x000f620000100a00 */
[----:B0-----:R-:W-:-:S02]  /*0e10*/  IMAD R5, R23, UR8, RZ ;  /* 0x0000000817057c24 */ /* 0x001fc4000f8e02ff */
[----:B------:R-:W-:Y:S02]  /*0e20*/  IMAD.MOV.U32 R2, RZ, RZ, R24 ;  /* 0x000000ffff027224 */ /* 0x000fe400078e0018 */
[C---:B------:R-:W-:Y:S02]  /*0e30*/  IMAD R5, R22.reuse, UR9, R5 ;  /* 0x0000000916057c24 */ /* 0x040fe4000f8e0205 */
[----:B------:R-:W-:Y:S01]  /*0e40*/  IMAD.WIDE.U32 R12, R22, UR8, R2 ;  /* 0x00000008160c7c25 */ /* 0x000fe2000f8e0002 */
[----:B------:R-:W0:Y:S03]  /*0e50*/  LDCU.64 UR8, c[0x0][0x388] ;  /* 0x00007100ff0877ac */ /* 0x000e260008000a00 */
[----:B------:R-:W-:-:S04]  /*0e60*/  IMAD.IADD R0, R13, 0x1, R5 ;  /* 0x000000010d007824 */ /* 0x000fc800078e0205 */
[----:B------:R-:W-:Y:S02]  /*0e70*/  IMAD R5, R0, UR10, RZ ;  /* 0x0000000a00057c24 */ /* 0x000fe4000f8e02ff */
[----:B------:R-:W-:-:S04]  /*0e80*/  IMAD.WIDE.U32 R14, R12, UR10, RZ ;  /* 0x0000000a0c0e7c25 */ /* 0x000fc8000f8e00ff */
[----:B------:R-:W-:-:S05]  /*0e90*/  IMAD R0, R12, UR11, R5 ;  /* 0x0000000b0c007c24 */ /* 0x000fca000f8e0205 */
[----:B------:R-:W-:Y:S01]  /*0ea0*/  IADD3 R2, PT, PT, R15, R0, RZ ;  /* 0x000000000f027210 */ /* 0x000fe20007ffe0ff */
[----:B------:R-:W-:Y:S02]  /*0eb0*/  ULOP3.LUT UR6, UR6, 0xfffffff8, URZ, 0xc0, !UPT ;  /* 0xfffffff806067892 */ /* 0x000fe4000f8ec0ff */
[----:B------:R-:W-:Y:S01]  /*0ec0*/  ULOP3.LUT UR7, UR7, 0x7fffffff, URZ, 0xc0, !UPT ;  /* 0x7fffffff07077892 */ /* 0x000fe2000f8ec0ff */
[----:B------:R-:W-:Y:S02]  /*0ed0*/  IMAD.MOV.U32 R16, RZ, RZ, R50 ;  /* 0x000000ffff107224 */ /* 0x000fe400078e0032 */
[C---:B--2---:R-:W-:Y:S02]  /*0ee0*/  IMAD.WIDE.U32 R44, R12.reuse, UR10, R26 ;  /* 0x0000000a0c2c7c25 */ /* 0x044fe4000f8e001a */
[----:B------:R-:W1:Y:S02]  /*0ef0*/  LDC.64 R26, c[0x0][0x3d8] ;  /* 0x0000f600ff1a7b82 */ /* 0x000e640000000a00 */
[----:B---3--:R-:W-:-:S04]  /*0f00*/  IMAD.WIDE.U32 R46, R12, UR10, R28 ;  /* 0x0000000a0c2e7c25 */ /* 0x008fc8000f8e001c */
[----:B------:R-:W-:Y:S01]  /*0f10*/  IMAD.IADD R15, R0, 0x1, R45 ;  /* 0x00000001000f7824 */ /* 0x000fe200078e022d */
[----:B----4-:R-:W-:Y:S01]  /*0f20*/  LEA R48, P0, R14, R10, 0x1 ;  /* 0x0000000a0e307211 */ /* 0x010fe200078008ff */
[----:B------:R-:W-:Y:S01]  /*0f30*/  IMAD.IADD R19, R0, 0x1, R47 ;  /* 0x0000000100137824 */ /* 0x000fe200078e022f */
[----:B------:R-:W2:Y:S01]  /*0f40*/  LDC.64 R28, c[0x0][0x3e0] ;  /* 0x0000f800ff1c7b82 */ /* 0x000ea20000000a00 */
[----:B------:R-:W-:Y:S01]  /*0f50*/  IMAD.SHL.U32 R43, R44, 0x2, RZ ;  /* 0x000000022c2b7824 */ /* 0x000fe200078e00ff */
[----:B------:R-:W-:Y:S02]  /*0f60*/  LEA.HI.X R47, R14, R57, R2, 0x1, P0 ;  /* 0x000000390e2f7211 */ /* 0x000fe400000f0c02 */
[----:B------:R-:W-:-:S04]  /*0f70*/  SHF.L.U64.HI R44, R44, 0x1, R15 ;  /* 0x000000012c2c7819 */ /* 0x000fc8000001020f */
[----:B------:R-:W2:Y:S01]  /*0f80*/  LDC.64 R14, c[0x0][0x3e8] ;  /* 0x0000fa00ff0e7b82 */ /* 0x000ea20000000a00 */
[----:B-----5:R-:W-:-:S04]  /*0f90*/  IMAD.WIDE.U32 R4, R12, UR10, R20 ;  /* 0x0000000a0c047c25 */ /* 0x020fc8000f8e0014 */
[----:B------:R-:W-:Y:S02]  /*0fa0*/  IMAD.IADD R5, R0, 0x1, R5 ;  /* 0x0000000100057824 */ /* 0x000fe400078e0205 */
[----:B------:R-:W-:-:S04]  /*0fb0*/  IMAD.WIDE.U32 R6, R12, UR10, R6 ;  /* 0x0000000a0c067c25 */ /* 0x000fc8000f8e0006 */
[----:B------:R-:W-:Y:S01]  /*0fc0*/  IMAD.WIDE.U32 R8, R12, UR10, R8 ;  /* 0x0000000a0c087c25 */ /* 0x000fe2000f8e0008 */
[----:B------:R-:W-:-:S03]  /*0fd0*/  SHF.L.U64.HI R42, R4, 0x1, R5 ;  /* 0x00000001042a7819 */ /* 0x000fc60000010205 */
[----:B------:R-:W-:Y:S01]  /*0fe0*/  IMAD.WIDE.U32 R10, R12, UR10, R60 ;  /* 0x0000000a0c0a7c25 */ /* 0x000fe2000f8e003c */
[----:B------:R-:W-:-:S03]  /*0ff0*/  IADD3 R5, PT, PT, R0, R7, RZ ;  /* 0x0000000700057210 */ /* 0x000fc60007ffe0ff */
[----:B------:R-:W-:-:S04]  /*1000*/  IMAD.WIDE.U32 R12, R12, UR10, R58 ;  /* 0x0000000a0c0c7c25 */ /* 0x000fc8000f8e003a */
[----:B--2---:R-:W-:-:S04]  /*1010*/  IMAD R15, R15, R28, RZ ;  /* 0x0000001c0f0f7224 */ /* 0x004fc800078e02ff */
[C---:B------:R-:W-:Y:S02]  /*1020*/  IMAD R15, R14.reuse, R29, R15 ;  /* 0x0000001d0e0f7224 */ /* 0x040fe400078e020f */
[----:B------:R-:W-:-:S04]  /*1030*/  IMAD.WIDE.U32 R28, R14, R28, RZ ;  /* 0x0000001c0e1c7225 */ /* 0x000fc800078e00ff */
[C---:B------:R-:W-:Y:S02]  /*1040*/  IMAD.IADD R7, R0.reuse, 0x1, R9 ;  /* 0x0000000100077824 */ /* 0x040fe400078e0209 */
[C---:B------:R-:W-:Y:S02]  /*1050*/  IMAD.IADD R9, R0.reuse, 0x1, R11 ;  /* 0x0000000100097824 */ /* 0x040fe400078e020b */
[----:B------:R-:W-:Y:S02]  /*1060*/  IMAD.IADD R11, R0, 0x1, R13 ;  /* 0x00000001000b7824 */ /* 0x000fe400078e020d */
[----:B------:R-:W-:Y:S01]  /*1070*/  IMAD.IADD R15, R29, 0x1, R15 ;  /* 0x000000011d0f7824 */ /* 0x000fe200078e020f */
[----:B------:R-:W-:Y:S01]  /*1080*/  SHF.L.U64.HI R5, R6, 0x1, R5 ;  /* 0x0000000106057819 */ /* 0x000fe20000010205 */
[C---:B------:R-:W-:Y:S01]  /*1090*/  IMAD.SHL.U32 R45, R46.reuse, 0x2, RZ ;  /* 0x000000022e2d7824 */ /* 0x040fe200078e00ff */
[----:B------:R-:W-:Y:S01]  /*10a0*/  SHF.L.U64.HI R46, R46, 0x1, R19 ;  /* 0x000000012e2e7819 */ /* 0x000fe20000010213 */
[----:B------:R-:W-:Y:S01]  /*10b0*/  IMAD.SHL.U32 R4, R4, 0x2, RZ ;  /* 0x0000000204047824 */ /* 0x000fe200078e00ff */
[----:B------:R-:W-:Y:S01]  /*10c0*/  SHF.L.U64.HI R7, R8, 0x1, R7 ;  /* 0x0000000108077819 */ /* 0x000fe20000010207 */
[----:B------:R-:W-:Y:S01]  /*10d0*/  IMAD.SHL.U32 R6, R6, 0x2, RZ ;  /* 0x0000000206067824 */ /* 0x000fe200078e00ff */
[----:B------:R-:W-:Y:S01]  /*10e0*/  SHF.L.U64.HI R9, R10, 0x1, R9 ;  /* 0x000000010a097819 */ /* 0x000fe20000010209 */
[----:B------:R-:W-:Y:S01]  /*10f0*/  IMAD.SHL.U32 R8, R8, 0x2, RZ ;  /* 0x0000000208087824 */ /* 0x000fe200078e00ff */
[----:B------:R-:W-:Y:S01]  /*1100*/  SHF.L.U64.HI R11, R12, 0x1, R11 ;  /* 0x000000010c0b7819 */ /* 0x000fe2000001020b */
[----:B------:R-:W-:Y:S01]  /*1110*/  IMAD.SHL.U32 R10, R10, 0x2, RZ ;  /* 0x000000020a0a7824 */ /* 0x000fe200078e00ff */
[----:B------:R-:W-:Y:S01]  /*1120*/  SHF.L.U64.HI R14, R28, 0x4, R15 ;  /* 0x000000041c0e7819 */ /* 0x000fe2000001020f */
[----:B0-----:R-:W-:Y:S01]  /*1130*/  IMAD.U32 R0, RZ, RZ, UR8 ;  /* 0x00000008ff007e24 */ /* 0x001fe2000f8e00ff */
[----:B------:R-:W-:Y:S01]  /*1140*/  SHF.L.U32 R12, R12, 0x1, RZ ;  /* 0x000000010c0c7819 */ /* 0x000fe200000006ff */
[----:B------:R-:W-:Y:S01]  /*1150*/  IMAD.U32 R2, RZ, RZ, UR9 ;  /* 0x00000009ff027e24 */ /* 0x000fe2000f8e00ff */
[C---:B-1----:R-:W-:Y:S01]  /*1160*/  SHF.L.U64.HI R49, R26.reuse, 0x4, R27 ;  /* 0x000000041a317819 */ /* 0x042fe2000001021b */
[----:B------:R-:W-:Y:S01]  /*1170*/  IMAD.MOV.U32 R15, RZ, RZ, R51 ;  /* 0x000000ffff0f7224 */ /* 0x000fe200078e0033 */
[----:B------:R-:W-:Y:S01]  /*1180*/  SHF.L.U64.HI R13, R26, 0x3, R27 ;  /* 0x000000031a0d7819 */ /* 0x000fe2000001021b */
[----:B------:R-:W-:Y:S01]  /*1190*/  IMAD.U32 R19, RZ, RZ, UR6 ;  /* 0x00000006ff137e24 */ /* 0x000fe2000f8e00ff */
[----:B------:R-:W-:-:S07]  /*11a0*/  MOV R20, UR7 ;  /* 0x0000000700147c02 */ /* 0x000fce0008000f00 */
.L_x_21:
[----:B0-----:R-:W0:Y:S01]  /*11b0*/  LDCU.128 UR8, c[0x0][0x390] ;  /* 0x00007200ff0877ac */ /* 0x001e220008000c00 */
[----:B------:R-:W-:Y:S01]  /*11c0*/  LOP3.LUT R21, R24, R16, RZ, 0xfc, !PT ;  /* 0x0000001018157212 */ /* 0x000fe200078efcff */
[----:B------:R-:W1:Y:S03]  /*11d0*/  LDC.64 R34, c[0x0][0x3d8] ;  /* 0x0000f600ff227b82 */ /* 0x000e660000000a00 */
[----:B------:R-:W-:Y:S02]  /*11e0*/  ISETP.GT.U32.AND P2, PT, R21, -0x1, PT ;  /* 0xffffffff1500780c */ /* 0x000fe40003f44070 */
[----:B------:R-:W-:Y:S01]  /*11f0*/  LOP3.LUT R21, R3, R15, RZ, 0xfc, !PT ;  /* 0x0000000f03157212 */ /* 0x000fe200078efcff */
[----:B------:R-:W-:Y:S02]  /*1200*/  IMAD.MOV.U32 R32, RZ, RZ, R17 ;  /* 0x000000ffff207224 */ /* 0x000fe400078e0011 */
[----:B------:R-:W-:Y:S01]  /*1210*/  IMAD.MOV.U32 R33, RZ, RZ, R18 ;  /* 0x000000ffff217224 */ /* 0x000fe200078e0012 */
[----:B------:R-:W2:Y:S01]  /*1220*/  LDC.64 R36, c[0x0][0x3e0] ;  /* 0x0000f800ff247b82 */ /* 0x000ea20000000a00 */
[----:B0-----:R-:W-:-:S07]  /*1230*/  ISETP.GE.U32.AND P1, PT, R16, UR10, PT ;  /* 0x0000000a10007c0c */ /* 0x001fce000bf26070 */
[----:B------:R-:W2:Y:S01]  /*1240*/  LDC.64 R38, c[0x0][0x3e8] ;  /* 0x0000fa00ff267b82 */ /* 0x000ea20000000a00 */
[----:B------:R-:W-:Y:S02]  /*1250*/  ISETP.LT.U32.AND P0, PT, R24, UR8, PT ;  /* 0x0000000818007c0c */ /* 0x000fe4000bf01070 */
[----:B------:R-:W-:-:S04]  /*1260*/  ISETP.GE.AND.EX P1, PT, R15, UR11, PT, P1 ;  /* 0x0000000b0f007c0c */ /* 0x000fc8000bf26310 */
[----:B------:R-:W-:-:S04]  /*1270*/  ISETP.LT.AND.EX P1, PT, R3, UR9, !P1, P0 ;  /* 0x0000000903007c0c */ /* 0x000fc8000cf21300 */
[----:B------:R-:W-:-:S13]  /*1280*/  ISETP.GT.AND.EX P1, PT, R21, -0x1, P1, P2 ;  /* 0xffffffff1500780c */ /* 0x000fda0000f24320 */
[----:B------:R-:W-:Y:S02]  /*1290*/  @P1 IADD3 R30, P2, PT, R0, R48, RZ ;  /* 0x00000030001e1210 */ /* 0x000fe40007f5e0ff */
[----:B------:R-:W-:-:S03]  /*12a0*/  @!P1 PRMT R21, RZ, 0x7610, R21 ;  /* 0x00007610ff159816 */ /* 0x000fc60000000015 */
[----:B------:R-:W-:-:S05]  /*12b0*/  @P1 IMAD.X R31, R2, 0x1, R47, P2 ;  /* 0x00000001021f1824 */ /* 0x000fca00010e062f */
[----:B------:R1:W3:Y:S02]  /*12c0*/  @P1 LDG.E.U16 R21, desc[UR16][R30.64] ;  /* 0x000000101e151981 */ /* 0x0002e4000c1e1500 */
[----:B-1----:R-:W-:-:S04]  /*12d0*/  IADD3 R30, P2, PT, R16, R34, RZ ;  /* 0x00000022101e7210 */ /* 0x002fc80007f5e0ff */
[----:B------:R-:W-:Y:S01]  /*12e0*/  ISETP.GE.U32.AND P1, PT, R30, UR10, PT ;  /* 0x0000000a1e007c0c */ /* 0x000fe2000bf26070 */
[----:B------:R-:W-:Y:S01]  /*12f0*/  IMAD.X R27, R15, 0x1, R35, P2 ;  /* 0x000000010f1b7824 */ /* 0x000fe200010e0623 */
[----:B------:R-:W-:-:S04]  /*1300*/  LOP3.LUT R30, R24, R30, RZ, 0xfc, !PT ;  /* 0x0000001e181e7212 */ /* 0x000fc800078efcff */
[----:B------:R-:W-:Y:S02]  /*1310*/  ISETP.GE.AND.EX P1, PT, R27, UR11, PT, P1 ;  /* 0x0000000b1b007c0c */ /* 0x000fe4000bf26310 */
[----:B------:R-:W-:Y:S02]  /*1320*/  ISETP.GT.U32.AND P2, PT, R30, -0x1, PT ;  /* 0xffffffff1e00780c */ /* 0x000fe40003f44070 */
[C---:B------:R-:W-:Y:S02]  /*1330*/  LOP3.LUT R27, R3.reuse, R27, RZ, 0xfc, !PT ;  /* 0x0000001b031b7212 */ /* 0x040fe400078efcff */
[----:B------:R-:W-:-:S04]  /*1340*/  ISETP.LT.AND.EX P1, PT, R3, UR9, !P1, P0 ;  /* 0x0000000903007c0c */ /* 0x000fc8000cf21300 */
[----:B------:R-:W-:-:S13]  /*1350*/  ISETP.GT.AND.EX P1, PT, R27, -0x1, P1, P2 ;  /* 0xffffffff1b00780c */ /* 0x000fda0000f24320 */
[----:B------:R-:W-:Y:S02]  /*1360*/  @P1 IADD3 R30, P2, PT, R0, R45, RZ ;  /* 0x0000002d001e1210 */ /* 0x000fe40007f5e0ff */
[----:B------:R-:W-:-:S03]  /*1370*/  @!P1 PRMT R40, RZ, 0x7610, R40 ;  /* 0x00007610ff289816 */ /* 0x000fc60000000028 */
[----:B------:R-:W-:Y:S01]  /*1380*/  @P1 IMAD.X R31, R2, 0x1, R46, P2 ;  /* 0x00000001021f1824 */ /* 0x000fe200010e062e */
[----:B---3--:R0:W-:Y:S04]  /*1390*/  STG.E.U16 desc[UR16][R32.64], R21 ;  /* 0x0000001520007986 */ /* 0x0081e8000c101510 */
[----:B------:R1:W3:Y:S01]  /*13a0*/  @P1 LDG.E.U16 R40, desc[UR16][R30.64] ;  /* 0x000000101e281981 */ /* 0x0002e2000c1e1500 */
[----:B------:R-:W-:Y:S01]  /*13b0*/  IADD3 R27, P2, PT, R16, UR19, RZ ;  /* 0x00000013101b7c10 */ /* 0x000fe2000ff5e0ff */
[----:B--2---:R-:W-:-:S03]  /*13c0*/  IMAD R39, R39, R36, RZ ;  /* 0x0000002427277224 */ /* 0x004fc600078e02ff */
[----:B------:R-:W-:Y:S02]  /*13d0*/  ISETP.GE.U32.AND P1, PT, R27, UR10, PT ;  /* 0x0000000a1b007c0c */ /* 0x000fe4000bf26070 */
[----:B------:R-:W-:Y:S02]  /*13e0*/  LOP3.LUT R27, R24, R27, RZ, 0xfc, !PT ;  /* 0x0000001b181b7212 */ /* 0x000fe400078efcff */
[----:B0-----:R-:W-:Y:S01]  /*13f0*/  IADD3.X R21, PT, PT, R15, UR18, RZ, P2, !PT ;  /* 0x000000120f157c10 */ /* 0x001fe200097fe4ff */
[----:B-1----:R-:W-:Y:S01]  /*1400*/  IMAD.WIDE.U32 R30, R38, R36, RZ ;  /* 0x00000024261e7225 */ /* 0x002fe200078e00ff */
[----:B------:R-:W-:Y:S02]  /*1410*/  ISETP.GT.U32.AND P2, PT, R27, -0x1, PT ;  /* 0xffffffff1b00780c */ /* 0x000fe40003f44070 */
[----:B------:R-:W-:Y:S02]  /*1420*/  ISETP.GE.AND.EX P1, PT, R21, UR11, PT, P1 ;  /* 0x0000000b15007c0c */ /* 0x000fe4000bf26310 */
[----:B------:R-:W-:-:S02]  /*1430*/  LOP3.LUT R21, R3, R21, RZ, 0xfc, !PT ;  /* 0x0000001503157212 */ /* 0x000fc400078efcff */
[----:B------:R-:W-:-:S04]  /*1440*/  ISETP.LT.AND.EX P1, PT, R3, UR9, !P1, P0 ;  /* 0x0000000903007c0c */ /* 0x000fc8000cf21300 */
[----:B------:R-:W-:Y:S01]  /*1450*/  ISETP.GT.AND.EX P1, PT, R21, -0x1, P1, P2 ;  /* 0xffffffff1500780c */ /* 0x000fe20000f24320 */
[----:B------:R-:W-:Y:S01]  /*1460*/  IMAD R21, R38, R37, R39 ;  /* 0x0000002526157224 */ /* 0x000fe200078e0227 */
[----:B------:R-:W-:-:S04]  /*1470*/  LEA R36, P2, R30, R17, 0x1 ;  /* 0x000000111e247211 */ /* 0x000fc800078408ff */
[----:B------:R-:W-:-:S04]  /*1480*/  IADD3 R21, PT, PT, R31, R21, RZ ;  /* 0x000000151f157210 */ /* 0x000fc80007ffe0ff */
[----:B------:R-:W-:-:S03]  /*1490*/  LEA.HI.X R37, R30, R18, R21, 0x1, P2 ;  /* 0x000000121e257211 */ /* 0x000fc600010f0c15 */
[----:B------:R-:W-:Y:S02]  /*14a0*/  @P1 IADD3 R38, P3, PT, R0, R43, RZ ;  /* 0x0000002b00261210 */ /* 0x000fe40007f7e0ff */
[----:B------:R-:W-:-:S03]  /*14b0*/  @!P1 PRMT R27, RZ, 0x7610, R27 ;  /* 0x00007610ff1b9816 */ /* 0x000fc6000000001b */
[----:B------:R-:W-:Y:S01]  /*14c0*/  @P1 IMAD.X R39, R2, 0x1, R44, P3 ;  /* 0x0000000102271824 */ /* 0x000fe200018e062c */
[----:B---3--:R0:W-:Y:S04]  /*14d0*/  STG.E.U16 desc[UR16][R36.64], R40 ;  /* 0x0000002824007986 */ /* 0x0081e8000c101510 */
[----:B------:R1:W2:Y:S01]  /*14e0*/  @P1 LDG.E.U16 R27, desc[UR16][R38.64] ;  /* 0x00000010261b1981 */ /* 0x0002a2000c1e1500 */
[----:B------:R-:W-:Y:S02]  /*14f0*/  IMAD R31, R35, 0x3, RZ ;  /* 0x00000003231f7824 */ /* 0x000fe400078e02ff */
[----:B0-----:R-:W-:Y:S02]  /*1500*/  IMAD.MOV.U32 R36, RZ, RZ, R16 ;  /* 0x000000ffff247224 */ /* 0x001fe400078e0010 */
[----:B------:R-:W-:-:S02]  /*1510*/  IMAD.MOV.U32 R37, RZ, RZ, R15 ;  /* 0x000000ffff257224 */ /* 0x000fc400078e000f */
[----:B-1----:R-:W-:-:S04]  /*1520*/  IMAD.WIDE.U32 R38, R34, 0x3, R36 ;  /* 0x0000000322267825 */ /* 0x002fc800078e0024 */
[----:B------:R-:W-:Y:S01]  /*1530*/  IMAD.IADD R31, R31, 0x1, R39 ;  /* 0x000000011f1f7824 */ /* 0x000fe200078e0227 */
[----:B------:R-:W-:Y:S02]  /*1540*/  ISETP.GE.U32.AND P1, PT, R38, UR10, PT ;  /* 0x0000000a26007c0c */ /* 0x000fe4000bf26070 */
[----:B------:R-:W-:Y:S02]  /*1550*/  LOP3.LUT R38, R24, R38, RZ, 0xfc, !PT ;  /* 0x0000002618267212 */ /* 0x000fe400078efcff */
[----:B------:R-:W-:Y:S02]  /*1560*/  ISETP.GE.AND.EX P1, PT, R31, UR11, PT, P1 ;  /* 0x0000000b1f007c0c */ /* 0x000fe4000bf26310 */
[----:B------:R-:W-:Y:S02]  /*1570*/  ISETP.GT.U32.AND P2, PT, R38, -0x1, PT ;  /* 0xffffffff2600780c */ /* 0x000fe40003f44070 */
[C---:B------:R-:W-:Y:S02]  /*1580*/  LOP3.LUT R31, R3.reuse, R31, RZ, 0xfc, !PT ;  /* 0x0000001f031f7212 */ /* 0x040fe400078efcff */
[----:B------:R-:W-:-:S04]  /*1590*/  ISETP.LT.AND.EX P1, PT, R3, UR9, !P1, P0 ;  /* 0x0000000903007c0c */ /* 0x000fc8000cf21300 */
[----:B------:R-:W-:Y:S02]  /*15a0*/  ISETP.GT.AND.EX P1, PT, R31, -0x1, P1, P2 ;  /* 0xffffffff1f00780c */ /* 0x000fe40000f24320 */
[----:B------:R-:W-:-:S04]  /*15b0*/  LEA R38, P2, R30, R17, 0x2 ;  /* 0x000000111e267211 */ /* 0x000fc800078410ff */
[----:B------:R-:W-:-:S07]  /*15c0*/  LEA.HI.X R39, R30, R18, R21, 0x2, P2 ;  /* 0x000000121e277211 */ /* 0x000fce00010f1415 */
[----:B------:R-:W-:-:S05]  /*15d0*/  @P1 IADD3 R40, P2, PT, R0, R4, RZ ;  /* 0x0000000400281210 */ /* 0x000fca0007f5e0ff */
[----:B------:R-:W-:Y:S01]  /*15e0*/  @P1 IMAD.X R41, R2, 0x1, R42, P2 ;  /* 0x0000000102291824 */ /* 0x000fe200010e062a */
[----:B--2---:R0:W-:Y:S02]  /*15f0*/  STG.E.U16 desc[UR16][R38.64], R27 ;  /* 0x0000001b26007986 */ /* 0x0041e4000c101510 */
[----:B0-----:R-:W-:-:S06]  /*1600*/  @!P1 PRMT R27, RZ, 0x7610, R27 ;  /* 0x00007610ff1b9816 */ /* 0x001fcc000000001b */
[----:B------:R0:W2:Y:S01]  /*1610*/  @P1 LDG.E.U16 R27, desc[UR16][R40.64] ;  /* 0x00000010281b1981 */ /* 0x0000a2000c1e1500 */
[----:B------:R-:W-:-:S04]  /*1620*/  IADD3 R31, P2, PT, R16, UR5, RZ ;  /* 0x00000005101f7c10 */ /* 0x000fc8000ff5e0ff */
[----:B------:R-:W-:Y:S02]  /*1630*/  ISETP.GE.U32.AND P1, PT, R31, UR10, PT ;  /* 0x0000000a1f007c0c */ /* 0x000fe4000bf26070 */
[----:B------:R-:W-:Y:S02]  /*1640*/  IADD3.X R38, PT, PT, R15, UR4, RZ, P2, !PT ;  /* 0x000000040f267c10 */ /* 0x000fe400097fe4ff */
[----:B------:R-:W-:Y:S02]  /*1650*/  LOP3.LUT R31, R24, R31, RZ, 0xfc, !PT ;  /* 0x0000001f181f7212 */ /* 0x000fe400078efcff */
[----:B------:R-:W-:Y:S02]  /*1660*/  ISETP.GE.AND.EX P1, PT, R38, UR11, PT, P1 ;  /* 0x0000000b26007c0c */ /* 0x000fe4000bf26310 */
[----:B------:R-:W-:Y:S01]  /*1670*/  ISETP.GT.U32.AND P2, PT, R31, -0x1, PT ;  /* 0xffffffff1f00780c */ /* 0x000fe20003f44070 */
[----:B------:R-:W-:Y:S01]  /*1680*/  IMAD R31, R21, 0x6, RZ ;  /* 0x00000006151f7824 */ /* 0x000fe200078e02ff */
[----:B------:R-:W-:-:S02]  /*1690*/  LOP3.LUT R38, R3, R38, RZ, 0xfc, !PT ;  /* 0x0000002603267212 */ /* 0x000fc400078efcff */
[----:B------:R-:W-:-:S04]  /*16a0*/  ISETP.LT.AND.EX P1, PT, R3, UR9, !P1, P0 ;  /* 0x0000000903007c0c */ /* 0x000fc8000cf21300 */
[----:B------:R-:W-:Y:S01]  /*16b0*/  ISETP.GT.AND.EX P1, PT, R38, -0x1, P1, P2 ;  /* 0xffffffff2600780c */ /* 0x000fe20000f24320 */
[----:B------:R-:W-:-:S05]  /*16c0*/  IMAD.WIDE.U32 R38, R30, 0x6, R32 ;  /* 0x000000061e267825 */ /* 0x000fca00078e0020 */
[----:B------:R-:W-:-:S07]  /*16d0*/  IADD3 R39, PT, PT, R39, R31, RZ ;  /* 0x0000001f27277210 */ /* 0x000fce0007ffe0ff */
[----:B0-----:R-:W-:-:S05]  /*16e0*/  @P1 IADD3 R40, P2, PT, R0, R6, RZ ;  /* 0x0000000600281210 */ /* 0x001fca0007f5e0ff */
[----:B------:R-:W-:Y:S01]  /*16f0*/  @P1 IMAD.X R41, R2, 0x1, R5, P2 ;  /* 0x0000000102291824 */ /* 0x000fe200010e0605 */
[----:B--2---:R0:W-:Y:S02]  /*1700*/  STG.E.U16 desc[UR16][R38.64], R27 ;  /* 0x0000001b26007986 */ /* 0x0041e4000c101510 */
[----:B0-----:R-:W-:-:S06]  /*1710*/  @!P1 PRMT R27, RZ, 0x7610, R27 ;  /* 0x00007610ff1b9816 */ /* 0x001fcc000000001b */
[----:B------:R0:W2:Y:S01]  /*1720*/  @P1 LDG.E.U16 R27, desc[UR16][R40.64] ;  /* 0x00000010281b1981 */ /* 0x0000a2000c1e1500 */
[----:B------:R-:W-:Y:S02]  /*1730*/  IMAD R31, R35, 0x5, RZ ;  /* 0x00000005231f7824 */ /* 0x000fe400078e02ff */
[----:B------:R-:W-:-:S04]  /*1740*/  IMAD.WIDE.U32 R38, R34, 0x5, R36 ;  /* 0x0000000522267825 */ /* 0x000fc800078e0024 */
        /* <DEDUP_REMOVED lines=21> */
[----:B------:R-:W-:Y:S01]  /*18a0*/  ISETP.GT.U32.AND P2, PT, R38, -0x1, PT ;  /* 0xffffffff2600780c */ /* 0x000fe20003f44070 */
[----:B------:R-:W-:Y:S01]  /*18b0*/  IMAD.WIDE.U32 R38, R30, 0xa, R32 ;  /* 0x0000000a1e267825 */ /* 0x000fe200078e0020 */
[C---:B------:R-:W-:Y:S02]  /*18c0*/  LOP3.LUT R31, R3.reuse, R31, RZ, 0xfc, !PT ;  /* 0x0000001f031f7212 */ /* 0x040fe400078efcff */
[----:B------:R-:W-:-:S04]  /*18d0*/  ISETP.LT.AND.EX P1, PT, R3, UR9, !P1, P0 ;  /* 0x0000000903007c0c */ /* 0x000fc8000cf21300 */
[----:B------:R-:W-:Y:S01]  /*18e0*/  ISETP.GT.AND.EX P1, PT, R31, -0x1, P1, P2 ;  /* 0xffffffff1f00780c */ /* 0x000fe20000f24320 */
[----:B------:R-:W-:-:S04]  /*18f0*/  IMAD R31, R21, 0xa, RZ ;  /* 0x0000000a151f7824 */ /* 0x000fc800078e02ff */
[----:B------:R-:W-:-:S08]  /*1900*/  IMAD.IADD R39, R39, 0x1, R31 ;  /* 0x0000000127277824 */ /* 0x000fd000078e021f */
[----:B0-----:R-:W-:-:S04]  /*1910*/  @P1 IADD3 R40, P2, PT, R0, R10, RZ ;  /* 0x0000000a00281210 */ /* 0x001fc80007f5e0ff */
[----:B------:R-:W-:Y:S01]  /*1920*/  @P1 IADD3.X R41, PT, PT, R2, R9, RZ, P2, !PT ;  /* 0x0000000902291210 */ /* 0x000fe200017fe4ff */
[----:B--2---:R0:W-:Y:S02]  /*1930*/  STG.E.U16 desc[UR16][R38.64], R27 ;  /* 0x0000001b26007986 */ /* 0x0041e4000c101510 */
[----:B0-----:R-:W-:-:S06]  /*1940*/  @!P1 PRMT R27, RZ, 0x7610, R27 ;  /* 0x00007610ff1b9816 */ /* 0x001fcc000000001b */
[----:B------:R-:W2:Y:S01]  /*1950*/  @P1 LDG.E.U16 R27, desc[UR16][R40.64] ;  /* 0x00000010281b1981 */ /* 0x000ea2000c1e1500 */
[----:B------:R-:W-:-:S04]  /*1960*/  IMAD.WIDE.U32 R36, R34, 0x7, R36 ;  /* 0x0000000722247825 */ /* 0x000fc800078e0024 */
[----:B------:R-:W-:Y:S01]  /*1970*/  IMAD R31, R35, 0x7, RZ ;  /* 0x00000007231f7824 */ /* 0x000fe200078e02ff */
[----:B------:R-:W-:Y:S02]  /*1980*/  ISETP.GE.U32.AND P1, PT, R36, UR10, PT ;  /* 0x0000000a24007c0c */ /* 0x000fe4000bf26070 */
[----:B------:R-:W-:Y:S01]  /*1990*/  LOP3.LUT R36, R24, R36, RZ, 0xfc, !PT ;  /* 0x0000002418247212 */ /* 0x000fe200078efcff */
[----:B------:R-:W-:-:S03]  /*19a0*/  IMAD.IADD R31, R31, 0x1, R37 ;  /* 0x000000011f1f7824 */ /* 0x000fc600078e0225 */
[----:B------:R-:W-:Y:S01]  /*19b0*/  ISETP.GT.U32.AND P2, PT, R36, -0x1, PT ;  /* 0xffffffff2400780c */ /* 0x000fe20003f44070 */
[----:B------:R-:W-:Y:S01]  /*19c0*/  IMAD.WIDE.U32 R36, R30, 0xc, R32 ;  /* 0x0000000c1e247825 */ /* 0x000fe200078e0020 */
[----:B------:R-:W-:Y:S02]  /*19d0*/  ISETP.GE.AND.EX P1, PT, R31, UR11, PT, P1 ;  /* 0x0000000b1f007c0c */ /* 0x000fe4000bf26310 */
[C---:B------:R-:W-:Y:S02]  /*19e0*/  LOP3.LUT R31, R3.reuse, R31, RZ, 0xfc, !PT ;  /* 0x0000001f031f7212 */ /* 0x040fe400078efcff */
[----:B------:R-:W-:-:S04]  /*19f0*/  ISETP.LT.AND.EX P0, PT, R3, UR9, !P1, P0 ;  /* 0x0000000903007c0c */ /* 0x000fc8000cf01300 */
[----:B------:R-:W-:Y:S01]  /*1a00*/  ISETP.GT.AND.EX P0, PT, R31, -0x1, P0, P2 ;  /* 0xffffffff1f00780c */ /* 0x000fe20000704320 */
[----:B------:R-:W-:-:S04]  /*1a10*/  IMAD R31, R21, 0xc, RZ ;  /* 0x0000000c151f7824 */ /* 0x000fc800078e02ff */
[----:B------:R-:W-:-:S08]  /*1a20*/  IMAD.IADD R37, R37, 0x1, R31 ;  /* 0x0000000125257824 */ /* 0x000fd000078e021f */
[----:B------:R-:W-:Y:S02]  /*1a30*/  @P0 IADD3 R34, P1, PT, R0, R12, RZ ;  /* 0x0000000c00220210 */ /* 0x000fe40007f3e0ff */
[----:B------:R-:W-:-:S03]  /*1a40*/  @!P0 PRMT R38, RZ, 0x7610, R38 ;  /* 0x00007610ff268816 */ /* 0x000fc60000000026 */
[----:B------:R-:W-:Y:S01]  /*1a50*/  @P0 IMAD.X R35, R2, 0x1, R11, P1 ;  /* 0x0000000102230824 */ /* 0x000fe200008e060b */
[----:B--2---:R0:W-:Y:S04]  /*1a60*/  STG.E.U16 desc[UR16][R36.64], R27 ;  /* 0x0000001b24007986 */ /* 0x0041e8000c101510 */
[----:B------:R-:W2:Y:S01]  /*1a70*/  @P0 LDG.E.U16 R38, desc[UR16][R34.64] ;  /* 0x0000001022260981 */ /* 0x000ea2000c1e1500 */
[----:B------:R-:W-:Y:S01]  /*1a80*/  IMAD.WIDE.U32 R30, R30, 0xe, R32 ;  /* 0x0000000e1e1e7825 */ /* 0x000fe200078e0020 */
[----:B------:R-:W-:Y:S02]  /*1a90*/  IADD3 R19, P0, PT, R19, -0x8, RZ ;  /* 0xfffffff813137810 */ /* 0x000fe40007f1e0ff */
[----:B------:R-:W-:Y:S01]  /*1aa0*/  LEA R16, P2, R26, R16, 0x3 ;  /* 0x000000101a107211 */ /* 0x000fe200078418ff */
[----:B------:R-:W-:Y:S01]  /*1ab0*/  IMAD R21, R21, 0xe, RZ ;  /* 0x0000000e15157824 */ /* 0x000fe200078e02ff */
[----:B------:R-:W-:-:S02]  /*1ac0*/  IADD3.X R20, PT, PT, R20, -0x1, RZ, P0, !PT ;  /* 0xffffffff14147810 */ /* 0x000fc400007fe4ff */
[----:B------:R-:W-:Y:S01]  /*1ad0*/  ISETP.NE.U32.AND P0, PT, R19, RZ, PT ;  /* 0x000000ff1300720c */ /* 0x000fe20003f05070 */
[----:B------:R-:W-:Y:S01]  /*1ae0*/  IMAD.IADD R31, R31, 0x1, R21 ;  /* 0x000000011f1f7824 */ /* 0x000fe200078e0215 */
[----:B------:R-:W-:Y:S01]  /*1af0*/  LEA R0, P1, R26, R0, 0x4 ;  /* 0x000000001a007211 */ /* 0x000fe200078220ff */
[----:B------:R-:W-:Y:S01]  /*1b00*/  IMAD.X R15, R15, 0x1, R13, P2 ;  /* 0x000000010f0f7824 */ /* 0x000fe200010e060d */
[----:B------:R-:W-:Y:S02]  /*1b10*/  ISETP.NE.AND.EX P0, PT, R20, RZ, PT, P0 ;  /* 0x000000ff1400720c */ /* 0x000fe40003f05300 */
[----:B------:R-:W-:Y:S01]  /*1b20*/  LEA R17, P3, R28, R17, 0x4 ;  /* 0x000000111c117211 */ /* 0x000fe200078620ff */
[----:B------:R-:W-:-:S03]  /*1b30*/  IMAD.X R2, R2, 0x1, R49, P1 ;  /* 0x0000000102027824 */ /* 0x000fc600008e0631 */
[----:B------:R-:W-:Y:S01]  /*1b40*/  IADD3.X R18, PT, PT, R18, R14, RZ, P3, !PT ;  /* 0x0000000e12127210 */ /* 0x000fe20001ffe4ff */
[----:B--2---:R0:W-:Y:S06]  /*1b50*/  STG.E.U16 desc[UR16][R30.64], R38 ;  /* 0x000000261e007986 */ /* 0x0041ec000c101510 */
[----:B------:R-:W-:Y:S05]  /*1b60*/  @P0 BRA `(.L_x_21) ;  /* 0xfffffff400900947 */ /* 0x000fea000383ffff */
[----:B------:R-:W1:Y:S02]  /*1b70*/  LDCU.64 UR6, c[0x0][0x3a8] ;  /* 0x00007500ff0677ac */ /* 0x000e640008000a00 */
[----:B-1----:R-:W-:Y:S02]  /*1b80*/  ULOP3.LUT UR6, UR6, 0xfffffff8, URZ, 0xc0, !UPT ;  /* 0xfffffff806067892 */ /* 0x002fe4000f8ec0ff */
[----:B------:R-:W-:-:S04]  /*1b90*/  ULOP3.LUT UR7, UR7, 0x7fffffff, URZ, 0xc0, !UPT ;  /* 0x7fffffff07077892 */ /* 0x000fc8000f8ec0ff */
[----:B------:R-:W-:Y:S02]  /*1ba0*/  IMAD.U32 R15, RZ, RZ, UR6 ;  /* 0x00000006ff0f7e24 */ /* 0x000fe4000f8e00ff */
[----:B------:R-:W-:-:S07]  /*1bb0*/  IMAD.U32 R0, RZ, RZ, UR7 ;  /* 0x00000007ff007e24 */ /* 0x000fce000f8e00ff */
.L_x_20:
[----:B------:R-:W1:Y:S02]  /*1bc0*/  LDCU UR7, c[0x0][0x3a8] ;  /* 0x00007500ff0777ac */ /* 0x000e640008000800 */
[----:B-1----:R-:W-:-:S09]  /*1bd0*/  ULOP3.LUT UP0, URZ, UR7, 0x7, URZ, 0xc0, !UPT ;  /* 0x0000000707ff7892 */ /* 0x002fd2000f80c0ff */
[----:B------:R-:W-:Y:S05]  /*1be0*/  BRA.U !UP0, `(.L_x_22) ;  /* 0x00000011081c7547 */ /* 0x000fea000b800000 */
[----:B------:R-:W-:Y:S02]  /*1bf0*/  ULOP3.LUT UR6, UR7, 0x7, URZ, 0xc0, !UPT ;  /* 0x0000000707067892 */ /* 0x000fe4000f8ec0ff */
[----:B------:R-:W-:Y:S02]  /*1c00*/  ULOP3.LUT UR8, UR7, 0x3, URZ, 0xc0, !UPT ;  /* 0x0000000307087892 */ /* 0x000fe4000f8ec0ff */
[----:B------:R-:W-:Y:S02]  /*1c10*/  UIADD3 UR6, UP0, UPT, UR6, -0x1, URZ ;  /* 0xffffffff06067890 */ /* 0x000fe4000ff1e0ff */
[----:B------:R-:W-:Y:S02]  /*1c20*/  UISETP.NE.U32.AND UP1, UPT, UR8, URZ, UPT ;  /* 0x000000ff0800728c */ /* 0x000fe4000bf25070 */
[----:B------:R-:W-:Y:S02]  /*1c30*/  UIADD3.X UR9, UPT, UPT, URZ, -0x1, URZ, UP0, !UPT ;  /* 0xffffffffff097890 */ /* 0x000fe400087fe4ff */
[----:B------:R-:W-:-:S02]  /*1c40*/  UISETP.GE.U32.AND UP0, UPT, UR6, 0x3, UPT ;  /* 0x000000030600788c */ /* 0x000fc4000bf06070 */
[----:B------:R-:W-:Y:S02]  /*1c50*/  UISETP.NE.AND.EX UP1, UPT, URZ, URZ, UPT, UP1 ;  /* 0x000000ffff00728c */ /* 0x000fe4000bf25310 */
[----:B------:R-:W-:-:S09]  /*1c60*/  UISETP.GE.U32.AND.EX UP0, UPT, UR9, URZ, UPT, UP0 ;  /* 0x000000ff0900728c */ /* 0x000fd2000bf06100 */
[----:B------:R-:W-:Y:S05]  /*1c70*/  BRA.U !UP0, `(.L_x_23) ;  /* 0x0000000508e87547 */ /* 0x000fea000b800000 */
[----:B------:R-:W1:Y:S01]  /*1c80*/  LDCU.64 UR10, c[0x0][0x3d8] ;  /* 0x00007b00ff0a77ac */ /* 0x000e620008000a00 */
[----:B------:R-:W2:Y:S01]  /*1c90*/  LDCU.128 UR12, c[0x0][0x390] ;  /* 0x00007200ff0c77ac */ /* 0x000ea20008000c00 */
[----:B-1----:R-:W-:Y:S02]  /*1ca0*/  IMAD R2, R0, UR10, RZ ;  /* 0x0000000a00027c24 */ /* 0x002fe4000f8e02ff */
[----:B------:R-:W-:Y:S01]  /*1cb0*/  IMAD.WIDE.U32 R4, R15, UR10, R50 ;  /* 0x0000000a0f047c25 */ /* 0x000fe2000f8e0032 */
[----:B--2---:R-:W-:-:S03]  /*1cc0*/  ISETP.LT.U32.AND P0, PT, R24, UR12, PT ;  /* 0x0000000c18007c0c */ /* 0x004fc6000bf01070 */
[----:B------:R-:W-:Y:S01]  /*1cd0*/  IMAD R7, R15, UR11, R2 ;  /* 0x0000000b0f077c24 */ /* 0x000fe2000f8e0202 */
[----:B------:R-:W-:Y:S02]  /*1ce0*/  ISETP.GE.U32.AND P1, PT, R4, UR14, PT ;  /* 0x0000000e04007c0c */ /* 0x000fe4000bf26070 */
[----:B------:R-:W-:Y:S01]  /*1cf0*/  LOP3.LUT R2, R24, R4, RZ, 0xfc, !PT ;  /* 0x0000000418027212 */ /* 0x000fe200078efcff */
[----:B------:R-:W-:-:S03]  /*1d00*/  IMAD.IADD R5, R5, 0x1, R7 ;  /* 0x0000000105057824 */ /* 0x000fc600078e0207 */
[----:B------:R-:W-:Y:S02]  /*1d10*/  ISETP.GT.U32.AND P2, PT, R2, -0x1, PT ;  /* 0xffffffff0200780c */ /* 0x000fe40003f44070 */
[----:B------:R-:W-:Y:S02]  /*1d20*/  ISETP.GE.AND.EX P1, PT, R5, UR15, PT, P1 ;  /* 0x0000000f05007c0c */ /* 0x000fe4000bf26310 */
[C---:B------:R-:W-:Y:S02]  /*1d30*/  LOP3.LUT R2, R3.reuse, R5, RZ, 0xfc, !PT ;  /* 0x0000000503027212 */ /* 0x040fe400078efcff */
[----:B------:R-:W-:-:S04]  /*1d40*/  ISETP.LT.AND.EX P1, PT, R3, UR13, !P1, P0 ;  /* 0x0000000d03007c0c */ /* 0x000fc8000cf21300 */
[----:B------:R-:W-:-:S13]  /*1d50*/  ISETP.GT.AND.EX P1, PT, R2, -0x1, P1, P2 ;  /* 0xffffffff0200780c */ /* 0x000fda0000f24320 */
[----:B------:R-:W1:Y:S01]  /*1d60*/  @P1 LDC.64 R6, c[0x0][0x388] ;  /* 0x0000e200ff061b82 */ /* 0x000e620000000a00 */
[----:B------:R-:W-:Y:S02]  /*1d70*/  @P1 IMAD R9, R23, UR12, RZ ;  /* 0x0000000c17091c24 */ /* 0x000fe4000f8e02ff */
[----:B------:R-:W-:Y:S02]  /*1d80*/  @P1 IMAD.MOV.U32 R2, RZ, RZ, R24 ;  /* 0x000000ffff021224 */ /* 0x000fe400078e0018 */
[C---:B------:R-:W-:Y:S02]  /*1d90*/  @P1 IMAD R9, R22.reuse, UR13, R9 ;  /* 0x0000000d16091c24 */ /* 0x040fe4000f8e0209 */
[----:B------:R-:W-:-:S05]  /*1da0*/  @P1 IMAD.WIDE.U32 R10, R22, UR12, R2 ;  /* 0x0000000c160a1c25 */ /* 0x000fca000f8e0002 */
[----:B------:R-:W-:-:S05]  /*1db0*/  @P1 IADD3 R9, PT, PT, R11, R9, RZ ;  /* 0x000000090b091210 */ /* 0x000fca0007ffe0ff */
[----:B------:R-:W-:Y:S02]  /*1dc0*/  @P1 IMAD R11, R9, UR14, RZ ;  /* 0x0000000e090b1c24 */ /* 0x000fe4000f8e02ff */
[----:B------:R-:W-:-:S04]  /*1dd0*/  @P1 IMAD.WIDE.U32 R8, R10, UR14, R4 ;  /* 0x0000000e0a081c25 */ /* 0x000fc8000f8e0004 */
[----:B------:R-:W-:Y:S01]  /*1de0*/  @P1 IMAD R11, R10, UR15, R11 ;  /* 0x0000000f0a0b1c24 */ /* 0x000fe2000f8e020b */
[----:B-1----:R-:W-:-:S03]  /*1df0*/  @P1 LEA R6, P2, R8, R6, 0x1 ;  /* 0x0000000608061211 */ /* 0x002fc600078408ff */
[----:B------:R-:W-:-:S05]  /*1e00*/  @P1 IMAD.IADD R2, R11, 0x1, R9 ;  /* 0x000000010b021824 */ /* 0x000fca00078e0209 */
[--C-:B------:R-:W-:Y:S02]  /*1e10*/  @P1 LEA.HI.X R7, R8, R7, R2.reuse, 0x1, P2 ;  /* 0x0000000708071211 */ /* 0x100fe400010f0c02 */
[----:B------:R-:W-:-:S06]  /*1e20*/  @!P1 PRMT R2, RZ, 0x7610, R2 ;  /* 0x00007610ff029816 */ /* 0x000fcc0000000002 */
[----:B------:R1:W2:Y:S01]  /*1e30*/  @P1 LDG.E.U16 R2, desc[UR16][R6.64] ;  /* 0x0000001006021981 */ /* 0x0002a2000c1e1500 */
[----:B------:R-:W-:-:S04]  /*1e40*/  IADD3 R4, P2, PT, R4, UR10, RZ ;  /* 0x0000000a04047c10 */ /* 0x000fc8000ff5e0ff */
[----:B------:R-:W-:Y:S02]  /*1e50*/  ISETP.GE.U32.AND P1, PT, R4, UR14, PT ;  /* 0x0000000e04007c0c */ /* 0x000fe4000bf26070 */
[----:B------:R-:W-:Y:S02]  /*1e60*/  IADD3.X R5, PT, PT, R5, UR11, RZ, P2, !PT ;  /* 0x0000000b05057c10 */ /* 0x000fe400097fe4ff */
[----:B------:R-:W-:Y:S02]  /*1e70*/  LOP3.LUT R8, R24, R4, RZ, 0xfc, !PT ;  /* 0x0000000418087212 */ /* 0x000fe400078efcff */
[----:B------:R-:W-:Y:S02]  /*1e80*/  ISETP.GE.AND.EX P1, PT, R5, UR15, PT, P1 ;  /* 0x0000000f05007c0c */ /* 0x000fe4000bf26310 */
[----:B------:R-:W-:Y:S02]  /*1e90*/  ISETP.GT.U32.AND P2, PT, R8, -0x1, PT ;  /* 0xffffffff0800780c */ /* 0x000fe40003f44070 */
[----:B------:R-:W-:-:S02]  /*1ea0*/  LOP3.LUT R8, R3, R5, RZ, 0xfc, !PT ;  /* 0x0000000503087212 */ /* 0x000fc400078efcff */
[----:B------:R-:W-:-:S04]  /*1eb0*/  ISETP.LT.AND.EX P1, PT, R3, UR13, !P1, P0 ;  /* 0x0000000d03007c0c */ /* 0x000fc8000cf21300 */
[----:B------:R-:W-:-:S13]  /*1ec0*/  ISETP.GT.AND.EX P1, PT, R8, -0x1, P1, P2 ;  /* 0xffffffff0800780c */ /* 0x000fda0000f24320 */
[----:B------:R-:W3:Y:S01]  /*1ed0*/  @P1 LDC.64 R10, c[0x0][0x388] ;  /* 0x0000e200ff0a1b82 */ /* 0x000ee20000000a00 */
[----:B------:R-:W-:Y:S01]  /*1ee0*/  @P1 IMAD R13, R23, UR12, RZ ;  /* 0x0000000c170d1c24 */ /* 0x000fe2000f8e02ff */
[----:B------:R-:W-:Y:S01]  /*1ef0*/  @!P1 PRMT R19, RZ, 0x7610, R19 ;  /* 0x00007610ff139816 */ /* 0x000fe20000000013 */
[----:B-1----:R-:W-:Y:S02]  /*1f00*/  @P1 IMAD.MOV.U32 R6, RZ, RZ, R24 ;  /* 0x000000ffff061224 */ /* 0x002fe400078e0018 */
[----:B------:R-:W-:Y:S02]  /*1f10*/  @P1 IMAD.MOV.U32 R7, RZ, RZ, R3 ;  /* 0x000000ffff071224 */ /* 0x000fe400078e0003 */
[C---:B------:R-:W-:Y:S02]  /*1f20*/  @P1 IMAD R13, R22.reuse, UR13, R13 ;  /* 0x0000000d160d1c24 */ /* 0x040fe4000f8e020d */
[----:B------:R-:W-:-:S04]  /*1f30*/  @P1 IMAD.WIDE.U32 R8, R22, UR12, R6 ;  /* 0x0000000c16081c25 */ /* 0x000fc8000f8e0006 */
[----:B------:R-:W-:Y:S02]  /*1f40*/  @P1 IMAD.IADD R13, R9, 0x1, R13 ;  /* 0x00000001090d1824 */ /* 0x000fe400078e020d */
[----:B------:R-:W-:-:S04]  /*1f50*/  @P1 IMAD.WIDE.U32 R6, R8, UR14, R4 ;  /* 0x0000000e08061c25 */ /* 0x000fc8000f8e0004 */
[----:B------:R-:W-:-:S04]  /*1f60*/  @P1 IMAD R13, R13, UR14, RZ ;  /* 0x0000000e0d0d1c24 */ /* 0x000fc8000f8e02ff */
[----:B------:R-:W-:Y:S01]  /*1f70*/  @P1 IMAD R13, R8, UR15, R13 ;  /* 0x0000000f080d1c24 */ /* 0x000fe2000f8e020d */
[----:B---3--:R-:W-:-:S03]  /*1f80*/  @P1 LEA R10, P2, R6, R10, 0x1 ;  /* 0x0000000a060a1211 */ /* 0x008fc600078408ff */
[----:B------:R-:W-:-:S05]  /*1f90*/  @P1 IMAD.IADD R7, R13, 0x1, R7 ;  /* 0x000000010d071824 */ /* 0x000fca00078e0207 */
[----:B------:R-:W-:Y:S01]  /*1fa0*/  @P1 LEA.HI.X R11, R6, R11, R7, 0x1, P2 ;  /* 0x0000000b060b1211 */ /* 0x000fe200010f0c07 */
[----:B------:R-:W-:Y:S01]  /*1fb0*/  IMAD.MOV.U32 R7, RZ, RZ, R18 ;  /* 0x000000ffff077224 */ /* 0x000fe200078e0012 */
[----:B------:R-:W-:-:S05]  /*1fc0*/  MOV R6, R17 ;  /* 0x0000001100067202 */ /* 0x000fca0000000f00 */
[----:B--2---:R1:W-:Y:S04]  /*1fd0*/  STG.E.U16 desc[UR16][R6.64], R2 ;  /* 0x0000000206007986 */ /* 0x0043e8000c101510 */
[----:B------:R2:W3:Y:S01]  /*1fe0*/  @P1 LDG.E.U16 R19, desc[UR16][R10.64] ;  /* 0x000000100a131981 */ /* 0x0004e2000c1e1500 */
[----:B------:R-:W-:-:S04]  /*1ff0*/  IADD3 R4, P2, PT, R4, UR10, RZ ;  /* 0x0000000a04047c10 */ /* 0x000fc8000ff5e0ff */
[----:B------:R-:W-:Y:S02]  /*2000*/  ISETP.GE.U32.AND P1, PT, R4, UR14, PT ;  /* 0x0000000e04007c0c */ /* 0x000fe4000bf26070 */
[----:B------:R-:W-:Y:S01]  /*2010*/  IADD3.X R5, PT, PT, R5, UR11, RZ, P2, !PT ;  /* 0x0000000b05057c10 */ /* 0x000fe200097fe4ff */
[----:B-1----:R-:W1:Y:S01]  /*2020*/  LDC.64 R6, c[0x0][0x3e8] ;  /* 0x0000fa00ff067b82 */ /* 0x002e620000000a00 */
[----:B------:R-:W-:Y:S02]  /*2030*/  LOP3.LUT R8, R24, R4, RZ, 0xfc, !PT ;  /* 0x0000000418087212 */ /* 0x000fe400078efcff */
[----:B------:R-:W-:Y:S02]  /*2040*/  ISETP.GE.AND.EX P1, PT, R5, UR15, PT, P1 ;  /* 0x0000000f05007c0c */ /* 0x000fe4000bf26310 */
[----:B------:R-:W-:Y:S02]  /*2050*/  ISETP.GT.U32.AND P2, PT, R8, -0x1, PT ;  /* 0xffffffff0800780c */ /* 0x000fe40003f44070 */
[C---:B------:R-:W-:Y:S01]  /*2060*/  LOP3.LUT R12, R3.reuse, R5, RZ, 0xfc, !PT ;  /* 0x00000005030c7212 */ /* 0x040fe200078efcff */
[----:B------:R-:W1:Y:S01]  /*2070*/  LDC.64 R8, c[0x0][0x3e0] ;  /* 0x0000f800ff087b82 */ /* 0x000e620000000a00 */
[----:B------:R-:W-:-:S04]  /*2080*/  ISETP.LT.AND.EX P1, PT, R3, UR13, !P1, P0 ;  /* 0x0000000d03007c0c */ /* 0x000fc8000cf21300 */
[----:B------:R-:W-:-:S13]  /*2090*/  ISETP.GT.AND.EX P1, PT, R12, -0x1, P1, P2 ;  /* 0xffffffff0c00780c */ /* 0x000fda0000f24320 */
[----:B--2---:R-:W2:Y:S01]  /*20a0*/  @P1 LDC.64 R10, c[0x0][0x388] ;  /* 0x0000e200ff0a1b82 */ /* 0x004ea20000000a00 */
[----:B------:R-:W-:Y:S02]  /*20b0*/  @P1 IMAD R21, R23, UR12, RZ ;  /* 0x0000000c17151c24 */ /* 0x000fe4000f8e02ff */
[----:B------:R-:W-:Y:S02]  /*20c0*/  @P1 IMAD.MOV.U32 R2, RZ, RZ, R24 ;  /* 0x000000ffff021224 */ /* 0x000fe400078e0018 */
[C---:B------:R-:W-:Y:S02]  /*20d0*/  @P1 IMAD R21, R22.reuse, UR13, R21 ;  /* 0x0000000d16151c24 */ /* 0x040fe4000f8e0215 */
[----:B------:R-:W-:-:S04]  /*20e0*/  @P1 IMAD.WIDE.U32 R12, R22, UR12, R2 ;  /* 0x0000000c160c1c25 */ /* 0x000fc8000f8e0002 */
[----:B------:R-:W-:Y:S02]  /*20f0*/  @P1 IMAD.IADD R21, R13, 0x1, R21 ;  /* 0x000000010d151824 */ /* 0x000fe400078e0215 */
[-C--:B-1----:R-:W-:Y:S02]  /*2100*/  IMAD R7, R7, R8.reuse, RZ ;  /* 0x0000000807077224 */ /* 0x082fe400078e02ff */
[----:B------:R-:W-:Y:S02]  /*2110*/  @P1 IMAD R21, R21, UR14, RZ ;  /* 0x0000000e15151c24 */ /* 0x000fe4000f8e02ff */
[C---:B------:R-:W-:Y:S02]  /*2120*/  IMAD R13, R6.reuse, R9, R7 ;  /* 0x00000009060d7224 */ /* 0x040fe400078e0207 */
[----:B------:R-:W-:-:S04]  /*2130*/  IMAD.WIDE.U32 R6, R6, R8, RZ ;  /* 0x0000000806067225 */ /* 0x000fc800078e00ff */
[----:B------:R-:W-:-:S04]  /*2140*/  @P1 IMAD.WIDE.U32 R8, R12, UR14, R4 ;  /* 0x0000000e0c081c25 */ /* 0x000fc8000f8e0004 */
[----:B------:R-:W-:Y:S01]  /*2150*/  @P1 IMAD R21, R12, UR15, R21 ;  /* 0x0000000f0c151c24 */ /* 0x000fe2000f8e0215 */
[----:B------:R-:W-:Y:S01]  /*2160*/  LEA R12, P2, R6, R17, 0x1 ;  /* 0x00000011060c7211 */ /* 0x000fe200078408ff */
[----:B------:R-:W-:Y:S01]  /*2170*/  IMAD.IADD R7, R7, 0x1, R13 ;  /* 0x0000000107077824 */ /* 0x000fe200078e020d */
[----:B--2---:R-:W-:Y:S01]  /*2180*/  @P1 LEA R10, P3, R8, R10, 0x1 ;  /* 0x0000000a080a1211 */ /* 0x004fe200078608ff */
[----:B------:R-:W-:Y:S01]  /*2190*/  @P1 IMAD.IADD R2, R21, 0x1, R9 ;  /* 0x0000000115021824 */ /* 0x000fe200078e0209 */
[----:B------:R-:W-:Y:S02]  /*21a0*/  @!P1 PRMT R21, RZ, 0x7610, R21 ;  /* 0x00007610ff159816 */ /* 0x000fe40000000015 */
[----:B------:R-:W-:Y:S02]  /*21b0*/  LEA.HI.X R13, R6, R18, R7, 0x1, P2 ;  /* 0x00000012060d7211 */ /* 0x000fe400010f0c07 */
[----:B------:R-:W-:-:S03]  /*21c0*/  @P1 LEA.HI.X R11, R8, R11, R2, 0x1, P3 ;  /* 0x0000000b080b1211 */ /* 0x000fc600018f0c02 */
[----:B---3--:R1:W-:Y:S04]  /*21d0*/  STG.E.U16 desc[UR16][R12.64], R19 ;  /* 0x000000130c007986 */ /* 0x0083e8000c101510 */
[----:B------:R2:W3:Y:S01]  /*21e0*/  @P1 LDG.E.U16 R21, desc[UR16][R10.64] ;  /* 0x000000100a151981 */ /* 0x0004e2000c1e1500 */
        /* <DEDUP_REMOVED lines=9> */
[----:B------:R-:W4:Y:S01]  /*2280*/  @P0 LDC.64 R4, c[0x0][0x388] ;  /* 0x0000e200ff040b82 */ /* 0x000f220000000a00 */
[----:B------:R-:W-:Y:S01]  /*2290*/  @P0 MOV R2, R24 ;  /* 0x0000001800020202 */ /* 0x000fe20000000f00 */
[----:B------:R-:W-:-:S04]  /*22a0*/  @P0 IMAD R17, R23, UR12, RZ ;  /* 0x0000000c17110c24 */ /* 0x000fc8000f8e02ff */
[----:B--2---:R-:W-:-:S04]  /*22b0*/  @P0 IMAD.WIDE.U32 R10, R22, UR12, R2 ;  /* 0x0000000c160a0c25 */ /* 0x004fc8000f8e0002 */
[----:B------:R-:W-:Y:S02]  /*22c0*/  @P0 IMAD R17, R22, UR13, R17 ;  /* 0x0000000d16110c24 */ /* 0x000fe4000f8e0211 */
[----:B------:R-:W-:-:S04]  /*22d0*/  @P0 IMAD.WIDE.U32 R8, R10, UR14, R8 ;  /* 0x0000000e0a080c25 */ /* 0x000fc8000f8e0008 */
[----:B------:R-:W-:-:S04]  /*22e0*/  @P0 IMAD.IADD R17, R11, 0x1, R17 ;  /* 0x000000010b110824 */ /* 0x000fc800078e0211 */
[----:B------:R-:W-:-:S04]  /*22f0*/  @P0 IMAD R17, R17, UR14, RZ ;  /* 0x0000000e11110c24 */ /* 0x000fc8000f8e02ff */
[----:B------:R-:W-:Y:S01]  /*2300*/  @P0 IMAD R17, R10, UR15, R17 ;  /* 0x0000000f0a110c24 */ /* 0x000fe2000f8e0211 */
[----:B------:R-:W-:Y:S02]  /*2310*/  LEA R10, P1, R6, R12, 0x1 ;  /* 0x0000000c060a7211 */ /* 0x000fe400078208ff */
[----:B----4-:R-:W-:Y:S01]  /*2320*/  @P0 LEA R4, P2, R8, R4, 0x1 ;  /* 0x0000000408040211 */ /* 0x010fe200078408ff */
[----:B------:R-:W-:Y:S01]  /*2330*/  @P0 IMAD.IADD R2, R17, 0x1, R9 ;  /* 0x0000000111020824 */ /* 0x000fe200078e0209 */
[----:B------:R-:W-:Y:S02]  /*2340*/  LEA.HI.X R11, R6, R13, R7, 0x1, P1 ;  /* 0x0000000d060b7211 */ /* 0x000fe400008f0c07 */
[----:B------:R-:W-:Y:S02]  /*2350*/  @!P0 PRMT R9, RZ, 0x7610, R9 ;  /* 0x00007610ff098816 */ /* 0x000fe40000000009 */
[----:B------:R-:W-:Y:S01]  /*2360*/  @P0 LEA.HI.X R5, R8, R5, R2, 0x1, P2 ;  /* 0x0000000508050211 */ /* 0x000fe200010f0c02 */
[----:B---3--:R2:W-:Y:S04]  /*2370*/  STG.E.U16 desc[UR16][R10.64], R21 ;  /* 0x000000150a007986 */ /* 0x0085e8000c101510 */
[----:B------:R-:W3:Y:S01]  /*2380*/  @P0 LDG.E.U16 R9, desc[UR16][R4.64] ;  /* 0x0000001004090981 */ /* 0x000ee2000c1e1500 */
[C---:B------:R-:W-:Y:S01]  /*2390*/  IMAD.SHL.U32 R17, R6.reuse, 0x2, RZ ;  /* 0x0000000206117824 */ /* 0x040fe200078e00ff */
[----:B-1----:R-:W-:-:S02]  /*23a0*/  SHF.L.U64.HI R13, R6, 0x1, R7 ;  /* 0x00000001060d7819 */ /* 0x002fc40000010207 */
[----:B------:R-:W-:Y:S02]  /*23b0*/  IADD3 R15, P1, PT, R15, 0x4, RZ ;  /* 0x000000040f0f7810 */ /* 0x000fe40007f3e0ff */
[----:B------:R-:W-:-:S03]  /*23c0*/  IADD3 R6, P0, PT, R17, R10, RZ ;  /* 0x0000000a11067210 */ /* 0x000fc60007f1e0ff */
[----:B------:R-:W-:Y:S02]  /*23d0*/  IMAD.X R0, RZ, RZ, R0, P1 ;  /* 0x000000ffff007224 */ /* 0x000fe400008e0600 */
[----:B------:R-:W-:Y:S01]  /*23e0*/  IMAD.X R7, R13, 0x1, R11, P0 ;  /* 0x000000010d077824 */ /* 0x000fe200000e060b */
[----:B------:R-:W-:-:S04]  /*23f0*/  IADD3 R17, P0, PT, R6, R17, RZ ;  /* 0x0000001106117210 */ /* 0x000fc80007f1e0ff */
[----:B------:R-:W-:Y:S01]  /*2400*/  IADD3.X R18, PT, PT, R7, R13, RZ, P0, !PT ;  /* 0x0000000d07127210 */ /* 0x000fe200007fe4ff */
[----:B---3--:R2:W-:Y:S08]  /*2410*/  STG.E.U16 desc[UR16][R6.64], R9 ;  /* 0x0000000906007986 */ /* 0x0085f0000c101510 */
.L_x_23:
[----:B------:R-:W-:Y:S05]  /*2420*/  BRA.U !UP1, `(.L_x_22) ;  /* 0x00000009090c7547 */ /* 0x000fea000b800000 */
[----:B------:R-:W-:Y:S02]  /*2430*/  UISETP.NE.U32.AND UP1, UPT, UR8, 0x1, UPT ;  /* 0x000000010800788c */ /* 0x000fe4000bf25070 */
[----:B------:R-:W-:Y:S02]  /*2440*/  ULOP3.LUT UR6, UR7, 0x1, URZ, 0xc0, !UPT ;  /* 0x0000000107067892 */ /* 0x000fe4000f8ec0ff */
[----:B------:R-:W-:Y:S02]  /*2450*/  UISETP.NE.AND.EX UP1, UPT, URZ, URZ, UPT, UP1 ;  /* 0x000000ffff00728c */ /* 0x000fe4000bf25310 */
[----:B------:R-:W-:-:S04]  /*2460*/  UISETP.NE.U32.AND UP0, UPT, UR6, 0x1, UPT ;  /* 0x000000010600788c */ /* 0x000fc8000bf05070 */
[----:B------:R-:W-:-:S03]  /*2470*/  UISETP.NE.U32.AND.EX UP0, UPT, URZ, URZ, UPT, UP0 ;  /* 0x000000ffff00728c */ /* 0x000fc6000bf05100 */
[----:B------:R-:W-:Y:S08]  /*2480*/  BRA.U !UP1, `(.L_x_24) ;  /* 0x00000005091c7547 */ /* 0x000ff0000b800000 */
[----:B------:R-:W1:Y:S01]  /*2490*/  LDCU.64 UR6, c[0x0][0x3d8] ;  /* 0x00007b00ff0677ac */ /* 0x000e620008000a00 */
[----:B------:R-:W-:Y:S02]  /*24a0*/  IMAD.MOV.U32 R4, RZ, RZ, R50 ;  /* 0x000000ffff047224 */ /* 0x000fe400078e0032 */
[----:B------:R-:W-:Y:S01]  /*24b0*/  IMAD.MOV.U32 R5, RZ, RZ, R51 ;  /* 0x000000ffff057224 */ /* 0x000fe200078e0033 */
[----:B------:R-:W3:Y:S01]  /*24c0*/  LDCU.128 UR8, c[0x0][0x390] ;  /* 0x00007200ff0877ac */ /* 0x000ee20008000c00 */
[----:B-1----:R-:W-:Y:S02]  /*24d0*/  IMAD R2, R0, UR6, RZ ;  /* 0x0000000600027c24 */ /* 0x002fe4000f8e02ff */
[----:B------:R-:W-:Y:S01]  /*24e0*/  IMAD.WIDE.U32 R4, R15, UR6, R4 ;  /* 0x000000060f047c25 */ /* 0x000fe2000f8e0004 */
[----:B---3--:R-:W-:-:S03]  /*24f0*/  ISETP.LT.U32.AND P0, PT, R24, UR8, PT ;  /* 0x0000000818007c0c */ /* 0x008fc6000bf01070 */
[----:B--2---:R-:W-:Y:S01]  /*2500*/  IMAD R7, R15, UR7, R2 ;  /* 0x000000070f077c24 */ /* 0x004fe2000f8e0202 */
        /* <DEDUP_REMOVED lines=12> */
[----:B------:R-:W-:Y:S01]  /*25d0*/  @P1 IMAD.WIDE.U32 R8, R22, UR8, R2 ;  /* 0x0000000816081c25 */ /* 0x000fe2000f8e0002 */
[----:B------:R-:W-:-:S03]  /*25e0*/  @!P1 PRMT R2, RZ, 0x7610, R2 ;  /* 0x00007610ff029816 */ /* 0x000fc60000000002 */
[----:B------:R-:W-:-:S04]  /*25f0*/  @P1 IMAD.IADD R11, R9, 0x1, R11 ;  /* 0x00000001090b1824 */ /* 0x000fc800078e020b */
[----:B------:R-:W-:Y:S02]  /*2600*/  @P1 IMAD R9, R11, UR10, RZ ;  /* 0x0000000a0b091c24 */ /* 0x000fe4000f8e02ff */
[----:B------:R-:W-:-:S04]  /*2610*/  @P1 IMAD.WIDE.U32 R10, R8, UR10, R4 ;  /* 0x0000000a080a1c25 */ /* 0x000fc8000f8e0004 */
[----:B------:R-:W-:Y:S01]  /*2620*/  @P1 IMAD R9, R8, UR11, R9 ;  /* 0x0000000b08091c24 */ /* 0x000fe2000f8e0209 */
[----:B-1----:R-:W-:-:S04]  /*2630*/  @P1 LEA R8, P2, R10, R6, 0x1 ;  /* 0x000000060a081211 */ /* 0x002fc800078408ff */
[----:B------:R-:W-:-:S04]  /*2640*/  @P1 IADD3 R9, PT, PT, R9, R11, RZ ;  /* 0x0000000b09091210 */ /* 0x000fc80007ffe0ff */
[----:B------:R-:W-:-:S05]  /*2650*/  @P1 LEA.HI.X R9, R10, R7, R9, 0x1, P2 ;  /* 0x000000070a091211 */ /* 0x000fca00010f0c09 */
        /* <DEDUP_REMOVED lines=11> */
[----:B------:R-:W-:Y:S02]  /*2710*/  @P0 IMAD R11, R23, UR8, RZ ;  /* 0x00000008170b0c24 */ /* 0x000fe4000f8e02ff */
[----:B-1----:R-:W-:Y:S02]  /*2720*/  @P0 IMAD.MOV.U32 R8, RZ, RZ, R24 ;  /* 0x000000ffff080224 */ /* 0x002fe400078e0018 */
[----:B------:R-:W-:Y:S02]  /*2730*/  @P0 IMAD.MOV.U32 R9, RZ, RZ, R3 ;  /* 0x000000ffff090224 */ /* 0x000fe400078e0003 */
[C---:B------:R-:W-:Y:S02]  /*2740*/  @P0 IMAD R11, R22.reuse, UR9, R11 ;  /* 0x00000009160b0c24 */ /* 0x040fe4000f8e020b */
[----:B------:R-:W-:-:S04]  /*2750*/  @P0 IMAD.WIDE.U32 R8, R22, UR8, R8 ;  /* 0x0000000816080c25 */ /* 0x000fc8000f8e0008 */
[----:B------:R-:W-:Y:S01]  /*2760*/  @P0 IMAD.IADD R11, R9, 0x1, R11 ;  /* 0x00000001090b0824 */ /* 0x000fe200078e020b */
[----:B------:R-:W-:Y:S01]  /*2770*/  MOV R9, R18 ;  /* 0x0000001200097202 */ /* 0x000fe20000000f00 */
[----:B------:R-:W-:-:S04]  /*2780*/  @P0 IMAD.WIDE.U32 R6, R8, UR10, R6 ;  /* 0x0000000a08060c25 */ /* 0x000fc8000f8e0006 */
[----:B------:R-:W-:-:S04]  /*2790*/  @P0 IMAD R11, R11, UR10, RZ ;  /* 0x0000000a0b0b0c24 */ /* 0x000fc8000f8e02ff */
[----:B------:R-:W-:Y:S01]  /*27a0*/  @P0 IMAD R11, R8, UR11, R11 ;  /* 0x0000000b080b0c24 */ /* 0x000fe2000f8e020b */
[----:B---3--:R-:W-:Y:S01]  /*27b0*/  @P0 LEA R4, P1, R6, R4, 0x1 ;  /* 0x0000000406040211 */ /* 0x008fe200078208ff */
[----:B------:R-:W-:Y:S01]  /*27c0*/  IMAD.MOV.U32 R8, RZ, RZ, R17 ;  /* 0x000000ffff087224 */ /* 0x000fe200078e0011 */
[----:B------:R-:W1:Y:S01]  /*27d0*/  LDCU.128 UR8, c[0x0][0x3e0] ;  /* 0x00007c00ff0877ac */ /* 0x000e620008000c00 */
[----:B------:R-:W-:Y:S01]  /*27e0*/  @P0 IMAD.IADD R7, R11, 0x1, R7 ;  /* 0x000000010b070824 */ /* 0x000fe200078e0207 */
[----:B------:R-:W-:-:S04]  /*27f0*/  @!P0 PRMT R11, RZ, 0x7610, R11 ;  /* 0x00007610ff0b8816 */ /* 0x000fc8000000000b */
[----:B------:R-:W-:Y:S01]  /*2800*/  @P0 LEA.HI.X R5, R6, R5, R7, 0x1, P1 ;  /* 0x0000000506050211 */ /* 0x000fe200008f0c07 */
[----:B--2---:R3:W-:Y:S04]  /*2810*/  STG.E.U16 desc[UR16][R8.64], R2 ;  /* 0x0000000208007986 */ /* 0x0047e8000c101510 */
[----:B------:R-:W2:Y:S01]  /*2820*/  @P0 LDG.E.U16 R11, desc[UR16][R4.64] ;  /* 0x00000010040b0981 */ /* 0x000ea2000c1e1500 */
[----:B-1----:R-:W-:Y:S01]  /*2830*/  UIMAD UR11, UR11, UR8, URZ ;  /* 0x000000080b0b72a4 */ /* 0x002fe2000f8e02ff */
[----:B------:R-:W-:Y:S01]  /*2840*/  IADD3 R15, P1, PT, R15, 0x2, RZ ;  /* 0x000000020f0f7810 */ /* 0x000fe20007f3e0ff */
[----:B------:R-:W-:Y:S02]  /*2850*/  UIMAD.WIDE.U32 UR6, UR10, UR8, URZ ;  /* 0x000000080a0672a5 */ /* 0x000fe4000f8e00ff */
[----:B------:R-:W-:-:S02]  /*2860*/  UIMAD UR9, UR10, UR9, UR11 ;  /* 0x000000090a0972a4 */ /* 0x000fc4000f8e020b */
[----:B------:R-:W-:Y:S01]  /*2870*/  USHF.L.U32 UR8, UR6, 0x1, URZ ;  /* 0x0000000106087899 */ /* 0x000fe200080006ff */
[----:B------:R-:W-:Y:S01]  /*2880*/  IMAD.X R0, RZ, RZ, R0, P1 ;  /* 0x000000ffff007224 */ /* 0x000fe200008e0600 */
[----:B------:R-:W-:-:S04]  /*2890*/  UIADD3 UR9, UPT, UPT, UR7, UR9, URZ ;  /* 0x0000000907097290 */ /* 0x000fc8000fffe0ff */
[----:B------:R-:W-:Y:S01]  /*28a0*/  USHF.L.U64.HI UR9, UR6, 0x1, UR9 ;  /* 0x0000000106097899 */ /* 0x000fe20008010209 */
[----:B------:R-:W-:-:S05]  /*28b0*/  IADD3 R6, P0, PT, R17, UR8, RZ ;  /* 0x0000000811067c10 */ /* 0x000fca000ff1e0ff */
[----:B------:R-:W-:Y:S02]  /*28c0*/  IADD3.X R7, PT, PT, R18, UR9, RZ, P0, !PT ;  /* 0x0000000912077c10 */ /* 0x000fe400087fe4ff */
[----:B------:R-:W-:-:S04]  /*28d0*/  IADD3 R17, P0, PT, R6, UR8, RZ ;  /* 0x0000000806117c10 */ /* 0x000fc8000ff1e0ff */
[----:B------:R-:W-:Y:S01]  /*28e0*/  IADD3.X R18, PT, PT, R7, UR9, RZ, P0, !PT ;  /* 0x0000000907127c10 */ /* 0x000fe200087fe4ff */
[----:B--2---:R3:W-:Y:S08]  /*28f0*/  STG.E.U16 desc[UR16][R6.64], R11 ;  /* 0x0000000b06007986 */ /* 0x0047f0000c101510 */
.L_x_24:
[----:B------:R-:W-:Y:S05]  /*2900*/  BRA.U UP0, `(.L_x_22) ;  /* 0x0000000100d47547 */ /* 0x000fea000b800000 */
[----:B------:R-:W1:Y:S01]  /*2910*/  LDCU.64 UR6, c[0x0][0x3d8] ;  /* 0x00007b00ff0677ac */ /* 0x000e620008000a00 */
[----:B------:R-:W4:Y:S01]  /*2920*/  LDC.64 R4, c[0x0][0x398] ;  /* 0x0000e600ff047b82 */ /* 0x000f220000000a00 */
[----:B--23--:R-:W-:Y:S01]  /*2930*/  IMAD.MOV.U32 R6, RZ, RZ, R50 ;  /* 0x000000ffff067224 */ /* 0x00cfe200078e0032 */
[----:B------:R-:W-:Y:S01]  /*2940*/  BSSY.RECONVERGENT B0, `(.L_x_25) ;  /* 0x0000028000007945 */ /* 0x000fe20003800200 */
[----:B------:R-:W-:-:S05]  /*2950*/  IMAD.MOV.U32 R7, RZ, RZ, R51 ;  /* 0x000000ffff077224 */ /* 0x000fca00078e0033 */
[----:B------:R-:W2:Y:S08]  /*2960*/  LDC.64 R8, c[0x0][0x390] ;  /* 0x0000e400ff087b82 */ /* 0x000eb00000000a00 */
[----:B------:R-:W3:Y:S01]  /*2970*/  LDC.64 R10, c[0x0][0x3e0] ;  /* 0x0000f800ff0a7b82 */ /* 0x000ee20000000a00 */
[----:B-1----:R-:W-:Y:S02]  /*2980*/  IMAD R0, R0, UR6, RZ ;  /* 0x0000000600007c24 */ /* 0x002fe4000f8e02ff */
[----:B------:R-:W-:-:S04]  /*2990*/  IMAD.WIDE.U32 R6, R15, UR6, R6 ;  /* 0x000000060f067c25 */ /* 0x000fc8000f8e0006 */
[----:B------:R-:W-:Y:S01]  /*29a0*/  IMAD R15, R15, UR7, R0 ;  /* 0x000000070f0f7c24 */ /* 0x000fe2000f8e0200 */
[----:B----4-:R-:W-:Y:S01]  /*29b0*/  ISETP.GE.U32.AND P0, PT, R6, R4, PT ;  /* 0x000000040600720c */ /* 0x010fe20003f06070 */
[----:B------:R-:W1:Y:S01]  /*29c0*/  LDC.64 R12, c[0x0][0x3e8] ;  /* 0x0000fa00ff0c7b82 */ /* 0x000e620000000a00 */
[----:B------:R-:W-:Y:S01]  /*29d0*/  LOP3.LUT R0, R24, R6, RZ, 0xfc, !PT ;  /* 0x0000000618007212 */ /* 0x000fe200078efcff */
[----:B------:R-:W-:-:S03]  /*29e0*/  IMAD.IADD R14, R7, 0x1, R15 ;  /* 0x00000001070e7824 */ /* 0x000fc600078e020f */
[----:B------:R-:W-:Y:S02]  /*29f0*/  ISETP.GT.U32.AND P1, PT, R0, -0x1, PT ;  /* 0xffffffff0000780c */ /* 0x000fe40003f24070 */
[----:B--2---:R-:W-:Y:S02]  /*2a00*/  ISETP.LT.U32.AND P2, PT, R24, R8, PT ;  /* 0x000000081800720c */ /* 0x004fe40003f41070 */
[----:B------:R-:W-:-:S04]  /*2a10*/  ISETP.GE.AND.EX P0, PT, R14, R5, PT, P0 ;  /* 0x000000050e00720c */ /* 0x000fc80003f06300 */
[C---:B------:R-:W-:Y:S02]  /*2a20*/  ISETP.LT.AND.EX P0, PT, R3.reuse, R9, !P0, P2 ;  /* 0x000000090300720c */ /* 0x040fe40004701320 */
[----:B------:R-:W-:-:S04]  /*2a30*/  LOP3.LUT R3, R3, R14, RZ, 0xfc, !PT ;  /* 0x0000000e03037212 */ /* 0x000fc800078efcff */
[----:B------:R-:W-:-:S13]  /*2a40*/  ISETP.GT.AND.EX P0, PT, R3, -0x1, P0, P1 ;  /* 0xffffffff0300780c */ /* 0x000fda0000704310 */
[----:B------:R-:W-:Y:S01]  /*2a50*/  @!P0 PRMT R15, RZ, 0x7610, R15 ;  /* 0x00007610ff0f8816 */ /* 0x000fe2000000000f */
[----:B---3--:R-:W-:Y:S06]  /*2a60*/  @!P0 BRA `(.L_x_26) ;  /* 0x0000000000548947 */ /* 0x008fec0003800000 */
[----:B------:R-:W2:Y:S01]  /*2a70*/  LDCU.64 UR6, c[0x0][0x3d0] ;  /* 0x00007a00ff0677ac */ /* 0x000ea20008000a00 */
[----:B------:R-:W-:Y:S01]  /*2a80*/  MOV R3, R56 ;  /* 0x0000003800037202 */ /* 0x000fe20000000f00 */
[----:B------:R-:W-:Y:S02]  /*2a90*/  IMAD.MOV.U32 R2, RZ, RZ, R54 ;  /* 0x000000ffff027224 */ /* 0x000fe400078e0036 */
[----:B------:R-:W-:Y:S02]  /*2aa0*/  IMAD R0, R23, R8, RZ ;  /* 0x0000000817007224 */ /* 0x000fe400078e02ff */
[----:B--2---:R-:W-:Y:S02]  /*2ab0*/  IMAD R7, R53, UR6, RZ ;  /* 0x0000000635077c24 */ /* 0x004fe4000f8e02ff */
[----:B------:R-:W-:-:S04]  /*2ac0*/  IMAD.WIDE.U32 R2, R52, UR6, R2 ;  /* 0x0000000634027c25 */ /* 0x000fc8000f8e0002 */
[----:B------:R-:W-:Y:S01]  /*2ad0*/  IMAD R7, R52, UR7, R7 ;  /* 0x0000000734077c24 */ /* 0x000fe2000f8e0207 */
[----:B------:R-:W2:Y:S03]  /*2ae0*/  LDCU.64 UR6, c[0x0][0x388] ;  /* 0x00007100ff0677ac */ /* 0x000ea60008000a00 */
[----:B------:R-:W-:Y:S02]  /*2af0*/  IMAD.IADD R3, R7, 0x1, R3 ;  /* 0x0000000107037824 */ /* 0x000fe400078e0203 */
[C---:B------:R-:W-:Y:S02]  /*2b00*/  IMAD R7, R22.reuse, R9, R0 ;  /* 0x0000000916077224 */ /* 0x040fe400078e0200 */
[----:B------:R-:W-:-:S04]  /*2b10*/  IMAD.WIDE.U32 R8, R22, R8, R2 ;  /* 0x0000000816087225 */ /* 0x000fc800078e0002 */
[----:B------:R-:W-:Y:S02]  /*2b20*/  IMAD.IADD R3, R7, 0x1, R9 ;  /* 0x0000000107037824 */ /* 0x000fe400078e0209 */
[----:B------:R-:W-:Y:S02]  /*2b30*/  IMAD.MOV.U32 R2, RZ, RZ, R6 ;  /* 0x000000ffff027224 */ /* 0x000fe400078e0006 */
[-C--:B------:R-:W-:Y:S02]  /*2b40*/  IMAD R0, R3, R4.reuse, RZ ;  /* 0x0000000403007224 */ /* 0x080fe400078e02ff */
[----:B------:R-:W-:Y:S02]  /*2b50*/  IMAD.MOV.U32 R3, RZ, RZ, R14 ;  /* 0x000000ffff037224 */ /* 0x000fe400078e000e */
[C---:B------:R-:W-:Y:S02]  /*2b60*/  IMAD R5, R8.reuse, R5, R0 ;  /* 0x0000000508057224 */ /* 0x040fe400078e0200 */
[----:B------:R-:W-:-:S04]  /*2b70*/  IMAD.WIDE.U32 R2, R8, R4, R2 ;  /* 0x0000000408027225 */ /* 0x000fc800078e0002 */
[----:B------:R-:W-:Y:S01]  /*2b80*/  IMAD.IADD R3, R3, 0x1, R5 ;  /* 0x0000000103037824 */ /* 0x000fe200078e0205 */
[----:B--2---:R-:W-:-:S04]  /*2b90*/  LEA R4, P0, R2, UR6, 0x1 ;  /* 0x0000000602047c11 */ /* 0x004fc8000f8008ff */
[----:B------:R-:W-:-:S05]  /*2ba0*/  LEA.HI.X R5, R2, UR7, R3, 0x1, P0 ;  /* 0x0000000702057c11 */ /* 0x000fca00080f0c03 */
[----:B------:R2:W5:Y:S04]  /*2bb0*/  LDG.E.U16 R15, desc[UR16][R4.64] ;  /* 0x00000010040f7981 */ /* 0x000568000c1e1500 */
.L_x_26:
[----:B------:R-:W-:Y:S05]  /*2bc0*/  BSYNC.RECONVERGENT B0 ;  /* 0x0000000000007941 */ /* 0x000fea0003800200 */
.L_x_25:
[----:B------:R-:W-:Y:S01]  /*2bd0*/  MOV R2, R17 ;  /* 0x0000001100027202 */ /* 0x000fe20000000f00 */
[----:B------:R-:W-:Y:S02]  /*2be0*/  IMAD.MOV.U32 R3, RZ, RZ, R18 ;  /* 0x000000ffff037224 */ /* 0x000fe400078e0012 */
[-C--:B-1----:R-:W-:Y:S02]  /*2bf0*/  IMAD R13, R13, R10.reuse, RZ ;  /* 0x0000000a0d0d7224 */ /* 0x082fe400078e02ff */
[C---:B--2---:R-:W-:Y:S01]  /*2c00*/  IMAD.WIDE.U32 R4, R12.reuse, R10, RZ ;  /* 0x0000000a0c047225 */ /* 0x044fe200078e00ff */
[----:B-----5:R1:W-:Y:S03]  /*2c10*/  STG.E.U16 desc[UR16][R2.64], R15 ;  /* 0x0000000f02007986 */ /* 0x0203e6000c101510 */
[----:B------:R-:W-:Y:S01]  /*2c20*/  IMAD R11, R12, R11, R13 ;  /* 0x0000000b0c0b7224 */ /* 0x000fe200078e020d */
[----:B------:R-:W-:-:S03]  /*2c30*/  LEA R17, P0, R4, R17, 0x1 ;  /* 0x0000001104117211 */ /* 0x000fc600078008ff */
[----:B------:R-:W-:-:S05]  /*2c40*/  IMAD.IADD R11, R5, 0x1, R11 ;  /* 0x00000001050b7824 */ /* 0x000fca00078e020b */
[----:B-1----:R-:W-:-:S07]  /*2c50*/  LEA.HI.X R18, R4, R18, R11, 0x1, P0 ;  /* 0x0000001204127211 */ /* 0x002fce00000f0c0b */
.L_x_22:
[----:B------:R-:W1:Y:S01]  /*2c60*/  LDCU.64 UR6, c[0x0][0x3a0] ;  /* 0x00007400ff0677ac */ /* 0x000e620008000a00 */
[----:B------:R-:W-:-:S05]  /*2c70*/  IADD3 R52, P0, PT, R52, 0x1, RZ ;  /* 0x0000000134347810 */ /* 0x000fca0007f1e0ff */
[----:B------:R-:W-:Y:S01]  /*2c80*/  IMAD.X R53, RZ, RZ, R53, P0 ;  /* 0x000000ffff357224 */ /* 0x000fe200000e0635 */
[----:B-1----:R-:W-:-:S04]  /*2c90*/  ISETP.NE.U32.AND P0, PT, R52, UR6, PT ;  /* 0x0000000634007c0c */ /* 0x002fc8000bf05070 */
[----:B------:R-:W-:-:S13]  /*2ca0*/  ISETP.NE.AND.EX P0, PT, R53, UR7, PT, P0 ;  /* 0x0000000735007c0c */ /* 0x000fda000bf05300 */
[----:B------:R-:W-:Y:S05]  /*2cb0*/  @P0 BRA `(.L_x_27) ;  /* 0xffffffe000040947 */ /* 0x000fea000383ffff */
[----:B------:R-:W4:Y:S01]  /*2cc0*/  LDL R0, [R1+0x34] ;  /* 0x0000340001007983 */ /* 0x000f220000100800 */
[----:B------:R-:W4:Y:S03]  /*2cd0*/  LDCU UR6, c[0x0][0x370] ;  /* 0x00006e00ff0677ac */ /* 0x000f260008000800 */
[----:B------:R-:W5:Y:S01]  /*2ce0*/  LDL.LU R3, [R1+0x2c] ;  /* 0x00002c0001037983 */ /* 0x000f620000300800 */
[----:B------:R-:W1:Y:S03]  /*2cf0*/  LDCU.64 UR8, c[0x0][0x380] ;  /* 0x00007000ff0877ac */ /* 0x000e660008000a00 */
[----:B---3--:R-:W3:Y:S01]  /*2d00*/  LDL.LU R2, [R1+0x30] ;  /* 0x0000300001027983 */ /* 0x008ee20000300800 */
[----:B----4-:R-:W-:-:S05]  /*2d10*/  IMAD R0, R0, UR6, RZ ;  /* 0x0000000600007c24 */ /* 0x010fca000f8e02ff */
[----:B-----5:R-:W-:-:S05]  /*2d20*/  IADD3 R3, P0, PT, R0, R3, RZ ;  /* 0x0000000300037210 */ /* 0x020fca0007f1e0ff */
[----:B---3--:R-:W-:Y:S01]  /*2d30*/  IMAD.X R2, RZ, RZ, R2, P0 ;  /* 0x000000ffff027224 */ /* 0x008fe200000e0602 */
[----:B------:R3:W-:Y:S01]  /*2d40*/  STL [R1+0x2c], R3 ;  /* 0x00002c0301007387 */ /* 0x0007e20000100800 */
[----:B-1----:R-:W-:-:S03]  /*2d50*/  ISETP.GE.U32.AND P0, PT, R3, UR8, PT ;  /* 0x0000000803007c0c */ /* 0x002fc6000bf06070 */
[----:B------:R3:W-:Y:S01]  /*2d60*/  STL [R1+0x30], R2 ;  /* 0x0000300201007387 */ /* 0x0007e20000100800 */
[----:B------:R-:W-:-:S13]  /*2d70*/  ISETP.GE.AND.EX P0, PT, R2, UR9, PT, P0 ;  /* 0x0000000902007c0c */ /* 0x000fda000bf06300 */
[----:B---3--:R-:W-:Y:S05]  /*2d80*/  @!P0 BRA `(.L_x_28) ;  /* 0xffffffd400108947 */ /* 0x008fea000383ffff */
[----:B------:R-:W-:Y:S05]  /*2d90*/  EXIT ;  /* 0x000000000000794d */ /* 0x000fea0003800000 */
        .weak           $__internal_1_$__cuda_sm20_div_s64
        .type           $__internal_1_$__cuda_sm20_div_s64,@function
        .size           $__internal_1_$__cuda_sm20_div_s64,(.L_x_111 - $__internal_1_$__cuda_sm20_div_s64)
$__internal_1_$__cuda_sm20_div_s64:
[-C--:B------:R-:W-:Y:S02]  /*2da0*/  IADD3 R6, P1, PT, RZ, -R9.reuse, RZ ;  /* 0x80000009ff067210 */ /* 0x080fe40007f3e0ff */
[----:B------:R-:W-:Y:S02]  /*2db0*/  ISETP.GE.AND P0, PT, R8, RZ, PT ;  /* 0x000000ff0800720c */ /* 0x000fe40003f06270 */
[----:B------:R-:W-:Y:S01]  /*2dc0*/  ISETP.GE.AND P3, PT, R11, RZ, PT ;  /* 0x000000ff0b00720c */ /* 0x000fe20003f66270 */
[----:B------:R-:W-:Y:S01]  /*2dd0*/  IMAD.X R7, RZ, RZ, ~R8, P1 ;  /* 0x000000ffff077224 */ /* 0x000fe200008e0e08 */
[----:B------:R-:W-:-:S04]  /*2de0*/  SEL R6, R6, R9, !P0 ;  /* 0x0000000906067207 */ /* 0x000fc80004000000 */
[----:B------:R-:W-:-:S04]  /*2df0*/  SEL R7, R7, R8, !P0 ;  /* 0x0000000807077207 */ /* 0x000fc80004000000 */
[----:B------:R-:W0:Y:S02]  /*2e00*/  I2F.U64.RP R10, R6 ;  /* 0x00000006000a7312 */ /* 0x000e240000309000 */
[----:B0-----:R-:W0:Y:S02]  /*2e10*/  MUFU.RCP R10, R10 ;  /* 0x0000000a000a7308 */ /* 0x001e240000001000 */
[----:B0-----:R-:W-:-:S15]  /*2e20*/  IADD3 R12, PT, PT, R10, 0x1ffffffe, RZ ;  /* 0x1ffffffe0a0c7810 */ /* 0x001fde0007ffe0ff */
        /* <DEDUP_REMOVED lines=9> */
[----:B------:R-:W-:Y:S02]  /*2ec0*/  IMAD.X R19, RZ, RZ, ~R15, P0 ;  /* 0x000000ffff137224 */ /* 0x000fe400000e0e0f */
[----:B------:R-:W-:Y:S02]  /*2ed0*/  IMAD.MOV.U32 R15, RZ, RZ, R12 ;  /* 0x000000ffff0f7224 */ /* 0x000fe400078e000c */
[-C--:B------:R-:W-:Y:S02]  /*2ee0*/  IMAD R21, R13, R19.reuse, RZ ;  /* 0x000000130d157224 */ /* 0x080fe400078e02ff */
[----:B------:R-:W-:-:S04]  /*2ef0*/  IMAD.WIDE.U32 R14, P0, R12, R19, R14 ;  /* 0x000000130c0e7225 */ /* 0x000fc8000780000e */
[----:B------:R-:W-:-:S04]  /*2f00*/  IMAD.HI.U32 R19, R13, R19, RZ ;  /* 0x000000130d137227 */ /* 0x000fc800078e00ff */
[----:B------:R-:W-:-:S04]  /*2f10*/  IMAD.HI.U32 R14, P1, R13, R17, R14 ;  /* 0x000000110d0e7227 */ /* 0x000fc8000782000e */
[----:B------:R-:W-:Y:S01]  /*2f20*/  IMAD.X R10, R19, 0x1, R13, P0 ;  /* 0x00000001130a7824 */ /* 0x000fe200000e060d */
[----:B------:R-:W-:Y:S02]  /*2f30*/  IADD3 R15, P2, PT, R21, R14, RZ ;  /* 0x0000000e150f7210 */ /* 0x000fe40007f5e0ff */
[----:B------:R-:W-:Y:S02]  /*2f40*/  IADD3 R21, P4, PT, RZ, -R16, RZ ;  /* 0x80000010ff157210 */ /* 0x000fe40007f9e0ff */
[----:B------:R-:W-:Y:S01]  /*2f50*/  IADD3.X R17, PT, PT, RZ, RZ, R10, P2, P1 ;  /* 0x000000ffff117210 */ /* 0x000fe200017e240a */
[----:B------:R-:W-:Y:S01]  /*2f60*/  IMAD.WIDE.U32 R12, R15, R6, RZ ;  /* 0x000000060f0c7225 */ /* 0x000fe200078e00ff */
[----:B------:R-:W-:-:S03]  /*2f70*/  SEL R21, R21, R16, !P3 ;  /* 0x0000001015157207 */ /* 0x000fc60005800000 */
[----:B------:R-:W-:Y:S01]  /*2f80*/  IMAD R10, R15, R7, R13 ;  /* 0x000000070f0a7224 */ /* 0x000fe200078e020d */
[----:B------:R-:W-:-:S03]  /*2f90*/  IADD3 R13, P0, PT, RZ, -R12, RZ ;  /* 0x8000000cff0d7210 */ /* 0x000fc60007f1e0ff */
[----:B------:R-:W-:Y:S02]  /*2fa0*/  IMAD R10, R17, R6, R10 ;  /* 0x00000006110a7224 */ /* 0x000fe400078e020a */
[----:B------:R-:W-:-:S04]  /*2fb0*/  IMAD.HI.U32 R14, R15, R13, RZ ;  /* 0x0000000d0f0e7227 */ /* 0x000fc800078e00ff */
[----:B------:R-:W-:-:S04]  /*2fc0*/  IMAD.X R10, RZ, RZ, ~R10, P0 ;  /* 0x000000ffff0a7224 */ /* 0x000fc800000e0e0a */
[----:B------:R-:W-:-:S04]  /*2fd0*/  IMAD.WIDE.U32 R14, P0, R15, R10, R14 ;  /* 0x0000000a0f0e7225 */ /* 0x000fc8000780000e */
[C---:B------:R-:W-:Y:S02]  /*2fe0*/  IMAD R12, R17.reuse, R10, RZ ;  /* 0x0000000a110c7224 */ /* 0x040fe400078e02ff */
[----:B------:R-:W-:-:S04]  /*2ff0*/  IMAD.HI.U32 R15, P1, R17, R13, R14 ;  /* 0x0000000d110f7227 */ /* 0x000fc8000782000e */
[----:B------:R-:W-:Y:S01]  /*3000*/  IMAD.X R14, RZ, RZ, ~R11, P4 ;  /* 0x000000ffff0e7224 */ /* 0x000fe200020e0e0b */
[----:B------:R-:W-:Y:S01]  /*3010*/  IADD3 R15, P2, PT, R12, R15, RZ ;  /* 0x0000000f0c0f7210 */ /* 0x000fe20007f5e0ff */
[----:B------:R-:W-:-:S03]  /*3020*/  IMAD.HI.U32 R10, R17, R10, RZ ;  /* 0x0000000a110a7227 */ /* 0x000fc600078e00ff */
[----:B------:R-:W-:Y:S01]  /*3030*/  SEL R14, R14, R11, !P3 ;  /* 0x0000000b0e0e7207 */ /* 0x000fe20005800000 */
[----:B------:R-:W-:Y:S01]  /*3040*/  IMAD.HI.U32 R12, R15, R21, RZ ;  /* 0x000000150f0c7227 */ /* 0x000fe200078e00ff */
[----:B------:R-:W-:-:S03]  /*3050*/  IADD3.X R17, PT, PT, R10, R17, RZ, P0, !PT ;  /* 0x000000110a117210 */ /* 0x000fc600007fe4ff */
[----:B------:R-:W-:Y:S01]  /*3060*/  IMAD.MOV.U32 R13, RZ, RZ, RZ ;  /* 0x000000ffff0d7224 */ /* 0x000fe200078e00ff */
[----:B------:R-:W-:Y:S01]  /*3070*/  IADD3.X R17, PT, PT, RZ, RZ, R17, P2, P1 ;  /* 0x000000ffff117210 */ /* 0x000fe200017e2411 */
[----:B------:R-:W-:-:S04]  /*3080*/  IMAD.WIDE.U32 R12, R15, R14, R12 ;  /* 0x0000000e0f0c7225 */ /* 0x000fc800078e000c */
[C---:B------:R-:W-:Y:S02]  /*3090*/  IMAD R15, R17.reuse, R14, RZ ;  /* 0x0000000e110f7224 */ /* 0x040fe400078e02ff */
[----:B------:R-:W-:-:S04]  /*30a0*/  IMAD.HI.U32 R12, P0, R17, R21, R12 ;  /* 0x00000015110c7227 */ /* 0x000fc8000780000c */
[----:B------:R-:W-:Y:S01]  /*30b0*/  IMAD.HI.U32 R10, R17, R14, RZ ;  /* 0x0000000e110a7227 */ /* 0x000fe200078e00ff */
[----:B------:R-:W-:-:S03]  /*30c0*/  IADD3 R15, P1, PT, R15, R12, RZ ;  /* 0x0000000c0f0f7210 */ /* 0x000fc60007f3e0ff */
[----:B------:R-:W-:Y:S02]  /*30d0*/  IMAD.X R10, RZ, RZ, R10, P0 ;  /* 0x000000ffff0a7224 */ /* 0x000fe400000e060a */
[----:B------:R-:W-:-:S04]  /*30e0*/  IMAD.WIDE.U32 R12, R15, R6, RZ ;  /* 0x000000060f0c7225 */ /* 0x000fc800078e00ff */
[----:B------:R-:W-:Y:S01]  /*30f0*/  IMAD.X R17, RZ, RZ, R10, P1 ;  /* 0x000000ffff117224 */ /* 0x000fe200008e060a */
[----:B------:R-:W-:Y:S01]  /*3100*/  IADD3 R21, P1, PT, -R12, R21, RZ ;  /* 0x000000150c157210 */ /* 0x000fe20007f3e1ff */
[----:B------:R-:W-:-:S03]  /*3110*/  IMAD R10, R15, R7, R13 ;  /* 0x000000070f0a7224 */ /* 0x000fc600078e020d */
[-C--:B------:R-:W-:Y:S01]  /*3120*/  ISETP.GE.U32.AND P0, PT, R21, R6.reuse, PT ;  /* 0x000000061500720c */ /* 0x080fe20003f06070 */
[----:B------:R-:W-:-:S04]  /*3130*/  IMAD R10, R17, R6, R10 ;  /* 0x00000006110a7224 */ /* 0x000fc800078e020a */
[----:B------:R-:W-:Y:S01]  /*3140*/  IMAD.X R23, R14, 0x1, ~R10, P1 ;  /* 0x000000010e177824 */ /* 0x000fe200008e0e0a */
[----:B------:R-:W-:Y:S02]  /*3150*/  IADD3 R13, P1, PT, R21, -R6, RZ ;  /* 0x80000006150d7210 */ /* 0x000fe40007f3e0ff */
[----:B------:R-:W-:Y:S02]  /*3160*/  IADD3 R10, P2, PT, R15, 0x1, RZ ;  /* 0x000000010f0a7810 */ /* 0x000fe40007f5e0ff */
[C---:B------:R-:W-:Y:S01]  /*3170*/  ISETP.GE.U32.AND.EX P0, PT, R23.reuse, R7, PT, P0 ;  /* 0x000000071700720c */ /* 0x040fe20003f06100 */
[----:B------:R-:W-:Y:S01]  /*3180*/  IMAD.X R19, R23, 0x1, ~R7, P1 ;  /* 0x0000000117137824 */ /* 0x000fe200008e0e07 */
[----:B------:R-:W-:Y:S02]  /*3190*/  IADD3.X R12, PT, PT, RZ, R17, RZ, P2, !PT ;  /* 0x00000011ff0c7210 */ /* 0x000fe400017fe4ff */
[----:B------:R-:W-:Y:S02]  /*31a0*/  SEL R13, R13, R21, P0 ;  /* 0x000000150d0d7207 */ /* 0x000fe40000000000 */
[----:B------:R-:W-:-:S02]  /*31b0*/  SEL R15, R10, R15, P0 ;  /* 0x0000000f0a0f7207 */ /* 0x000fc40000000000 */
[----:B------:R-:W-:Y:S02]  /*31c0*/  SEL R19, R19, R23, P0 ;  /* 0x0000001713137207 */ /* 0x000fe40000000000 */
[----:B------:R-:W-:Y:S02]  /*31d0*/  ISETP.GE.U32.AND P1, PT, R13, R6, PT ;  /* 0x000000060d00720c */ /* 0x000fe40003f26070 */
[----:B------:R-:W-:Y:S02]  /*31e0*/  SEL R6, R12, R17, P0 ;  /* 0x000000110c067207 */ /* 0x000fe40000000000 */
[----:B------:R-:W-:Y:S02]  /*31f0*/  IADD3 R22, P2, PT, R15, 0x1, RZ ;  /* 0x000000010f167810 */ /* 0x000fe40007f5e0ff */
[----:B------:R-:W-:Y:S02]  /*3200*/  ISETP.GE.U32.AND.EX P0, PT, R19, R7, PT, P1 ;  /* 0x000000071300720c */ /* 0x000fe40003f06110 */
[----:B------:R-:W-:Y:S01]  /*3210*/  LOP3.LUT R10, R8, R11, RZ, 0x3c, !PT ;  /* 0x0000000b080a7212 */ /* 0x000fe200078e3cff */
[----:B------:R-:W-:Y:S01]  /*3220*/  IMAD.X R23, RZ, RZ, R6, P2 ;  /* 0x000000ffff177224 */ /* 0x000fe200010e0606 */
[----:B------:R-:W-:-:S02]  /*3230*/  SEL R22, R22, R15, P0 ;  /* 0x0000000f16167207 */ /* 0x000fc40000000000 */
[----:B------:R-:W-:Y:S02]  /*3240*/  ISETP.GE.AND P1, PT, R10, RZ, PT ;  /* 0x000000ff0a00720c */ /* 0x000fe40003f26270 */
[----:B------:R-:W-:Y:S02]  /*3250*/  SEL R23, R23, R6, P0 ;  /* 0x0000000617177207 */ /* 0x000fe40000000000 */
[-C--:B------:R-:W-:Y:S02]  /*3260*/  IADD3 R7, P2, PT, RZ, -R22.reuse, RZ ;  /* 0x80000016ff077210 */ /* 0x080fe40007f5e0ff */
[----:B------:R-:W-:Y:S02]  /*3270*/  ISETP.NE.U32.AND P0, PT, R9, RZ, PT ;  /* 0x000000ff0900720c */ /* 0x000fe40003f05070 */
[----:B------:R-:W-:Y:S01]  /*3280*/  SEL R22, R7, R22, !P1 ;  /* 0x0000001607167207 */ /* 0x000fe20004800000 */
[----:B------:R-:W-:Y:S01]  /*3290*/  IMAD.X R6, RZ, RZ, ~R23, P2 ;  /* 0x000000ffff067224 */ /* 0x000fe200010e0e17 */
[----:B------:R-:W-:Y:S01]  /*32a0*/  ISETP.NE.AND.EX P0, PT, R8, RZ, PT, P0 ;  /* 0x000000ff0800720c */ /* 0x000fe20003f05300 */
[----:B------:R-:W-:-:S03]  /*32b0*/  IMAD.MOV.U32 R7, RZ, RZ, 0x0 ;  /* 0x00000000ff077424 */ /* 0x000fc600078e00ff */
[----:B------:R-:W-:Y:S01]  /*32c0*/  SEL R23, R6, R23, !P1 ;  /* 0x0000001706177207 */ /* 0x000fe20004800000 */
[----:B------:R-:W-:Y:S01]  /*32d0*/  IMAD.MOV.U32 R6, RZ, RZ, R2 ;  /* 0x000000ffff067224 */ /* 0x000fe200078e0002 */
[----:B------:R-:W-:Y:S02]  /*32e0*/  SEL R22, R22, 0xffffffff, P0 ;  /* 0xffffffff16167807 */ /* 0x000fe40000000000 */
[----:B------:R-:W-:Y:S01]  /*32f0*/  SEL R23, R23, 0xffffffff, P0 ;  /* 0xffffffff17177807 */ /* 0x000fe20000000000 */
[----:B------:R-:W-:Y:S06]  /*3300*/  RET.REL.NODEC R6 `(_ZN2at6native13im2col_kernelIN3c108BFloat16EEEvlPKT_llllllllllllPS4_) ;  /* 0xffffffcc063c7950 */ /* 0x000fec0003c3ffff */
.L_x_29:
        /* <DEDUP_REMOVED lines=15> */
.L_x_111:


//--------------------- .text._ZN2at6native13im2col_kernelIN3c104HalfEEEvlPKT_llllllllllllPS4_ --------------------------
	.section	.text._ZN2at6native13im2col_kernelIN3c104HalfEEEvlPKT_llllllllllllPS4_,"ax",@progbits
	.align	128
        .global         _ZN2at6native13im2col_kernelIN3c104HalfEEEvlPKT_llllllllllllPS4_
        .type           _ZN2at6native13im2col_kernelIN3c104HalfEEEvlPKT_llllllllllllPS4_,@function
        .size           _ZN2at6native13im2col_kernelIN3c104HalfEEEvlPKT_llllllllllllPS4_,(.L_x_112 - _ZN2at6native13im2col_kernelIN3c104HalfEEEvlPKT_llllllllllllPS4_)
        .other          _ZN2at6native13im2col_kernelIN3c104HalfEEEvlPKT_llllllllllllPS4_,@"STO_CUDA_ENTRY STV_DEFAULT"
_ZN2at6native13im2col_kernelIN3c104HalfEEEvlPKT_llllllllllllPS4_:
.text._ZN2at6native13im2col_kernelIN3c104HalfEEEvlPKT_llllllllllllPS4_:
        /* <DEDUP_REMOVED lines=29> */
.L_x_44:
        /* <DEDUP_REMOVED lines=31> */
.L_x_31:
[----:B------:R-:W0:Y:S01]  /*03c0*/  LDCU.64 UR6, c[0x0][0x3e8] ;  /* 0x00007d00ff0677ac */ /* 0x000e220008000a00 */
[----:B-----5:R-:W-:Y:S01]  /*03d0*/  IMAD.MOV.U32 R16, RZ, RZ, R7 ;  /* 0x000000ffff107224 */ /* 0x020fe200078e0007 */
[----:B------:R-:W-:Y:S01]  /*03e0*/  MOV R2, 0x430 ;  /* 0x0000043000027802 */ /* 0x000fe20000000f00 */
[----:B------:R-:W-:Y:S01]  /*03f0*/  IMAD.MOV.U32 R11, RZ, RZ, R6 ;  /* 0x000000ffff0b7224 */ /* 0x000fe200078e0006 */
[----:B0-----:R-:W-:Y:S01]  /*0400*/  MOV R9, UR6 ;  /* 0x0000000600097c02 */ /* 0x001fe20008000f00 */
[----:B------:R-:W-:-:S07]  /*0410*/  IMAD.U32 R8, RZ, RZ, UR7 ;  /* 0x00000007ff087e24 */ /* 0x000fce000f8e00ff */
[----:B------:R-:W-:Y:S05]  /*0420*/  CALL.REL.NOINC `($__internal_2_$__cuda_sm20_div_s64) ;  /* 0x00000028005c7944 */ /* 0x000fea0003c00000 */
        /* <DEDUP_REMOVED lines=12> */
.L_x_32:
[----:B------:R-:W-:Y:S05]  /*04f0*/  BSYNC.RECONVERGENT B0 ;  /* 0x0000000000007941 */ /* 0x000fea0003800200 */
.L_x_30:
        /* <DEDUP_REMOVED lines=31> */
.L_x_34:
[----:B------:R-:W0:Y:S01]  /*06f0*/  LDCU.64 UR6, c[0x0][0x3e0] ;  /* 0x00007c00ff0677ac */ /* 0x000e220008000a00 */
[----:B------:R-:W-:Y:S01]  /*0700*/  IMAD.MOV.U32 R16, RZ, RZ, R4 ;  /* 0x000000ffff107224 */ /* 0x000fe200078e0004 */
[----:B------:R-:W-:Y:S01]  /*0710*/  MOV R2, 0x760 ;  /* 0x0000076000027802 */ /* 0x000fe20000000f00 */
[----:B------:R-:W-:Y:S01]  /*0720*/  IMAD.MOV.U32 R11, RZ, RZ, R5 ;  /* 0x000000ffff0b7224 */ /* 0x000fe200078e0005 */
[----:B0-----:R-:W-:Y:S01]  /*0730*/  MOV R9, UR6 ;  /* 0x0000000600097c02 */ /* 0x001fe20008000f00 */
[----:B------:R-:W-:-:S07]  /*0740*/  IMAD.U32 R8, RZ, RZ, UR7 ;  /* 0x00000007ff087e24 */ /* 0x000fce000f8e00ff */
[----:B------:R-:W-:Y:S05]  /*0750*/  CALL.REL.NOINC `($__internal_2_$__cuda_sm20_div_s64) ;  /* 0x0000002400907944 */ /* 0x000fea0003c00000 */
        /* <DEDUP_REMOVED lines=10> */
.L_x_35:
[----:B------:R-:W-:Y:S05]  /*0800*/  BSYNC.RECONVERGENT B0 ;  /* 0x0000000000007941 */ /* 0x000fea0003800200 */
.L_x_33:
        /* <DEDUP_REMOVED lines=76> */
.L_x_43:
        /* <DEDUP_REMOVED lines=78> */
.L_x_37:
        /* <DEDUP_REMOVED lines=161> */
.L_x_36:
        /* <DEDUP_REMOVED lines=134> */
.L_x_39:
        /* <DEDUP_REMOVED lines=78> */
.L_x_40:
        /* <DEDUP_REMOVED lines=44> */
.L_x_42:
[----:B------:R-:W-:Y:S05]  /*2bc0*/  BSYNC.RECONVERGENT B0 ;  /* 0x0000000000007941 */ /* 0x000fea0003800200 */
.L_x_41:
        /* <DEDUP_REMOVED lines=9> */
.L_x_38:
        /* <DEDUP_REMOVED lines=20> */
        .weak           $__internal_2_$__cuda_sm20_div_s64
        .type           $__internal_2_$__cuda_sm20_div_s64,@function
        .size           $__internal_2_$__cuda_sm20_div_s64,(.L_x_112 - $__internal_2_$__cuda_sm20_div_s64)
$__internal_2_$__cuda_sm20_div_s64:
        /* <DEDUP_REMOVED lines=86> */
[----:B------:R-:W-:Y:S06]  /*3300*/  RET.REL.NODEC R6 `(_ZN2at6native13im2col_kernelIN3c104HalfEEEvlPKT_llllllllllllPS4_) ;  /* 0xffffffcc063c7950 */ /* 0x000fec0003c3ffff */
.L_x_45:
        /* <DEDUP_REMOVED lines=15> */
.L_x_112:


//--------------------- .text._ZN2at6native13im2col_kernelIN3c107complexIfEEEEvlPKT_llllllllllllPS5_ --------------------------
	.section	.text._ZN2at6native13im2col_kernelIN3c107complexIfEEEEvlPKT_llllllllllllPS5_,"ax",@progbits
	.align	128
        .global         _ZN2at6native13im2col_kernelIN3c107complexIfEEEEvlPKT_llllllllllllPS5_
        .type           _ZN2at6native13im2col_kernelIN3c107complexIfEEEEvlPKT_llllllllllllPS5_,@function
        .size           _ZN2at6native13im2col_kernelIN3c107complexIfEEEEvlPKT_llllllllllllPS5_,(.L_x_113 - _ZN2at6native13im2col_kernelIN3c107complexIfEEEEvlPKT_llllllllllllPS5_)
        .other          _ZN2at6native13im2col_kernelIN3c107complexIfEEEEvlPKT_llllllllllllPS5_,@"STO_CUDA_ENTRY STV_DEFAULT"
_ZN2at6native13im2col_kernelIN3c107complexIfEEEEvlPKT_llllllllllllPS5_:
.text._ZN2at6native13im2col_kernelIN3c107complexIfEEEEvlPKT_llllllllllllPS5_:
        /* <DEDUP_REMOVED lines=26> */
[----:B0-----:R-:W-:-:S12]  /*01a0*/  USHF.L.U32 UR5, UR6, 0x2, URZ ;  /* 0x0000000206057899 */ /* 0x001fd800080006ff */
.L_x_60:
[----:B---3--:R-:W3:Y:S01]  /*01b0*/  LDL R6, [R1+0x38] ;  /* 0x0000380001067983 */ /* 0x008ee20000100800 */
[----:B------:R-:W3:Y:S03]  /*01c0*/  LDCU UR6, c[0x0][0x3ec] ;  /* 0x00007d80ff0677ac */ /* 0x000ee60008000800 */
[----:B------:R0:W5:Y:S01]  /*01d0*/  LDL R7, [R1+0x34] ;  /* 0x0000340001077983 */ /* 0x0001620000100800 */
[----:B------:R-:W-:Y:S01]  /*01e0*/  BSSY.RECONVERGENT B0, `(.L_x_46) ;  /* 0x000002f000007945 */ /* 0x000fe20003800200 */
[----:B---3--:R-:W-:-:S04]  /*01f0*/  LOP3.LUT R0, R6, UR6, RZ, 0xfc, !PT ;  /* 0x0000000606007c12 */ /* 0x008fc8000f8efcff */
[----:B------:R-:W-:-:S13]  /*0200*/  ISETP.NE.U32.AND P0, PT, R0, RZ, PT ;  /* 0x000000ff0000720c */ /* 0x000fda0003f05070 */
[----:B01----:R-:W-:Y:S05]  /*0210*/  @P0 BRA `(.L_x_47) ;  /* 0x0000000000600947 */ /* 0x003fea0003800000 */
[----:B------:R-:W0:Y:S02]  /*0220*/  LDCU UR6, c[0x0][0x3e8] ;  /* 0x00007d00ff0677ac */ /* 0x000e240008000800 */
[----:B0-----:R-:W0:Y:S01]  /*0230*/  I2F.U32.RP R0, UR6 ;  /* 0x0000000600007d06 */ /* 0x001e220008209000 */
[----:B------:R-:W-:-:S07]  /*0240*/  ISETP.NE.U32.AND P2, PT, RZ, UR6, PT ;  /* 0x00000006ff007c0c */ /* 0x000fce000bf45070 */
[----:B0-----:R-:W0:Y:S02]  /*0250*/  MUFU.RCP R0, R0 ;  /* 0x0000000000007308 */ /* 0x001e240000001000 */
[----:B0-----:R-:W-:-:S06]  /*0260*/  VIADD R2, R0, 0xffffffe ;  /* 0x0ffffffe00027836 */ /* 0x001fcc0000000000 */
[----:B------:R0:W1:Y:S02]  /*0270*/  F2I.FTZ.U32.TRUNC.NTZ R3, R2 ;  /* 0x0000000200037305 */ /* 0x000064000021f000 */
[----:B0-----:R-:W-:Y:S02]  /*0280*/  HFMA2 R2, -RZ, RZ, 0, 0 ;  /* 0x00000000ff027431 */ /* 0x001fe400000001ff */
        /* <DEDUP_REMOVED lines=8> */
[----:B------:R-:W-:Y:S02]  /*0310*/  @P0 VIADD R3, R3, -UR6 ;  /* 0x8000000603030c36 */ /* 0x000fe40008000000 */
[----:B------:R-:W-:-:S03]  /*0320*/  @P0 VIADD R4, R4, 0x1 ;  /* 0x0000000104040836 */ /* 0x000fc60000000000 */
[----:B------:R-:W-:Y:S01]  /*0330*/  ISETP.GE.U32.AND P1, PT, R3, UR6, PT ;  /* 0x0000000603007c0c */ /* 0x000fe2000bf26070 */
[----:B------:R-:W-:-:S12]  /*0340*/  IMAD.MOV.U32 R3, RZ, RZ, RZ ;  /* 0x000000ffff037224 */ /* 0x000fd800078e00ff */
[----:B------:R-:W-:Y:S01]  /*0350*/  @P1 VIADD R4, R4, 0x1 ;  /* 0x0000000104041836 */ /* 0x000fe20000000000 */
[----:B------:R-:W-:-:S04]  /*0360*/  @!P2 LOP3.LUT R4, RZ, UR6, RZ, 0x33, !PT ;  /* 0x00000006ff04ac12 */ /* 0x000fc8000f8e33ff */
[----:B------:R-:W-:-:S05]  /*0370*/  IADD3 R0, PT, PT, -R4, RZ, RZ ;  /* 0x000000ff04007210 */ /* 0x000fca0007ffe1ff */
[----:B------:R-:W-:Y:S01]  /*0380*/  IMAD R0, R0, UR6, R7 ;  /* 0x0000000600007c24 */ /* 0x000fe2000f8e0207 */
[----:B------:R-:W-:Y:S06]  /*0390*/  BRA `(.L_x_48) ;  /* 0x00000000004c7947 */ /* 0x000fec0003800000 */
.L_x_47:
[----:B------:R-:W0:Y:S01]  /*03a0*/  LDCU.64 UR6, c[0x0][0x3e8] ;  /* 0x00007d00ff0677ac */ /* 0x000e220008000a00 */
[----:B-----5:R-:W-:Y:S01]  /*03b0*/  IMAD.MOV.U32 R16, RZ, RZ, R7 ;  /* 0x000000ffff107224 */ /* 0x020fe200078e0007 */
[----:B------:R-:W-:Y:S01]  /*03c0*/  MOV R2, 0x410 ;  /* 0x0000041000027802 */ /* 0x000fe20000000f00 */
[----:B------:R-:W-:Y:S02]  /*03d0*/  IMAD.MOV.U32 R11, RZ, RZ, R6 ;  /* 0x000000ffff0b7224 */ /* 0x000fe400078e0006 */
[----:B0-----:R-:W-:Y:S01]  /*03e0*/  IMAD.U32 R9, RZ, RZ, UR6 ;  /* 0x00000006ff097e24 */ /* 0x001fe2000f8e00ff */
[----:B------:R-:W-:-:S07]  /*03f0*/  MOV R8, UR7 ;  /* 0x0000000700087c02 */ /* 0x000fce0008000f00 */
[----:B--2---:R-:W-:Y:S05]  /*0400*/  CALL.REL.NOINC `($__internal_3_$__cuda_sm20_div_s64) ;  /* 0x0000002400f47944 */ /* 0x004fea0003c00000 */
[----:B------:R-:W2:Y:S01]  /*0410*/  LDL R3, [R1+0x38] ;  /* 0x0000380001037983 */ /* 0x000ea20000100800 */
[----:B------:R-:W0:Y:S03]  /*0420*/  LDCU.64 UR6, c[0x0][0x3e8] ;  /* 0x00007d00ff0677ac */ /* 0x000e260008000a00 */
[----:B------:R-:W2:Y:S01]  /*0430*/  LDL R2, [R1+0x34] ;  /* 0x0000340001027983 */ /* 0x000ea20000100800 */
[-C--:B------:R-:W-:Y:S02]  /*0440*/  IADD3 R5, P0, PT, RZ, -R20.reuse, RZ ;  /* 0x80000014ff057210 */ /* 0x080fe40007f1e0ff */
[----:B------:R-:W-:-:S03]  /*0450*/  MOV R4, R20 ;  /* 0x0000001400047202 */ /* 0x000fc60000000f00 */
[----:B------:R-:W-:-:S04]  /*0460*/  IMAD.X R0, RZ, RZ, ~R21, P0 ;  /* 0x000000ffff007224 */ /* 0x000fc800000e0e15 */
[----:B0-----:R-:W-:Y:S02]  /*0470*/  IMAD R0, R0, UR6, RZ ;  /* 0x0000000600007c24 */ /* 0x001fe4000f8e02ff */
[----:B--2---:R-:W-:-:S04]  /*0480*/  IMAD.WIDE.U32 R2, R5, UR6, R2 ;  /* 0x0000000605027c25 */ /* 0x004fc8000f8e0002 */
[----:B------:R-:W-:Y:S02]  /*0490*/  IMAD R5, R5, UR7, R0 ;  /* 0x0000000705057c24 */ /* 0x000fe4000f8e0200 */
[----:B------:R-:W-:Y:S02]  /*04a0*/  IMAD.MOV.U32 R0, RZ, RZ, R2 ;  /* 0x000000ffff007224 */ /* 0x000fe400078e0002 */
[----:B------:R-:W-:Y:S02]  /*04b0*/  IMAD.IADD R3, R3, 0x1, R5 ;  /* 0x0000000103037824 */ /* 0x000fe400078e0205 */
[----:B------:R-:W-:-:S07]  /*04c0*/  IMAD.MOV.U32 R5, RZ, RZ, R21 ;  /* 0x000000ffff057224 */ /* 0x000fce00078e0015 */
.L_x_48:
[----:B--2---:R-:W-:Y:S05]  /*04d0*/  BSYNC.RECONVERGENT B0 ;  /* 0x0000000000007941 */ /* 0x004fea0003800200 */
.L_x_46:
        /* <DEDUP_REMOVED lines=23> */
[----:B------:R-:W-:Y:S02]  /*0650*/  @P0 IMAD.IADD R5, R5, 0x1, -R13 ;  /* 0x0000000105050824 */ /* 0x000fe400078e0a0d */
[----:B------:R-:W-:-:S03]  /*0660*/  @P0 VIADD R20, R20, 0x1 ;  /* 0x0000000114140836 */ /* 0x000fc60000000000 */
[----:B------:R-:W-:-:S13]  /*0670*/  ISETP.GE.U32.AND P1, PT, R5, R13, PT ;  /* 0x0000000d0500720c */ /* 0x000fda0003f26070 */
[----:B------:R-:W-:Y:S02]  /*0680*/  @P1 IADD3 R20, PT, PT, R20, 0x1, RZ ;  /* 0x0000000114141810 */ /* 0x000fe40007ffe0ff */
[----:B------:R-:W-:-:S05]  /*0690*/  @!P2 LOP3.LUT R20, RZ, R13, RZ, 0x33, !PT ;  /* 0x0000000dff14a212 */ /* 0x000fca00078e33ff */
[----:B------:R-:W-:-:S04]  /*06a0*/  IMAD.MOV R9, RZ, RZ, -R20 ;  /* 0x000000ffff097224 */ /* 0x000fc800078e0a14 */
[----:B------:R-:W-:Y:S01]  /*06b0*/  IMAD R9, R13, R9, R4 ;  /* 0x000000090d097224 */ /* 0x000fe200078e0204 */
[----:B------:R-:W-:Y:S06]  /*06c0*/  BRA `(.L_x_51) ;  /* 0x0000000000447947 */ /* 0x000fec0003800000 */
.L_x_50:
[----:B------:R-:W0:Y:S01]  /*06d0*/  LDCU.64 UR6, c[0x0][0x3e0] ;  /* 0x00007c00ff0677ac */ /* 0x000e220008000a00 */
[----:B------:R-:W-:Y:S01]  /*06e0*/  IMAD.MOV.U32 R16, RZ, RZ, R4 ;  /* 0x000000ffff107224 */ /* 0x000fe200078e0004 */
[----:B------:R-:W-:Y:S01]  /*06f0*/  MOV R2, 0x740 ;  /* 0x0000074000027802 */ /* 0x000fe20000000f00 */
[----:B------:R-:W-:Y:S01]  /*0700*/  IMAD.MOV.U32 R11, RZ, RZ, R5 ;  /* 0x000000ffff0b7224 */ /* 0x000fe200078e0005 */
[----:B0-----:R-:W-:Y:S01]  /*0710*/  MOV R9, UR6 ;  /* 0x0000000600097c02 */ /* 0x001fe20008000f00 */
[----:B------:R-:W-:-:S07]  /*0720*/  IMAD.U32 R8, RZ, RZ, UR7 ;  /* 0x00000007ff087e24 */ /* 0x000fce000f8e00ff */
[----:B------:R-:W-:Y:S05]  /*0730*/  CALL.REL.NOINC `($__internal_3_$__cuda_sm20_div_s64) ;  /* 0x0000002400287944 */ /* 0x000fea0003c00000 */
[----:B------:R-:W0:Y:S01]  /*0740*/  LDCU.64 UR6, c[0x0][0x3e0] ;  /* 0x00007c00ff0677ac */ /* 0x000e220008000a00 */
[----:B------:R-:W-:-:S05]  /*0750*/  IADD3 R7, P0, PT, RZ, -R20, RZ ;  /* 0x80000014ff077210 */ /* 0x000fca0007f1e0ff */
[----:B------:R-:W-:Y:S02]  /*0760*/  IMAD.X R2, RZ, RZ, ~R21, P0 ;  /* 0x000000ffff027224 */ /* 0x000fe400000e0e15 */
[----:B0-----:R-:W-:Y:S01]  /*0770*/  IMAD.U32 R13, RZ, RZ, UR6 ;  /* 0x00000006ff0d7e24 */ /* 0x001fe2000f8e00ff */
[----:B------:R-:W-:-:S03]  /*0780*/  MOV R11, UR7 ;  /* 0x00000007000b7c02 */ /* 0x000fc60008000f00 */
[-C--:B------:R-:W-:Y:S02]  /*0790*/  IMAD R2, R2, R13.reuse, RZ ;  /* 0x0000000d02027224 */ /* 0x080fe400078e02ff */
[----:B------:R-:W-:-:S04]  /*07a0*/  IMAD.WIDE.U32 R4, R7, R13, R4 ;  /* 0x0000000d07047225 */ /* 0x000fc800078e0004 */
[----:B------:R-:W-:Y:S02]  /*07b0*/  IMAD R7, R7, R11, R2 ;  /* 0x0000000b07077224 */ /* 0x000fe400078e0202 */
[----:B------:R-:W-:Y:S02]  /*07c0*/  IMAD.MOV.U32 R9, RZ, RZ, R4 ;  /* 0x000000ffff097224 */ /* 0x000fe400078e0004 */
[----:B------:R-:W-:-:S07]  /*07d0*/  IMAD.IADD R8, R5, 0x1, R7 ;  /* 0x0000000105087824 */ /* 0x000fce00078e0207 */
.L_x_51:
[----:B------:R-:W-:Y:S05]  /*07e0*/  BSYNC.RECONVERGENT B0 ;  /* 0x0000000000007941 */ /* 0x000fea0003800200 */
.L_x_49:
[----:B------:R-:W0:Y:S01]  /*07f0*/  LDCU.128 UR12, c[0x0][0x3a0] ;  /* 0x00007400ff0c77ac */ /* 0x000e220008000c00 */
[----:B------:R-:W1:Y:S01]  /*0800*/  LDC.64 R56, c[0x0][0x3b0] ;  /* 0x0000ec00ff387b82 */ /* 0x000e620000000a00 */
[----:B------:R-:W-:Y:S01]  /*0810*/  IMAD.MOV.U32 R6, RZ, RZ, R9 ;  /* 0x000000ffff067224 */ /* 0x000fe200078e0009 */
[----:B------:R-:W-:-:S06]  /*0820*/  CS2R R54, SRZ ;  /* 0x0000000000367805 */ /* 0x000fcc000001ff00 */
[----:B------:R-:W2:Y:S01]  /*0830*/  LDC.64 R52, c[0x0][0x3b8] ;  /* 0x0000ee00ff347b82 */ /* 0x000ea20000000a00 */
[----:B0-----:R-:W-:Y:S02]  /*0840*/  UIMAD UR8, UR15, UR12, URZ ;  /* 0x0000000c0f0872a4 */ /* 0x001fe4000f8e02ff */
[----:B------:R-:W-:Y:S02]  /*0850*/  UIMAD.WIDE.U32 UR6, UR14, UR12, URZ ;  /* 0x0000000c0e0672a5 */ /* 0x000fe4000f8e00ff */
[----:B------:R-:W-:Y:S01]  /*0860*/  UIMAD UR8, UR14, UR13, UR8 ;  /* 0x0000000d0e0872a4 */ /* 0x000fe2000f8e0208 */
[----:B------:R-:W0:Y:S01]  /*0870*/  LDCU.64 UR12, c[0x0][0x3e8] ;  /* 0x00007d00ff0c77ac */ /* 0x000e220008000a00 */
[----:B-1----:R-:W-:Y:S02]  /*0880*/  IADD3 R56, P0, PT, RZ, -R56, RZ ;  /* 0x80000038ff387210 */ /* 0x002fe40007f1e0ff */
[----:B------:R-:W-:Y:S01]  /*0890*/  IMAD.WIDE.U32 R4, R13, UR6, RZ ;  /* 0x000000060d047c25 */ /* 0x000fe2000f8e00ff */
[----:B------:R-:W-:-:S03]  /*08a0*/  UIADD3 UR7, UPT, UPT, UR7, UR8, URZ ;  /* 0x0000000807077290 */ /* 0x000fc6000fffe0ff */
[----:B------:R-:W-:-:S03]  /*08b0*/  IMAD.X R57, RZ, RZ, ~R57, P0 ;  /* 0x000000ffff397224 */ /* 0x000fc600000e0e39 */
[----:B------:R-:W1:Y:S01]  /*08c0*/  LDCU.128 UR8, c[0x0][0x3c0] ;  /* 0x00007800ff0877ac */ /* 0x000e620008000c00 */
[----:B------:R-:W-:Y:S01]  /*08d0*/  IMAD R2, R13, UR7, RZ ;  /* 0x000000070d027c24 */ /* 0x000fe2000f8e02ff */
[----:B--2---:R-:W-:-:S03]  /*08e0*/  SHF.L.U64.HI R59, R52, 0x3, R53 ;  /* 0x00000003343b7819 */ /* 0x004fc60000010235 */
[----:B------:R-:W-:Y:S01]  /*08f0*/  IMAD R7, R11, UR6, R2 ;  /* 0x000000060b077c24 */ /* 0x000fe2000f8e0202 */
[----:B------:R-:W2:Y:S03]  /*0900*/  LDCU.64 UR6, c[0x0][0x3f0] ;  /* 0x00007e00ff0677ac */ /* 0x000ea60008000a00 */
[----:B------:R-:W-:Y:S01]  /*0910*/  IMAD.IADD R5, R5, 0x1, R7 ;  /* 0x0000000105057824 */ /* 0x000fe200078e0207 */
[----:B------:R-:W-:-:S03]  /*0920*/  MOV R7, R8 ;  /* 0x0000000800077202 */ /* 0x000fc60000000f00 */
        /* <DEDUP_REMOVED lines=12> */
[----:B------:R-:W-:Y:S01]  /*09f0*/  IMAD.IADD R7, R17, 0x1, R7 ;  /* 0x0000000111077824 */ /* 0x000fe200078e0207 */
[C---:B--2---:R-:W-:Y:S01]  /*0a00*/  LEA R15, P1, R16.reuse, UR6, 0x3 ;  /* 0x00000006100f7c11 */ /* 0x044fe2000f8218ff */
[----:B------:R-:W-:Y:S02]  /*0a10*/  IMAD R3, R3, UR10, RZ ;  /* 0x0000000a03037c24 */ /* 0x000fe4000f8e02ff */
[----:B------:R-:W-:Y:S01]  /*0a20*/  IMAD.WIDE.U32 R56, R9, UR8, R56 ;  /* 0x0000000809387c25 */ /* 0x000fe2000f8e0038 */
[----:B------:R-:W-:Y:S02]  /*0a30*/  LEA.HI.X R16, R16, UR7, R7, 0x3, P1 ;  /* 0x0000000710107c11 */ /* 0x000fe400088f1c07 */
[----:B------:R-:W-:Y:S01]  /*0a40*/  IADD3.X R7, PT, PT, RZ, ~R53, RZ, P0, !PT ;  /* 0x80000035ff077210 */ /* 0x000fe200007fe4ff */
[C---:B------:R-:W-:Y:S02]  /*0a50*/  IMAD R19, R0.reuse, UR11, R3 ;  /* 0x0000000b00137c24 */ /* 0x040fe4000f8e0203 */
[----:B------:R-:W-:-:S04]  /*0a60*/  IMAD.WIDE.U32 R2, R0, UR10, RZ ;  /* 0x0000000a00027c25 */ /* 0x000fc8000f8e00ff */
[----:B------:R-:W-:Y:S02]  /*0a70*/  IMAD.SHL.U32 R17, R2, 0x8, RZ ;  /* 0x0000000802117824 */ /* 0x000fe400078e00ff */
[----:B------:R-:W-:Y:S02]  /*0a80*/  IMAD.IADD R19, R3, 0x1, R19 ;  /* 0x0000000103137824 */ /* 0x000fe400078e0213 */
[----:B-1----:R-:W-:Y:S01]  /*0a90*/  IMAD.WIDE.U32 R8, R4, 0x7, R6 ;  /* 0x0000000704087825 */ /* 0x002fe200078e0006 */
[----:B------:R-:W-:Y:S02]  /*0aa0*/  LEA R17, P0, -R52, R17, 0x3 ;  /* 0x0000001134117211 */ /* 0x000fe400078019ff */
[----:B------:R-:W-:Y:S01]  /*0ab0*/  SHF.L.U64.HI R0, R2, 0x3, R19 ;  /* 0x0000000302007819 */ /* 0x000fe20000010213 */
[--C-:B------:R-:W-:Y:S01]  /*0ac0*/  IMAD.WIDE.U32 R10, R4, 0x6, R6.reuse ;  /* 0x00000006040a7825 */ /* 0x100fe200078e0006 */
[C---:B------:R-:W-:Y:S01]  /*0ad0*/  IADD3 R60, P1, PT, R2.reuse, R8, RZ ;  /* 0x00000008023c7210 */ /* 0x040fe20007f3e0ff */
[----:B------:R-:W-:Y:S02]  /*0ae0*/  STL [R1+0x30], R17 ;  /* 0x0000301101007387 */ /* 0x000fe40000100800 */
[----:B------:R-:W-:Y:S01]  /*0af0*/  IMAD R14, R5, 0x7, RZ ;  /* 0x00000007050e7824 */ /* 0x000fe200078e02ff */
[----:B------:R-:W-:Y:S01]  /*0b00*/  IADD3 R26, P2, PT, R2, R10, RZ ;  /* 0x0000000a021a7210 */ /* 0x000fe20007f5e0ff */
[----:B------:R-:W-:-:S03]  /*0b10*/  IMAD.WIDE.U32 R12, R4, 0x5, R6 ;  /* 0x00000005040c7825 */ /* 0x000fc600078e0006 */
[----:B------:R-:W-:Y:S01]  /*0b20*/  IADD3.X R61, PT, PT, R19, R9, R14, P1, !PT ;  /* 0x00000009133d7210 */ /* 0x000fe20000ffe40e */
[C---:B------:R-:W-:Y:S01]  /*0b30*/  IMAD R18, R5.reuse, 0x6, RZ ;  /* 0x0000000605127824 */ /* 0x040fe200078e02ff */
[----:B------:R-:W-:Y:S01]  /*0b40*/  IADD3 R24, P3, PT, R2, R12, RZ ;  /* 0x0000000c02187210 */ /* 0x000fe20007f7e0ff */
[----:B------:R-:W-:Y:S02]  /*0b50*/  IMAD R22, R5, 0x5, RZ ;  /* 0x0000000505167824 */ /* 0x000fe400078e02ff */
[----:B------:R-:W-:Y:S01]  /*0b60*/  IMAD.X R59, R0, 0x1, ~R59, P0 ;  /* 0x00000001003b7824 */ /* 0x000fe200000e0e3b */
[----:B------:R-:W-:Y:S01]  /*0b70*/  IADD3 R8, P0, P1, R2, R4, -R52 ;  /* 0x0000000402087210 */ /* 0x000fe2000791e834 */
[C---:B------:R-:W-:Y:S01]  /*0b80*/  IMAD.SHL.U32 R3, R4.reuse, 0x2, RZ ;  /* 0x0000000204037824 */ /* 0x040fe200078e00ff */
[C---:B------:R-:W-:Y:S01]  /*0b90*/  IADD3.X R27, PT, PT, R19.reuse, R11, R18, P2, !PT ;  /* 0x0000000b131b7210 */ /* 0x040fe200017fe412 */
[----:B------:R-:W-:Y:S01]  /*0ba0*/  IMAD.WIDE.U32 R6, R4, 0x3, R6 ;  /* 0x0000000304067825 */ /* 0x000fe200078e0006 */
[----:B------:R-:W-:-:S02]  /*0bb0*/  IADD3.X R25, PT, PT, R19, R13, R22, P3, !PT ;  /* 0x0000000d13197210 */ /* 0x000fc40001ffe416 */
[----:B------:R-:W-:Y:S01]  /*0bc0*/  IADD3.X R9, PT, PT, R19, R5, ~R53, P0, P1 ;  /* 0x0000000513097210 */ /* 0x000fe200007e2c35 */
[----:B------:R-:W-:Y:S01]  /*0bd0*/  STL.64 [R1], R26 ;  /* 0x0000001a01007387 */ /* 0x000fe20000100a00 */
[----:B------:R-:W-:Y:S01]  /*0be0*/  SHF.L.U64.HI R0, R4, 0x1, R5 ;  /* 0x0000000104007819 */ /* 0x000fe20000010205 */
[----:B------:R-:W-:Y:S01]  /*0bf0*/  IMAD R4, R5, 0x3, RZ ;  /* 0x0000000305047824 */ /* 0x000fe200078e02ff */
[C---:B------:R-:W-:Y:S01]  /*0c00*/  IADD3 R12, P1, P2, R2.reuse, UR5, -R52 ;  /* 0x00000005020c7c10 */ /* 0x040fe2000fa3e834 */
[----:B------:R-:W-:Y:S01]  /*0c10*/  STL.64 [R1+0x8], R24 ;  /* 0x0000081801007387 */ /* 0x000fe20000100a00 */
[----:B------:R-:W-:Y:S01]  /*0c20*/  IADD3 R10, P4, P5, R2, -R52, R3 ;  /* 0x80000034020a7210 */ /* 0x000fe20007d9e003 */
[----:B------:R-:W-:Y:S01]  /*0c30*/  IMAD.IADD R58, R57, 0x1, R23 ;  /* 0x00000001393a7824 */ /* 0x000fe200078e0217 */
[C---:B------:R-:W-:Y:S01]  /*0c40*/  IADD3.X R13, PT, PT, R19.reuse, UR4, ~R53, P1, P2 ;  /* 0x00000004130d7c10 */ /* 0x040fe20008fe4c35 */
[----:B------:R0:W-:Y:S01]  /*0c50*/  STL.64 [R1+0x28], R8 ;  /* 0x0000280801007387 */ /* 0x0001e20000100a00 */
[----:B------:R-:W-:-:S02]  /*0c60*/  IADD3.X R11, PT, PT, R19, ~R53, R0, P4, P5 ;  /* 0x80000035130b7210 */ /* 0x000fc400027ea400 */
[C---:B------:R-:W-:Y:S01]  /*0c70*/  IADD3 R52, P0, PT, R2.reuse, -R52, RZ ;  /* 0x8000003402347210 */ /* 0x040fe20007f1e0ff */
[----:B------:R1:W-:Y:S03]  /*0c80*/  STL.64 [R1+0x10], R12 ;  /* 0x0000100c01007387 */ /* 0x0003e60000100a00 */
[----:B------:R-:W-:Y:S01]  /*0c90*/  IADD3.X R53, PT, PT, R19, ~R53, RZ, P0, !PT ;  /* 0x8000003513357210 */ /* 0x000fe200007fe4ff */
[----:B------:R1:W-:Y:S01]  /*0ca0*/  STL.64 [R1+0x20], R10 ;  /* 0x0000200a01007387 */ /* 0x0003e20000100a00 */
[----:B0-----:R-:W-:-:S04]  /*0cb0*/  IADD3 R8, P3, PT, R2, R6, RZ ;  /* 0x0000000602087210 */ /* 0x001fc80007f7e0ff */
[----:B------:R-:W-:-:S05]  /*0cc0*/  IADD3.X R9, PT, PT, R19, R7, R4, P3, !PT ;  /* 0x0000000713097210 */ /* 0x000fca0001ffe404 */
[----:B------:R1:W-:Y:S04]  /*0cd0*/  STL.64 [R1+0x18], R8 ;  /* 0x0000180801007387 */ /* 0x0003e80000100a00 */
.L_x_59:
[----:B0-----:R-:W0:Y:S01]  /*0ce0*/  LDCU.64 UR6, c[0x0][0x3a8] ;  /* 0x00007500ff0677ac */ /* 0x001e220008000a00 */
[----:B----4-:R-:W-:Y:S02]  /*0cf0*/  IMAD.MOV.U32 R2, RZ, RZ, R56 ;  /* 0x000000ffff027224 */ /* 0x010fe400078e0038 */
[----:B------:R-:W-:Y:S02]  /*0d00*/  HFMA2 R0, -RZ, RZ, 0, 0 ;  /* 0x00000000ff007431 */ /* 0x000fe400000001ff */
[----:B------:R-:W-:Y:S01]  /*0d10*/  IMAD.MOV.U32 R3, RZ, RZ, R58 ;  /* 0x000000ffff037224 */ /* 0x000fe200078e003a */
[----:B--2---:R-:W2:Y:S01]  /*0d20*/  LDCU.64 UR8, c[0x0][0x3d0] ;  /* 0x00007a00ff0877ac */ /* 0x004ea20008000a00 */
[----:B------:R-:W-:Y:S01]  /*0d30*/  IMAD.MOV.U32 R17, RZ, RZ, RZ ;  /* 0x000000ffff117224 */ /* 0x000fe200078e00ff */
[----:B0-----:R-:W-:-:S04]  /*0d40*/  UISETP.GE.U32.AND UP0, UPT, UR6, 0x8, UPT ;  /* 0x000000080600788c */ /* 0x001fc8000bf06070 */
[----:B------:R-:W-:Y:S01]  /*0d50*/  UISETP.GE.U32.AND.EX UP0, UPT, UR7, URZ, UPT, UP0 ;  /* 0x000000ff0700728c */ /* 0x000fe2000bf06100 */
[----:B--23--:R-:W-:Y:S02]  /*0d60*/  IMAD R5, R55, UR8, RZ ;  /* 0x0000000837057c24 */ /* 0x00cfe4000f8e02ff */
[----:B------:R-:W-:-:S04]  /*0d70*/  IMAD.WIDE.U32 R22, R54, UR8, R2 ;  /* 0x0000000836167c25 */ /* 0x000fc8000f8e0002 */
[----:B------:R-:W-:-:S04]  /*0d80*/  IMAD R3, R54, UR9, R5 ;  /* 0x0000000936037c24 */ /* 0x000fc8000f8e0205 */
[----:B------:R-:W-:Y:S01]  /*0d90*/  IMAD.IADD R3, R23, 0x1, R3 ;  /* 0x0000000117037824 */ /* 0x000fe200078e0203 */
[----:B------:R-:W-:Y:S06]  /*0da0*/  BRA.U !UP0, `(.L_x_52) ;  /* 0x0000000d084c7547 */ /* 0x000fec000b800000 */
[----:B-1----:R-:W2:Y:S01]  /*0db0*/  LDL.64 R12, [R1+0x20] ;  /* 0x00002000010c7983 */ /* 0x002ea20000100a00 */
[----:B------:R-:W0:Y:S03]  /*0dc0*/  LDCU.128 UR8, c[0x0][0x390] ;  /* 0x00007200ff0877ac */ /* 0x000e260008000c00 */
[----:B------:R-:W3:Y:S04]  /*0dd0*/  LDL.64 R26, [R1+0x28] ;  /* 0x00002800011a7983 */ /* 0x000ee80000100a00 */
[----:B------:R-:W4:Y:S04]  /*0de0*/  LDL R14, [R1+0x30] ;  /* 0x00003000010e7983 */ /* 0x000f280000100800 */
[----:B------:R-:W5:Y:S04]  /*0df0*/  LDL.64 R24, [R1+0x10] ;  /* 0x0000100001187983 */ /* 0x000f680000100a00 */
[----:B------:R-:W5:Y:S04]  /*0e00*/  LDL.64 R6, [R1+0x8] ;  /* 0x0000080001067983 */ /* 0x000f680000100a00 */
[----:B------:R-:W5:Y:S04]  /*0e10*/  LDL.64 R8, [R1] ;  /* 0x0000000001087983 */ /* 0x000f680000100a00 */
[----:B------:R-:W5:Y:S01]  /*0e20*/  LDL.64 R18, [R1+0x18] ;  /* 0x0000180001127983 */ /* 0x000f620000100a00 */
[----:B0-----:R-:W-:-:S02]  /*0e30*/  IMAD R5, R21, UR8, RZ ;  /* 0x0000000815057c24 */ /* 0x001fc4000f8e02ff */
[----:B------:R-:W-:Y:S02]  /*0e40*/  IMAD.MOV.U32 R2, RZ, RZ, R22 ;  /* 0x000000ffff027224 */ /* 0x000fe400078e0016 */
[C---:B------:R-:W-:Y:S02]  /*0e50*/  IMAD R5, R20.reuse, UR9, R5 ;  /* 0x0000000914057c24 */ /* 0x040fe4000f8e0205 */
[----:B------:R-:W-:Y:S01]  /*0e60*/  IMAD.WIDE.U32 R10, R20, UR8, R2 ;  /* 0x00000008140a7c25 */ /* 0x000fe2000f8e0002 */
[----:B------:R-:W0:Y:S03]  /*0e70*/  LDCU.64 UR8, c[0x0][0x388] ;  /* 0x00007100ff0877ac */ /* 0x000e260008000a00 */
[----:B------:R-:W-:-:S04]  /*0e80*/  IMAD.IADD R0, R11, 0x1, R5 ;  /* 0x000000010b007824 */ /* 0x000fc800078e0205 */
[----:B------:R-:W-:-:S04]  /*0e90*/  IMAD R5, R0, UR10, RZ ;  /* 0x0000000a00057c24 */ /* 0x000fc8000f8e02ff */
[C---:B------:R-:W-:Y:S01]  /*0ea0*/  IMAD R0, R10.reuse, UR11, R5 ;  /* 0x0000000b0a007c24 */ /* 0x040fe2000f8e0205 */
[----:B------:R-:W-:Y:S02]  /*0eb0*/  ULOP3.LUT UR6, UR6, 0xfffffff8, URZ, 0xc0, !UPT ;  /* 0xfffffff806067892 */ /* 0x000fe4000f8ec0ff */
[----:B------:R-:W-:Y:S01]  /*0ec0*/  ULOP3.LUT UR7, UR7, 0x7fffffff, URZ, 0xc0, !UPT ;  /* 0x7fffffff07077892 */ /* 0x000fe2000f8ec0ff */
[----:B--2---:R-:W-:-:S04]  /*0ed0*/  IMAD.WIDE.U32 R46, R10, UR10, R12 ;  /* 0x0000000a0a2e7c25 */ /* 0x004fc8000f8e000c */
[----:B------:R-:W-:-:S04]  /*0ee0*/  IMAD.WIDE.U32 R12, R10, UR10, RZ ;  /* 0x0000000a0a0c7c25 */ /* 0x000fc8000f8e00ff */
[----:B---3--:R-:W-:Y:S01]  /*0ef0*/  IMAD.WIDE.U32 R48, R10, UR10, R26 ;  /* 0x0000000a0a307c25 */ /* 0x008fe2000f8e001a */
[----:B----4-:R-:W-:Y:S01]  /*0f00*/  LEA R50, P0, R12, R14, 0x3 ;  /* 0x0000000e0c327211 */ /* 0x010fe200078018ff */
[----:B------:R-:W1:Y:S02]  /*0f10*/  LDC.64 R26, c[0x0][0x3e0] ;  /* 0x0000f800ff1a7b82 */ /* 0x000e640000000a00 */
[----:B------:R-:W-:Y:S02]  /*0f20*/  IMAD.IADD R2, R13, 0x1, R0 ;  /* 0x000000010d027824 */ /* 0x000fe400078e0200 */
[C---:B------:R-:W-:Y:S01]  /*0f30*/  IMAD.IADD R13, R0.reuse, 0x1, R47 ;  /* 0x00000001000d7824 */ /* 0x040fe200078e022f */
[----:B------:R-:W-:Y:S01]  /*0f40*/  IADD3 R17, PT, PT, R0, R49, RZ ;  /* 0x0000003100117210 */ /* 0x000fe20007ffe0ff */
[----:B------:R-:W-:Y:S01]  /*0f50*/  IMAD.SHL.U32 R45, R46, 0x8, RZ ;  /* 0x000000082e2d7824 */ /* 0x000fe200078e00ff */
[----:B------:R-:W-:Y:S02]  /*0f60*/  LEA.HI.X R49, R12, R59, R2, 0x3, P0 ;  /* 0x0000003b0c317211 */ /* 0x000fe400000f1c02 */
[----:B------:R-:W-:-:S02]  /*0f70*/  SHF.L.U64.HI R46, R46, 0x3, R13 ;  /* 0x000000032e2e7819 */ /* 0x000fc4000001020d */
[----:B------:R-:W1:Y:S01]  /*0f80*/  LDC.64 R12, c[0x0][0x3e8] ;  /* 0x0000fa00ff0c7b82 */ /* 0x000e620000000a00 */
[----:B-----5:R-:W-:-:S07]  /*0f90*/  IMAD.WIDE.U32 R4, R10, UR10, R24 ;  /* 0x0000000a0a047c25 */ /* 0x020fce000f8e0018 */
[----:B------:R-:W2:Y:S01]  /*0fa0*/  LDC.64 R24, c[0x0][0x3d8] ;  /* 0x0000f600ff187b82 */ /* 0x000ea20000000a00 */
[----:B------:R-:W-:Y:S02]  /*0fb0*/  IMAD.IADD R5, R0, 0x1, R5 ;  /* 0x0000000100057824 */ /* 0x000fe400078e0205 */
[----:B------:R-:W-:-:S04]  /*0fc0*/  IMAD.WIDE.U32 R6, R10, UR10, R6 ;  /* 0x0000000a0a067c25 */ /* 0x000fc8000f8e0006 */
[----:B------:R-:W-:Y:S01]  /*0fd0*/  IMAD.WIDE.U32 R8, R10, UR10, R8 ;  /* 0x0000000a0a087c25 */ /* 0x000fe2000f8e0008 */
[----:B------:R-:W-:-:S03]  /*0fe0*/  SHF.L.U64.HI R42, R4, 0x3, R5 ;  /* 0x00000003042a7819 */ /* 0x000fc60000010205 */
[----:B------:R-:W-:-:S04]  /*0ff0*/  IMAD.WIDE.U32 R18, R10, UR10, R18 ;  /* 0x0000000a0a127c25 */ /* 0x000fc8000f8e0012 */
[----:B-1----:R-:W-:Y:S02]  /*1000*/  IMAD R13, R13, R26, RZ ;  /* 0x0000001a0d0d7224 */ /* 0x002fe400078e02ff */
[----:B------:R-:W-:-:S04]  /*1010*/  IMAD.WIDE.U32 R10, R10, UR10, R60 ;  /* 0x0000000a0a0a7c25 */ /* 0x000fc8000f8e003c */
[C---:B------:R-:W-:Y:S02]  /*1020*/  IMAD R13, R12.reuse, R27, R13 ;  /* 0x0000001b0c0d7224 */ /* 0x040fe400078e020d */
[----:B------:R-:W-:-:S04]  /*1030*/  IMAD.WIDE.U32 R26, R12, R26, RZ ;  /* 0x0000001a0c1a7225 */ /* 0x000fc800078e00ff */
[C---:B------:R-:W-:Y:S01]  /*1040*/  IMAD.SHL.U32 R47, R48.reuse, 0x8, RZ ;  /* 0x00000008302f7824 */ /* 0x040fe200078e00ff */
[----:B------:R-:W-:Y:S01]  /*1050*/  SHF.L.U64.HI R48, R48, 0x3, R17 ;  /* 0x0000000330307819 */ /* 0x000fe20000010211 */
[C---:B------:R-:W-:Y:S01]  /*1060*/  IMAD.IADD R5, R0.reuse, 0x1, R7 ;  /* 0x0000000100057824 */ /* 0x040fe200078e0207 */
[C---:B------:R-:W-:Y:S01]  /*1070*/  IADD3 R7, PT, PT, R0.reuse, R9, RZ ;  /* 0x0000000900077210 */ /* 0x040fe20007ffe0ff */
[C---:B------:R-:W-:Y:S01]  /*1080*/  IMAD.IADD R17, R0.reuse, 0x1, R19 ;  /* 0x0000000100117824 */ /* 0x040fe200078e0213 */
[----:B------:R-:W-:Y:S01]  /*1090*/  IADD3 R13, PT, PT, R27, R13, RZ ;  /* 0x0000000d1b0d7210 */ /* 0x000fe20007ffe0ff */
[----:B------:R-:W-:Y:S01]  /*10a0*/  IMAD.IADD R9, R0, 0x1, R11 ;  /* 0x0000000100097824 */ /* 0x000fe200078e020b */
[----:B------:R-:W-:Y:S01]  /*10b0*/  SHF.L.U32 R43, R18, 0x3, RZ ;  /* 0x00000003122b7819 */ /* 0x000fe200000006ff */
[----:B------:R-:W-:Y:S01]  /*10c0*/  IMAD.SHL.U32 R4, R4, 0x8, RZ ;  /* 0x0000000804047824 */ /* 0x000fe200078e00ff */
[----:B------:R-:W-:Y:S01]  /*10d0*/  SHF.L.U64.HI R44, R18, 0x3, R17 ;  /* 0x00000003122c7819 */ /* 0x000fe20000010211 */
[----:B0-----:R-:W-:Y:S01]  /*10e0*/  IMAD.U32 R0, RZ, RZ, UR8 ;  /* 0x00000008ff007e24 */ /* 0x001fe2000f8e00ff */
[C---:B------:R-:W-:Y:S01]  /*10f0*/  SHF.L.U64.HI R5, R6.reuse, 0x3, R5 ;  /* 0x0000000306057819 */ /* 0x040fe20000010205 */
[----:B------:R-:W-:Y:S01]  /*1100*/  IMAD.SHL.U32 R6, R6, 0x8, RZ ;  /* 0x0000000806067824 */ /* 0x000fe200078e00ff */
[C---:B------:R-:W-:Y:S01]  /*1110*/  SHF.L.U64.HI R7, R8.reuse, 0x3, R7 ;  /* 0x0000000308077819 */ /* 0x040fe20000010207 */
[----:B------:R-:W-:Y:S01]  /*1120*/  IMAD.SHL.U32 R8, R8, 0x8, RZ ;  /* 0x0000000808087824 */ /* 0x000fe200078e00ff */
[C---:B------:R-:W-:Y:S01]  /*1130*/  SHF.L.U64.HI R9, R10.reuse, 0x3, R9 ;  /* 0x000000030a097819 */ /* 0x040fe20000010209 */
[----:B------:R-:W-:Y:S01]  /*1140*/  IMAD.SHL.U32 R10, R10, 0x8, RZ ;  /* 0x000000080a0a7824 */ /* 0x000fe200078e00ff */
[----:B------:R-:W-:Y:S01]  /*1150*/  SHF.L.U64.HI R12, R26, 0x6, R13 ;  /* 0x000000061a0c7819 */ /* 0x000fe2000001020d */
[----:B------:R-:W-:Y:S01]  /*1160*/  IMAD.U32 R2, RZ, RZ, UR9 ;  /* 0x00000009ff027e24 */ /* 0x000fe2000f8e00ff */
[C-C-:B--2---:R-:W-:Y:S01]  /*1170*/  SHF.L.U64.HI R51, R24.reuse, 0x6, R25.reuse ;  /* 0x0000000618337819 */ /* 0x144fe20000010219 */
[----:B------:R-:W-:Y:S01]  /*1180*/  IMAD.MOV.U32 R14, RZ, RZ, R52 ;  /* 0x000000ffff0e7224 */ /* 0x000fe200078e0034 */
[----:B------:R-:W-:Y:S01]  /*1190*/  SHF.L.U64.HI R11, R24, 0x3, R25 ;  /* 0x00000003180b7819 */ /* 0x000fe20000010219 */
[----:B------:R-:W-:Y:S01]  /*11a0*/  IMAD.U32 R17, RZ, RZ, UR6 ;  /* 0x00000006ff117e24 */ /* 0x000fe2000f8e00ff */
[----:B------:R-:W-:Y:S01]  /*11b0*/  MOV R13, R53 ;  /* 0x00000035000d7202 */ /* 0x000fe20000000f00 */
[----:B------:R-:W-:-:S07]  /*11c0*/  IMAD.U32 R18, RZ, RZ, UR7 ;  /* 0x00000007ff127e24 */ /* 0x000fce000f8e00ff */
.L_x_53:
[----:B0-----:R-:W0:Y:S01]  /*11d0*/  LDCU.128 UR8, c[0x0][0x390] ;  /* 0x00007200ff0877ac */ /* 0x001e220008000c00 */
[----:B------:R-:W-:Y:S02]  /*11e0*/  LOP3.LUT R19, R3, R13, RZ, 0xfc, !PT ;  /* 0x0000000d03137212 */ /* 0x000fe400078efcff */
[----:B------:R-:W-:Y:S01]  /*11f0*/  CS2R R28, SRZ ;  /* 0x00000000001c7805 */ /* 0x000fe2000001ff00 */
[----:B------:R-:W1:Y:S01]  /*1200*/  LDC.64 R32, c[0x0][0x3d8] ;  /* 0x0000f600ff207b82 */ /* 0x000e620000000a00 */
[----:B------:R-:W-:-:S07]  /*1210*/  CS2R R36, SRZ ;  /* 0x0000000000247805 */ /* 0x000fce000001ff00 */
[----:B------:R-:W2:Y:S01]  /*1220*/  LDC.64 R38, c[0x0][0x3e8] ;  /* 0x0000fa00ff267b82 */ /* 0x000ea20000000a00 */
[----:B0-----:R-:W-:Y:S02]  /*1230*/  ISETP.GE.U32.AND P1, PT, R14, UR10, PT ;  /* 0x0000000a0e007c0c */ /* 0x001fe4000bf26070 */
[----:B------:R-:W-:Y:S02]  /*1240*/  ISETP.GE.U32.AND P0, PT, R22, UR8, PT ;  /* 0x0000000816007c0c */ /* 0x000fe4000bf06070 */
[----:B------:R-:W-:-:S04]  /*1250*/  ISETP.GE.AND.EX P1, PT, R13, UR11, PT, P1 ;  /* 0x0000000b0d007c0c */ /* 0x000fc8000bf26310 */
[----:B------:R-:W-:-:S04]  /*1260*/  ISETP.GE.OR.EX P1, PT, R3, UR9, P1, P0 ;  /* 0x0000000903007c0c */ /* 0x000fc80008f26700 */
[----:B------:R-:W-:-:S13]  /*1270*/  ISETP.LT.OR P1, PT, R19, RZ, P1 ;  /* 0x000000ff1300720c */ /* 0x000fda0000f21670 */
[----:B------:R-:W-:-:S05]  /*1280*/  @!P1 IADD3 R30, P2, PT, R0, R50, RZ ;  /* 0x00000032001e9210 */ /* 0x000fca0007f5e0ff */
[----:B------:R-:W-:-:S05]  /*1290*/  @!P1 IMAD.X R31, R2, 0x1, R49, P2 ;  /* 0x00000001021f9824 */ /* 0x000fca00010e0631 */
[----:B------:R0:W3:Y:S01]  /*12a0*/  @!P1 LDG.E.64 R28, desc[UR16][R30.64] ;  /* 0x000000101e1c9981 */ /* 0x0000e2000c1e1b00 */
[----:B-1----:R-:W-:-:S04]  /*12b0*/  IADD3 R19, P2, PT, R14, R32, RZ ;  /* 0x000000200e137210 */ /* 0x002fc80007f5e0ff */
[----:B------:R-:W-:Y:S02]  /*12c0*/  ISETP.GE.U32.AND P1, PT, R19, UR10, PT ;  /* 0x0000000a13007c0c */ /* 0x000fe4000bf26070 */
[----:B------:R-:W-:Y:S01]  /*12d0*/  IADD3.X R19, PT, PT, R13, R33, RZ, P2, !PT ;  /* 0x000000210d137210 */ /* 0x000fe200017fe4ff */
[----:B0-----:R-:W-:-:S03]  /*12e0*/  IMAD.MOV.U32 R30, RZ, RZ, R15 ;  /* 0x000000ffff1e7224 */ /* 0x001fc600078e000f */
[----:B------:R-:W-:Y:S01]  /*12f0*/  ISETP.GE.AND.EX P1, PT, R19, UR11, PT, P1 ;  /* 0x0000000b13007c0c */ /* 0x000fe2000bf26310 */
[----:B------:R-:W-:Y:S01]  /*1300*/  IMAD.MOV.U32 R31, RZ, RZ, R16 ;  /* 0x000000ffff1f7224 */ /* 0x000fe200078e0010 */
[C---:B------:R-:W-:Y:S02]  /*1310*/  LOP3.LUT R19, R3.reuse, R19, RZ, 0xfc, !PT ;  /* 0x0000001303137212 */ /* 0x040fe400078efcff */
[----:B------:R-:W-:-:S04]  /*1320*/  ISETP.GE.OR.EX P1, PT, R3, UR9, P1, P0 ;  /* 0x0000000903007c0c */ /* 0x000fc80008f26700 */
[----:B------:R-:W-:-:S13]  /*1330*/  ISETP.LT.OR P1, PT, R19, RZ, P1 ;  /* 0x000000ff1300720c */ /* 0x000fda0000f21670 */
[----:B------:R-:W-:-:S05]  /*1340*/  @!P1 IADD3 R34, P2, PT, R0, R47, RZ ;  /* 0x0000002f00229210 */ /* 0x000fca0007f5e0ff */
[----:B------:R-:W-:Y:S01]  /*1350*/  @!P1 IMAD.X R35, R2, 0x1, R48, P2 ;  /* 0x0000000102239824 */ /* 0x000fe200010e0630 */
[C---:B------:R-:W-:Y:S01]  /*1360*/  LEA R19, P2, R32.reuse, R14, 0x1 ;  /* 0x0000000e20137211 */ /* 0x040fe200078408ff */
[----:B---3--:R0:W-:Y:S04]  /*1370*/  STG.E.64 desc[UR16][R30.64], R28 ;  /* 0x0000001c1e007986 */ /* 0x0081e8000c101b10 */
[----:B------:R1:W3:Y:S01]  /*1380*/  @!P1 LDG.E.64 R36, desc[UR16][R34.64] ;  /* 0x0000001022249981 */ /* 0x0002e2000c1e1b00 */
[----:B------:R-:W-:Y:S02]  /*1390*/  ISETP.GE.U32.AND P1, PT, R19, UR10, PT ;  /* 0x0000000a13007c0c */ /* 0x000fe4000bf26070 */
[----:B------:R-:W-:-:S04]  /*13a0*/  LEA.HI.X R19, R32, R13, R33, 0x1, P2 ;  /* 0x0000000d20137211 */ /* 0x000fc800010f0c21 */
[----:B------:R-:W-:Y:S02]  /*13b0*/  ISETP.GE.AND.EX P1, PT, R19, UR11, PT, P1 ;  /* 0x0000000b13007c0c */ /* 0x000fe4000bf26310 */
[C---:B------:R-:W-:Y:S01]  /*13c0*/  LOP3.LUT R19, R3.reuse, R19, RZ, 0xfc, !PT ;  /* 0x0000001303137212 */ /* 0x040fe200078efcff */
[----:B-1----:R-:W2:Y:S01]  /*13d0*/  LDC.64 R34, c[0x0][0x3e0] ;  /* 0x0000f800ff227b82 */ /* 0x002ea20000000a00 */
[----:B------:R-:W-:-:S04]  /*13e0*/  ISETP.GE.OR.EX P1, PT, R3, UR9, P1, P0 ;  /* 0x0000000903007c0c */ /* 0x000fc80008f26700 */
[----:B------:R-:W-:Y:S01]  /*13f0*/  ISETP.LT.OR P1, PT, R19, RZ, P1 ;  /* 0x000000ff1300720c */ /* 0x000fe20000f21670 */
[-C--:B--2---:R-:W-:Y:S02]  /*1400*/  IMAD R39, R39, R34.reuse, RZ ;  /* 0x0000002227277224 */ /* 0x084fe400078e02ff */
[----:B0-----:R-:W-:-:S04]  /*1410*/  IMAD.WIDE.U32 R28, R38, R34, RZ ;  /* 0x00000022261c7225 */ /* 0x001fc800078e00ff */
[----:B------:R-:W-:Y:S01]  /*1420*/  IMAD R19, R38, R35, R39 ;  /* 0x0000002326137224 */ /* 0x000fe200078e0227 */
[----:B------:R-:W-:Y:S02]  /*1430*/  LEA R38, P2, R28, R15, 0x3 ;  /* 0x0000000f1c267211 */ /* 0x000fe400078418ff */
[----:B------:R-:W-:Y:S02]  /*1440*/  CS2R R34, SRZ ;  /* 0x0000000000227805 */ /* 0x000fe4000001ff00 */
[----:B------:R-:W-:-:S04]  /*1450*/  IADD3 R19, PT, PT, R29, R19, RZ ;  /* 0x000000131d137210 */ /* 0x000fc80007ffe0ff */
[----:B------:R-:W-:Y:S02]  /*1460*/  LEA.HI.X R39, R28, R16, R19, 0x3, P2 ;  /* 0x000000101c277211 */ /* 0x000fe400010f1c13 */
[----:B------:R-:W-:-:S05]  /*1470*/  @!P1 IADD3 R40, P2, PT, R0, R45, RZ ;  /* 0x0000002d00289210 */ /* 0x000fca0007f5e0ff */
[----:B------:R-:W-:Y:S01]  /*1480*/  @!P1 IMAD.X R41, R2, 0x1, R46, P2 ;  /* 0x0000000102299824 */ /* 0x000fe200010e062e */
[----:B---3--:R0:W-:Y:S04]  /*1490*/  STG.E.64 desc[UR16][R38.64], R36 ;  /* 0x0000002426007986 */ /* 0x0081e8000c101b10 */
[----:B------:R1:W2:Y:S01]  /*14a0*/  @!P1 LDG.E.64 R34, desc[UR16][R40.64] ;  /* 0x0000001028229981 */ /* 0x0002a2000c1e1b00 */
[----:B------:R-:W-:Y:S02]  /*14b0*/  IMAD R25, R33, 0x3, RZ ;  /* 0x0000000321197824 */ /* 0x000fe400078e02ff */
[----:B0-----:R-:W-:Y:S01]  /*14c0*/  IMAD.MOV.U32 R36, RZ, RZ, R14 ;  /* 0x000000ffff247224 */ /* 0x001fe200078e000e */
[----:B-1----:R-:W-:Y:S01]  /*14d0*/  LEA R40, P2, R28, R15, 0x4 ;  /* 0x0000000f1c287211 */ /* 0x002fe200078420ff */
[----:B------:R-:W-:-:S03]  /*14e0*/  IMAD.MOV.U32 R37, RZ, RZ, R13 ;  /* 0x000000ffff257224 */ /* 0x000fc600078e000d */
[----:B------:R-:W-:Y:S01]  /*14f0*/  LEA.HI.X R41, R28, R16, R19, 0x4, P2 ;  /* 0x000000101c297211 */ /* 0x000fe200010f2413 */
[----:B------:R-:W-:-:S05]  /*1500*/  IMAD.WIDE.U32 R38, R32, 0x3, R36 ;  /* 0x0000000320267825 */ /* 0x000fca00078e0024 */
[----:B------:R-:W-:Y:S02]  /*1510*/  IADD3 R25, PT, PT, R25, R39, RZ ;  /* 0x0000002719197210 */ /* 0x000fe40007ffe0ff */
[----:B------:R-:W-:-:S04]  /*1520*/  ISETP.GE.U32.AND P1, PT, R38, UR10, PT ;  /* 0x0000000a26007c0c */ /* 0x000fc8000bf26070 */
[----:B------:R-:W-:Y:S02]  /*1530*/  ISETP.GE.AND.EX P1, PT, R25, UR11, PT, P1 ;  /* 0x0000000b19007c0c */ /* 0x000fe4000bf26310 */
[C---:B------:R-:W-:Y:S02]  /*1540*/  LOP3.LUT R25, R3.reuse, R25, RZ, 0xfc, !PT ;  /* 0x0000001903197212 */ /* 0x040fe400078efcff */
[----:B------:R-:W-:-:S04]  /*1550*/  ISETP.GE.OR.EX P1, PT, R3, UR9, P1, P0 ;  /* 0x0000000903007c0c */ /* 0x000fc80008f26700 */
[----:B------:R-:W-:-:S13]  /*1560*/  ISETP.LT.OR P1, PT, R25, RZ, P1 ;  /* 0x000000ff1900720c */ /* 0x000fda0000f21670 */
[----:B------:R-:W-:-:S05]  /*1570*/  @!P1 IADD3 R38, P2, PT, R0, R43, RZ ;  /* 0x0000002b00269210 */ /* 0x000fca0007f5e0ff */
[----:B------:R-:W-:Y:S01]  /*1580*/  @!P1 IMAD.X R39, R2, 0x1, R44, P2 ;  /* 0x0000000102279824 */ /* 0x000fe200010e062c */
[----:B--2---:R0:W-:Y:S02]  /*1590*/  STG.E.64 desc[UR16][R40.64], R34 ;  /* 0x0000002228007986 */ /* 0x0041e4000c101b10 */
[----:B0-----:R-:W-:-:S06]  /*15a0*/  CS2R R34, SRZ ;  /* 0x0000000000227805 */ /* 0x001fcc000001ff00 */
[----:B------:R0:W2:Y:S01]  /*15b0*/  @!P1 LDG.E.64 R34, desc[UR16][R38.64] ;  /* 0x0000001026229981 */ /* 0x0000a2000c1e1b00 */
[----:B------:R-:W-:Y:S01]  /*15c0*/  IADD3 R25, P2, PT, R14, UR5, RZ ;  /* 0x000000050e197c10 */ /* 0x000fe2000ff5e0ff */
[----:B------:R-:W-:-:S03]  /*15d0*/  IMAD.WIDE.U32 R40, R28, 0x18, R30 ;  /* 0x000000181c287825 */ /* 0x000fc600078e001e */
[----:B------:R-:W-:Y:S02]  /*15e0*/  ISETP.GE.U32.AND P1, PT, R25, UR10, PT ;  /* 0x0000000a19007c0c */ /* 0x000fe4000bf26070 */
[----:B------:R-:W-:-:S04]  /*15f0*/  IADD3.X R25, PT, PT, R13, UR4, RZ, P2, !PT ;  /* 0x000000040d197c10 */ /* 0x000fc800097fe4ff */
[----:B------:R-:W-:Y:S02]  /*1600*/  ISETP.GE.AND.EX P1, PT, R25, UR11, PT, P1 ;  /* 0x0000000b19007c0c */ /* 0x000fe4000bf26310 */
[C---:B------:R-:W-:Y:S02]  /*1610*/  LOP3.LUT R25, R3.reuse, R25, RZ, 0xfc, !PT ;  /* 0x0000001903197212 */ /* 0x040fe400078efcff */
[----:B------:R-:W-:-:S04]  /*1620*/  ISETP.GE.OR.EX P1, PT, R3, UR9, P1, P0 ;  /* 0x0000000903007c0c */ /* 0x000fc80008f26700 */
[----:B------:R-:W-:Y:S01]  /*1630*/  ISETP.LT.OR P1, PT, R25, RZ, P1 ;  /* 0x000000ff1900720c */ /* 0x000fe20000f21670 */
[----:B------:R-:W-:-:S04]  /*1640*/  IMAD R25, R19, 0x18, RZ ;  /* 0x0000001813197824 */ /* 0x000fc800078e02ff */
[----:B------:R-:W-:-:S08]  /*1650*/  IMAD.IADD R41, R41, 0x1, R25 ;  /* 0x0000000129297824 */ /* 0x000fd000078e0219 */
[----:B0-----:R-:W-:-:S05]  /*1660*/  @!P1 IADD3 R38, P2, PT, R0, R4, RZ ;  /* 0x0000000400269210 */ /* 0x001fca0007f5e0ff */
[----:B------:R-:W-:Y:S01]  /*1670*/  @!P1 IMAD.X R39, R2, 0x1, R42, P2 ;  /* 0x0000000102279824 */ /* 0x000fe200010e062a */
[----:B--2---:R0:W-:Y:S02]  /*1680*/  STG.E.64 desc[UR16][R40.64], R34 ;  /* 0x0000002228007986 */ /* 0x0041e4000c101b10 */
[----:B0-----:R-:W-:-:S06]  /*1690*/  CS2R R34, SRZ ;  /* 0x0000000000227805 */ /* 0x001fcc000001ff00 */
[----:B------:R0:W2:Y:S01]  /*16a0*/  @!P1 LDG.E.64 R34, desc[UR16][R38.64] ;  /* 0x0000001026229981 */ /* 0x0000a2000c1e1b00 */
[----:B------:R-:W-:Y:S01]  /*16b0*/  IMAD R25, R33, 0x5, RZ ;  /* 0x0000000521197824 */ /* 0x000fe200078e02ff */
[----:B------:R-:W-:-:S04]  /*16c0*/  LEA R40, P2, R28, R15, 0x5 ;  /* 0x0000000f1c287211 */ /* 0x000fc800078428ff */
[----:B------:R-:W-:Y:S01]  /*16d0*/  LEA.HI.X R41, R28, R16, R19, 0x5, P2 ;  /* 0x000000101c297211 */ /* 0x000fe200010f2c13 */
[----:B0-----:R-:W-:-:S05]  /*16e0*/  IMAD.WIDE.U32 R38, R32, 0x5, R36 ;  /* 0x0000000520267825 */ /* 0x001fca00078e0024 */
        /* <DEDUP_REMOVED lines=11> */
[----:B------:R-:W-:Y:S02]  /*17a0*/  IMAD R25, R33, 0x6, RZ ;  /* 0x0000000621197824 */ /* 0x000fe400078e02ff */
[----:B0-----:R-:W-:-:S04]  /*17b0*/  IMAD.WIDE.U32 R38, R32, 0x6, R36 ;  /* 0x0000000620267825 */ /* 0x001fc800078e0024 */
[----:B------:R-:W-:Y:S01]  /*17c0*/  IMAD.IADD R25, R25, 0x1, R39 ;  /* 0x0000000119197824 */ /* 0x000fe200078e0227 */
[----:B------:R-:W-:Y:S01]  /*17d0*/  ISETP.GE.U32.AND P1, PT, R38, UR10, PT ;  /* 0x0000000a26007c0c */ /* 0x000fe2000bf26070 */
[----:B------:R-:W-:-:S03]  /*17e0*/  IMAD.WIDE.U32 R38, R28, 0x28, R30 ;  /* 0x000000281c267825 */ /* 0x000fc600078e001e */
[----:B------:R-:W-:Y:S02]  /*17f0*/  ISETP.GE.AND.EX P1, PT, R25, UR11, PT, P1 ;  /* 0x0000000b19007c0c */ /* 0x000fe4000bf26310 */
[C---:B------:R-:W-:Y:S02]  /*1800*/  LOP3.LUT R25, R3.reuse, R25, RZ, 0xfc, !PT ;  /* 0x0000001903197212 */ /* 0x040fe400078efcff */
[----:B------:R-:W-:-:S04]  /*1810*/  ISETP.GE.OR.EX P1, PT, R3, UR9, P1, P0 ;  /* 0x0000000903007c0c */ /* 0x000fc80008f26700 */
[----:B------:R-:W-:Y:S01]  /*1820*/  ISETP.LT.OR P1, PT, R25, RZ, P1 ;  /* 0x000000ff1900720c */ /* 0x000fe20000f21670 */
[----:B------:R-:W-:-:S04]  /*1830*/  IMAD R25, R19, 0x28, RZ ;  /* 0x0000002813197824 */ /* 0x000fc800078e02ff */
[----:B------:R-:W-:-:S08]  /*1840*/  IMAD.IADD R39, R39, 0x1, R25 ;  /* 0x0000000127277824 */ /* 0x000fd000078e0219 */
[----:B------:R-:W-:-:S04]  /*1850*/  @!P1 IADD3 R40, P2, PT, R0, R8, RZ ;  /* 0x0000000800289210 */ /* 0x000fc80007f5e0ff */
[----:B------:R-:W-:Y:S01]  /*1860*/  @!P1 IADD3.X R41, PT, PT, R2, R7, RZ, P2, !PT ;  /* 0x0000000702299210 */ /* 0x000fe200017fe4ff */
[----:B--2---:R0:W-:Y:S02]  /*1870*/  STG.E.64 desc[UR16][R38.64], R34 ;  /* 0x0000002226007986 */ /* 0x0041e4000c101b10 */
[----:B0-----:R-:W-:-:S06]  /*1880*/  CS2R R34, SRZ ;  /* 0x0000000000227805 */ /* 0x001fcc000001ff00 */
[----:B------:R-:W2:Y:S01]  /*1890*/  @!P1 LDG.E.64 R34, desc[UR16][R40.64] ;  /* 0x0000001028229981 */ /* 0x000ea2000c1e1b00 */
[----:B------:R-:W-:-:S04]  /*18a0*/  IMAD.WIDE.U32 R36, R32, 0x7, R36 ;  /* 0x0000000720247825 */ /* 0x000fc800078e0024 */
[----:B------:R-:W-:Y:S01]  /*18b0*/  IMAD R33, R33, 0x7, RZ ;  /* 0x0000000721217824 */ /* 0x000fe200078e02ff */
[----:B------:R-:W-:Y:S01]  /*18c0*/  ISETP.GE.U32.AND P1, PT, R36, UR10, PT ;  /* 0x0000000a24007c0c */ /* 0x000fe2000bf26070 */
[----:B------:R-:W-:-:S04]  /*18d0*/  IMAD.WIDE.U32 R38, R28, 0x30, R30 ;  /* 0x000000301c267825 */ /* 0x000fc800078e001e */
[----:B------:R-:W-:Y:S01]  /*18e0*/  IMAD.IADD R33, R33, 0x1, R37 ;  /* 0x0000000121217824 */ /* 0x000fe200078e0225 */
[----:B------:R-:W-:Y:S01]  /*18f0*/  CS2R R36, SRZ ;  /* 0x0000000000247805 */ /* 0x000fe2000001ff00 */
[----:B------:R-:W-:-:S03]  /*1900*/  IMAD R25, R19, 0x30, RZ ;  /* 0x0000003013197824 */ /* 0x000fc600078e02ff */
[----:B------:R-:W-:Y:S01]  /*1910*/  ISETP.GE.AND.EX P1, PT, R33, UR11, PT, P1 ;  /* 0x0000000b21007c0c */ /* 0x000fe2000bf26310 */
[----:B------:R-:W-:Y:S01]  /*1920*/  IMAD.IADD R39, R39, 0x1, R25 ;  /* 0x0000000127277824 */ /* 0x000fe200078e0219 */
[C---:B------:R-:W-:Y:S02]  /*1930*/  LOP3.LUT R33, R3.reuse, R33, RZ, 0xfc, !PT ;  /* 0x0000002103217212 */ /* 0x040fe400078efcff */
[----:B------:R-:W-:-:S04]  /*1940*/  ISETP.GE.OR.EX P1, PT, R3, UR9, P1, P0 ;  /* 0x0000000903007c0c */ /* 0x000fc80008f26700 */
[----:B------:R-:W-:-:S13]  /*1950*/  ISETP.LT.OR P1, PT, R33, RZ, P1 ;  /* 0x000000ff2100720c */ /* 0x000fda0000f21670 */
[----:B------:R-:W-:-:S05]  /*1960*/  @!P1 IADD3 R32, P0, PT, R0, R10, RZ ;  /* 0x0000000a00209210 */ /* 0x000fca0007f1e0ff */
[----:B------:R-:W-:Y:S01]  /*1970*/  @!P1 IMAD.X R33, R2, 0x1, R9, P0 ;  /* 0x0000000102219824 */ /* 0x000fe200000e0609 */
[----:B--2---:R0:W-:Y:S04]  /*1980*/  STG.E.64 desc[UR16][R38.64], R34 ;  /* 0x0000002226007986 */ /* 0x0041e8000c101b10 */
[----:B------:R-:W2:Y:S01]  /*1990*/  @!P1 LDG.E.64 R36, desc[UR16][R32.64] ;  /* 0x0000001020249981 */ /* 0x000ea2000c1e1b00 */
[----:B------:R-:W-:Y:S01]  /*19a0*/  IMAD.WIDE.U32 R28, R28, 0x38, R30 ;  /* 0x000000381c1c7825 */ /* 0x000fe200078e001e */
[----:B------:R-:W-:Y:S02]  /*19b0*/  IADD3 R17, P0, PT, R17, -0x8, RZ ;  /* 0xfffffff811117810 */ /* 0x000fe40007f1e0ff */
[----:B------:R-:W-:Y:S01]  /*19c0*/  LEA R14, P2, R24, R14, 0x3 ;  /* 0x0000000e180e7211 */ /* 0x000fe200078418ff */
[----:B------:R-:W-:Y:S01]  /*19d0*/  IMAD R19, R19, 0x38, RZ ;  /* 0x0000003813137824 */ /* 0x000fe200078e02ff */
[----:B------:R-:W-:-:S02]  /*19e0*/  IADD3.X R18, PT, PT, R18, -0x1, RZ, P0, !PT ;  /* 0xffffffff12127810 */ /* 0x000fc400007fe4ff */
[----:B------:R-:W-:Y:S01]  /*19f0*/  ISETP.NE.U32.AND P0, PT, R17, RZ, PT ;  /* 0x000000ff1100720c */ /* 0x000fe20003f05070 */
[----:B------:R-:W-:Y:S01]  /*1a00*/  IMAD.X R13, R13, 0x1, R11, P2 ;  /* 0x000000010d0d7824 */ /* 0x000fe200010e060b */
[----:B------:R-:W-:Y:S02]  /*1a10*/  IADD3 R29, PT, PT, R29, R19, RZ ;  /* 0x000000131d1d7210 */ /* 0x000fe40007ffe0ff */
[----:B------:R-:W-:Y:S02]  /*1a20*/  ISETP.NE.AND.EX P0, PT, R18, RZ, PT, P0 ;  /* 0x000000ff1200720c */ /* 0x000fe40003f05300 */
[----:B------:R-:W-:Y:S02]  /*1a30*/  LEA R15, P3, R26, R15, 0x6 ;  /* 0x0000000f1a0f7211 */ /* 0x000fe400078630ff */
[----:B------:R-:W-:-:S03]  /*1a40*/  LEA R0, P1, R24, R0, 0x6 ;  /* 0x0000000018007211 */ /* 0x000fc600078230ff */
[----:B------:R-:W-:Y:S02]  /*1a50*/  IMAD.X R16, R16, 0x1, R12, P3 ;  /* 0x0000000110107824 */ /* 0x000fe400018e060c */
[----:B------:R-:W-:Y:S01]  /*1a60*/  IMAD.X R2, R2, 0x1, R51, P1 ;  /* 0x0000000102027824 */ /* 0x000fe200008e0633 */
[----:B--2---:R0:W-:Y:S03]  /*1a70*/  STG.E.64 desc[UR16][R28.64], R36 ;  /* 0x000000241c007986 */ /* 0x0041e6000c101b10 */
[----:B------:R-:W-:Y:S05]  /*1a80*/  @P0 BRA `(.L_x_53) ;  /* 0xfffffff400d00947 */ /* 0x000fea000383ffff */
[----:B------:R-:W1:Y:S02]  /*1a90*/  LDCU.64 UR6, c[0x0][0x3a8] ;  /* 0x00007500ff0677ac */ /* 0x000e640008000a00 */
[----:B-1----:R-:W-:Y:S02]  /*1aa0*/  ULOP3.LUT UR6, UR6, 0xfffffff8, URZ, 0xc0, !UPT ;  /* 0xfffffff806067892 */ /* 0x002fe4000f8ec0ff */
[----:B------:R-:W-:-:S04]  /*1ab0*/  ULOP3.LUT UR7, UR7, 0x7fffffff, URZ, 0xc0, !UPT ;  /* 0x7fffffff07077892 */ /* 0x000fc8000f8ec0ff */
[----:B------:R-:W-:Y:S02]  /*1ac0*/  MOV R17, UR6 ;  /* 0x0000000600117c02 */ /* 0x000fe40008000f00 */
[----:B------:R-:W-:-:S07]  /*1ad0*/  IMAD.U32 R0, RZ, RZ, UR7 ;  /* 0x00000007ff007e24 */ /* 0x000fce000f8e00ff */
.L_x_52:
[----:B------:R-:W2:Y:S02]  /*1ae0*/  LDCU UR7, c[0x0][0x3a8] ;  /* 0x00007500ff0777ac */ /* 0x000ea40008000800 */
[----:B--2---:R-:W-:-:S09]  /*1af0*/  ULOP3.LUT UP0, URZ, UR7, 0x7, URZ, 0xc0, !UPT ;  /* 0x0000000707ff7892 */ /* 0x004fd2000f80c0ff */
        /* <DEDUP_REMOVED lines=10> */
[----:B------:R-:W2:Y:S01]  /*1ba0*/  LDCU.64 UR10, c[0x0][0x3d8] ;  /* 0x00007b00ff0a77ac */ /* 0x000ea20008000a00 */
[----:B------:R-:W3:Y:S01]  /*1bb0*/  LDCU.128 UR12, c[0x0][0x390] ;  /* 0x00007200ff0c77ac */ /* 0x000ee20008000c00 */
[----:B--2---:R-:W-:Y:S02]  /*1bc0*/  IMAD R2, R0, UR10, RZ ;  /* 0x0000000a00027c24 */ /* 0x004fe4000f8e02ff */
[----:B-1----:R-:W-:Y:S01]  /*1bd0*/  IMAD.WIDE.U32 R10, R17, UR10, R52 ;  /* 0x0000000a110a7c25 */ /* 0x002fe2000f8e0034 */
        /* <DEDUP_REMOVED lines=8> */
[----:B------:R-:W1:Y:S01]  /*1c60*/  @!P1 LDC.64 R4, c[0x0][0x388] ;  /* 0x0000e200ff049b82 */ /* 0x000e620000000a00 */
[----:B------:R-:W-:Y:S02]  /*1c70*/  @!P1 IMAD R7, R21, UR12, RZ ;  /* 0x0000000c15079c24 */ /* 0x000fe4000f8e02ff */
[----:B------:R-:W-:Y:S02]  /*1c80*/  @!P1 IMAD.MOV.U32 R2, RZ, RZ, R22 ;  /* 0x000000ffff029224 */ /* 0x000fe400078e0016 */
[C---:B------:R-:W-:Y:S02]  /*1c90*/  @!P1 IMAD R7, R20.reuse, UR13, R7 ;  /* 0x0000000d14079c24 */ /* 0x040fe4000f8e0207 */
[----:B------:R-:W-:-:S05]  /*1ca0*/  @!P1 IMAD.WIDE.U32 R8, R20, UR12, R2 ;  /* 0x0000000c14089c25 */ /* 0x000fca000f8e0002 */
[----:B------:R-:W-:-:S05]  /*1cb0*/  @!P1 IADD3 R7, PT, PT, R9, R7, RZ ;  /* 0x0000000709079210 */ /* 0x000fca0007ffe0ff */
[----:B------:R-:W-:Y:S02]  /*1cc0*/  @!P1 IMAD R9, R7, UR14, RZ ;  /* 0x0000000e07099c24 */ /* 0x000fe4000f8e02ff */
[----:B------:R-:W-:-:S04]  /*1cd0*/  @!P1 IMAD.WIDE.U32 R6, R8, UR14, R10 ;  /* 0x0000000e08069c25 */ /* 0x000fc8000f8e000a */
[----:B------:R-:W-:Y:S01]  /*1ce0*/  @!P1 IMAD R9, R8, UR15, R9 ;  /* 0x0000000f08099c24 */ /* 0x000fe2000f8e0209 */
[----:B-1----:R-:W-:-:S03]  /*1cf0*/  @!P1 LEA R4, P2, R6, R4, 0x3 ;  /* 0x0000000406049211 */ /* 0x002fc600078418ff */
[----:B------:R-:W-:Y:S01]  /*1d00*/  @!P1 IMAD.IADD R2, R9, 0x1, R7 ;  /* 0x0000000109029824 */ /* 0x000fe200078e0207 */
[----:B------:R-:W-:-:S04]  /*1d10*/  CS2R R8, SRZ ;  /* 0x0000000000087805 */ /* 0x000fc8000001ff00 */
[----:B------:R-:W-:-:S05]  /*1d20*/  @!P1 LEA.HI.X R5, R6, R5, R2, 0x3, P2 ;  /* 0x0000000506059211 */ /* 0x000fca00010f1c02 */
[----:B------:R1:W2:Y:S01]  /*1d30*/  @!P1 LDG.E.64 R8, desc[UR16][R4.64] ;  /* 0x0000001004089981 */ /* 0x0002a2000c1e1b00 */
[----:B------:R-:W-:Y:S01]  /*1d40*/  IADD3 R6, P2, PT, R10, UR10, RZ ;  /* 0x0000000a0a067c10 */ /* 0x000fe2000ff5e0ff */
[----:B------:R-:W-:Y:S02]  /*1d50*/  IMAD.MOV.U32 R24, RZ, RZ, R15 ;  /* 0x000000ffff187224 */ /* 0x000fe400078e000f */
[----:B------:R-:W-:Y:S01]  /*1d60*/  IMAD.MOV.U32 R25, RZ, RZ, R16 ;  /* 0x000000ffff197224 */ /* 0x000fe200078e0010 */
        /* <DEDUP_REMOVED lines=8> */
[----:B------:R-:W-:Y:S02]  /*1df0*/  @!P1 IMAD.MOV.U32 R2, RZ, RZ, R22 ;  /* 0x000000ffff029224 */ /* 0x000fe400078e0016 */
[C---:B------:R-:W-:Y:S02]  /*1e00*/  @!P1 IMAD R19, R20.reuse, UR13, R19 ;  /* 0x0000000d14139c24 */ /* 0x040fe4000f8e0213 */
[----:B------:R-:W-:-:S04]  /*1e10*/  @!P1 IMAD.WIDE.U32 R12, R20, UR12, R2 ;  /* 0x0000000c140c9c25 */ /* 0x000fc8000f8e0002 */
[----:B------:R-:W-:Y:S02]  /*1e20*/  @!P1 IMAD.IADD R19, R13, 0x1, R19 ;  /* 0x000000010d139824 */ /* 0x000fe400078e0213 */
[----:B-1----:R-:W-:-:S04]  /*1e30*/  @!P1 IMAD.WIDE.U32 R4, R12, UR14, R6 ;  /* 0x0000000e0c049c25 */ /* 0x002fc8000f8e0006 */
[----:B------:R-:W-:-:S04]  /*1e40*/  @!P1 IMAD R19, R19, UR14, RZ ;  /* 0x0000000e13139c24 */ /* 0x000fc8000f8e02ff */
[----:B------:R-:W-:Y:S02]  /*1e50*/  @!P1 IMAD R19, R12, UR15, R19 ;  /* 0x0000000f0c139c24 */ /* 0x000fe4000f8e0213 */
[----:B------:R-:W1:Y:S01]  /*1e60*/  LDC.64 R12, c[0x0][0x3e0] ;  /* 0x0000f800ff0c7b82 */ /* 0x000e620000000a00 */
[----:B---3--:R-:W-:Y:S02]  /*1e70*/  @!P1 LEA R18, P2, R4, R10, 0x3 ;  /* 0x0000000a04129211 */ /* 0x008fe400078418ff */
[----:B------:R-:W-:-:S04]  /*1e80*/  @!P1 IADD3 R2, PT, PT, R19, R5, RZ ;  /* 0x0000000513029210 */ /* 0x000fc80007ffe0ff */
[----:B------:R-:W-:Y:S02]  /*1e90*/  @!P1 LEA.HI.X R19, R4, R11, R2, 0x3, P2 ;  /* 0x0000000b04139211 */ /* 0x000fe400010f1c02 */
[----:B------:R-:W-:Y:S01]  /*1ea0*/  CS2R R4, SRZ ;  /* 0x0000000000047805 */ /* 0x000fe2000001ff00 */
[----:B--2---:R2:W-:Y:S01]  /*1eb0*/  STG.E.64 desc[UR16][R24.64], R8 ;  /* 0x0000000818007986 */ /* 0x0045e2000c101b10 */
[----:B------:R-:W1:Y:S04]  /*1ec0*/  LDC.64 R10, c[0x0][0x3e8] ;  /* 0x0000fa00ff0a7b82 */ /* 0x000e680000000a00 */
[----:B------:R3:W4:Y:S01]  /*1ed0*/  @!P1 LDG.E.64 R4, desc[UR16][R18.64] ;  /* 0x0000001012049981 */ /* 0x000722000c1e1b00 */
[----:B------:R-:W-:-:S04]  /*1ee0*/  IADD3 R6, P2, PT, R6, UR10, RZ ;  /* 0x0000000a06067c10 */ /* 0x000fc8000ff5e0ff */
[----:B------:R-:W-:Y:S02]  /*1ef0*/  ISETP.GE.U32.AND P1, PT, R6, UR14, PT ;  /* 0x0000000e06007c0c */ /* 0x000fe4000bf26070 */
[----:B------:R-:W-:-:S04]  /*1f00*/  IADD3.X R7, PT, PT, R7, UR11, RZ, P2, !PT ;  /* 0x0000000b07077c10 */ /* 0x000fc800097fe4ff */
[----:B------:R-:W-:Y:S02]  /*1f10*/  ISETP.GE.AND.EX P1, PT, R7, UR15, PT, P1 ;  /* 0x0000000f07007c0c */ /* 0x000fe4000bf26310 */
[C---:B------:R-:W-:Y:S02]  /*1f20*/  LOP3.LUT R2, R3.reuse, R7, RZ, 0xfc, !PT ;  /* 0x0000000703027212 */ /* 0x040fe400078efcff */
[----:B------:R-:W-:-:S04]  /*1f30*/  ISETP.GE.OR.EX P1, PT, R3, UR13, P1, P0 ;  /* 0x0000000d03007c0c */ /* 0x000fc80008f26700 */
[----:B------:R-:W-:Y:S01]  /*1f40*/  ISETP.LT.OR P1, PT, R2, RZ, P1 ;  /* 0x000000ff0200720c */ /* 0x000fe20000f21670 */
[----:B-1----:R-:W-:-:S12]  /*1f50*/  IMAD R11, R11, R12, RZ ;  /* 0x0000000c0b0b7224 */ /* 0x002fd800078e02ff */
[----:B--2---:R-:W1:Y:S01]  /*1f60*/  @!P1 LDC.64 R8, c[0x0][0x388] ;  /* 0x0000e200ff089b82 */ /* 0x004e620000000a00 */
[----:B------:R-:W-:Y:S02]  /*1f70*/  @!P1 IMAD R25, R21, UR12, RZ ;  /* 0x0000000c15199c24 */ /* 0x000fe4000f8e02ff */
[----:B------:R-:W-:Y:S02]  /*1f80*/  @!P1 IMAD.MOV.U32 R2, RZ, RZ, R22 ;  /* 0x000000ffff029224 */ /* 0x000fe400078e0016 */
[C---:B------:R-:W-:Y:S02]  /*1f90*/  @!P1 IMAD R25, R20.reuse, UR13, R25 ;  /* 0x0000000d14199c24 */ /* 0x040fe4000f8e0219 */
[----:B---3--:R-:W-:-:S05]  /*1fa0*/  @!P1 IMAD.WIDE.U32 R18, R20, UR12, R2 ;  /* 0x0000000c14129c25 */ /* 0x008fca000f8e0002 */
[----:B------:R-:W-:Y:S01]  /*1fb0*/  @!P1 IADD3 R25, PT, PT, R19, R25, RZ ;  /* 0x0000001913199210 */ /* 0x000fe20007ffe0ff */
[C---:B------:R-:W-:Y:S02]  /*1fc0*/  IMAD R19, R10.reuse, R13, R11 ;  /* 0x0000000d0a137224 */ /* 0x040fe400078e020b */
[----:B------:R-:W-:-:S04]  /*1fd0*/  IMAD.WIDE.U32 R10, R10, R12, RZ ;  /* 0x0000000c0a0a7225 */ /* 0x000fc800078e00ff */
[----:B------:R-:W-:Y:S01]  /*1fe0*/  @!P1 IMAD R25, R25, UR14, RZ ;  /* 0x0000000e19199c24 */ /* 0x000fe2000f8e02ff */
[----:B------:R-:W-:Y:S01]  /*1ff0*/  LEA R14, P2, R10, R15, 0x3 ;  /* 0x0000000f0a0e7211 */ /* 0x000fe200078418ff */
[----:B------:R-:W-:-:S04]  /*2000*/  @!P1 IMAD.WIDE.U32 R12, R18, UR14, R6 ;  /* 0x0000000e120c9c25 */ /* 0x000fc8000f8e0006 */
[----:B------:R-:W-:Y:S01]  /*2010*/  @!P1 IMAD R25, R18, UR15, R25 ;  /* 0x0000000f12199c24 */ /* 0x000fe2000f8e0219 */
[----:B-1----:R-:W-:Y:S01]  /*2020*/  @!P1 LEA R8, P3, R12, R8, 0x3 ;  /* 0x000000080c089211 */ /* 0x002fe200078618ff */
[----:B------:R-:W-:Y:S02]  /*2030*/  IMAD.IADD R11, R11, 0x1, R19 ;  /* 0x000000010b0b7824 */ /* 0x000fe400078e0213 */
[----:B------:R-:W-:-:S03]  /*2040*/  @!P1 IMAD.IADD R2, R25, 0x1, R13 ;  /* 0x0000000119029824 */ /* 0x000fc600078e020d */
[----:B------:R-:W-:Y:S02]  /*2050*/  LEA.HI.X R15, R10, R16, R11, 0x3, P2 ;  /* 0x000000100a0f7211 */ /* 0x000fe400010f1c0b */
[----:B------:R-:W-:Y:S02]  /*2060*/  @!P1 LEA.HI.X R9, R12, R9, R2, 0x3, P3 ;  /* 0x000000090c099211 */ /* 0x000fe400018f1c02 */
[----:B------:R-:W-:Y:S01]  /*2070*/  CS2R R12, SRZ ;  /* 0x00000000000c7805 */ /* 0x000fe2000001ff00 */
[----:B----4-:R1:W-:Y:S05]  /*2080*/  STG.E.64 desc[UR16][R14.64], R4 ;  /* 0x000000040e007986 */ /* 0x0103ea000c101b10 */
[----:B------:R2:W3:Y:S01]  /*2090*/  @!P1 LDG.E.64 R12, desc[UR16][R8.64] ;  /* 0x00000010080c9981 */ /* 0x0004e2000c1e1b00 */
[----:B------:R-:W-:-:S04]  /*20a0*/  IADD3 R2, P2, PT, R6, UR10, RZ ;  /* 0x0000000a06027c10 */ /* 0x000fc8000ff5e0ff */
[----:B------:R-:W-:Y:S02]  /*20b0*/  ISETP.GE.U32.AND P1, PT, R2, UR14, PT ;  /* 0x0000000e02007c0c */ /* 0x000fe4000bf26070 */
[----:B------:R-:W-:-:S04]  /*20c0*/  IADD3.X R2, PT, PT, R7, UR11, RZ, P2, !PT ;  /* 0x0000000b07027c10 */ /* 0x000fc800097fe4ff */
[----:B------:R-:W-:Y:S02]  /*20d0*/  ISETP.GE.AND.EX P1, PT, R2, UR15, PT, P1 ;  /* 0x0000000f02007c0c */ /* 0x000fe4000bf26310 */
[C---:B------:R-:W-:Y:S02]  /*20e0*/  LOP3.LUT R2, R3.reuse, R2, RZ, 0xfc, !PT ;  /* 0x0000000203027212 */ /* 0x040fe400078efcff */
[----:B------:R-:W-:-:S04]  /*20f0*/  ISETP.GE.OR.EX P1, PT, R3, UR13, P1, P0 ;  /* 0x0000000d03007c0c */ /* 0x000fc80008f26700 */
[----:B------:R-:W-:-:S13]  /*2100*/  ISETP.LT.OR P1, PT, R2, RZ, P1 ;  /* 0x000000ff0200720c */ /* 0x000fda0000f21670 */
[----:B------:R-:W4:Y:S01]  /*2110*/  @!P1 LDC.64 R18, c[0x0][0x388] ;  /* 0x0000e200ff129b82 */ /* 0x000f220000000a00 */
[----:B------:R-:W-:Y:S01]  /*2120*/  @!P1 IMAD R25, R21, UR12, RZ ;  /* 0x0000000c15199c24 */ /* 0x000fe2000f8e02ff */
[----:B-1----:R-:W-:Y:S01]  /*2130*/  @!P1 IADD3 R4, P0, PT, R6, UR10, RZ ;  /* 0x0000000a06049c10 */ /* 0x002fe2000ff1e0ff */
[----:B------:R-:W-:Y:S02]  /*2140*/  @!P1 IMAD.MOV.U32 R2, RZ, RZ, R22 ;  /* 0x000000ffff029224 */ /* 0x000fe400078e0016 */
[C---:B------:R-:W-:Y:S01]  /*2150*/  @!P1 IMAD R25, R20.reuse, UR13, R25 ;  /* 0x0000000d14199c24 */ /* 0x040fe2000f8e0219 */
[----:B------:R-:W-:Y:S01]  /*2160*/  @!P1 IADD3.X R5, PT, PT, R7, UR11, RZ, P0, !PT ;  /* 0x0000000b07059c10 */ /* 0x000fe200087fe4ff */
[----:B--2---:R-:W-:Y:S01]  /*2170*/  @!P1 IMAD.WIDE.U32 R8, R20, UR12, R2 ;  /* 0x0000000c14089c25 */ /* 0x004fe2000f8e0002 */
[----:B------:R-:W-:-:S04]  /*2180*/  LEA R6, P0, R10, R14, 0x3 ;  /* 0x0000000e0a067211 */ /* 0x000fc800078018ff */
[----:B------:R-:W-:Y:S01]  /*2190*/  @!P1 IADD3 R25, PT, PT, R9, R25, RZ ;  /* 0x0000001909199210 */ /* 0x000fe20007ffe0ff */
[----:B------:R-:W-:Y:S01]  /*21a0*/  @!P1 IMAD.WIDE.U32 R4, R8, UR14, R4 ;  /* 0x0000000e08049c25 */ /* 0x000fe2000f8e0004 */
[----:B------:R-:W-:-:S03]  /*21b0*/  LEA.HI.X R7, R10, R15, R11, 0x3, P0 ;  /* 0x0000000f0a077211 */ /* 0x000fc600000f1c0b */
[----:B------:R-:W-:-:S04]  /*21c0*/  @!P1 IMAD R25, R25, UR14, RZ ;  /* 0x0000000e19199c24 */ /* 0x000fc8000f8e02ff */
[----:B------:R-:W-:Y:S01]  /*21d0*/  @!P1 IMAD R25, R8, UR15, R25 ;  /* 0x0000000f08199c24 */ /* 0x000fe2000f8e0219 */
[----:B----4-:R-:W-:-:S03]  /*21e0*/  @!P1 LEA R18, P2, R4, R18, 0x3 ;  /* 0x0000001204129211 */ /* 0x010fc600078418ff */
[----:B------:R-:W-:-:S05]  /*21f0*/  @!P1 IMAD.IADD R2, R25, 0x1, R5 ;  /* 0x0000000119029824 */ /* 0x000fca00078e0205 */
[----:B------:R-:W-:Y:S02]  /*2200*/  @!P1 LEA.HI.X R19, R4, R19, R2, 0x3, P2 ;  /* 0x0000001304139211 */ /* 0x000fe400010f1c02 */
[----:B------:R-:W-:Y:S01]  /*2210*/  CS2R R4, SRZ ;  /* 0x0000000000047805 */ /* 0x000fe2000001ff00 */
[----:B---3--:R2:W-:Y:S05]  /*2220*/  STG.E.64 desc[UR16][R6.64], R12 ;  /* 0x0000000c06007986 */ /* 0x0085ea000c101b10 */
[----:B------:R-:W3:Y:S01]  /*2230*/  @!P1 LDG.E.64 R4, desc[UR16][R18.64] ;  /* 0x0000001012049981 */ /* 0x000ee2000c1e1b00 */
[C---:B------:R-:W-:Y:S01]  /*2240*/  IMAD.SHL.U32 R15, R10.reuse, 0x8, RZ ;  /* 0x000000080a0f7824 */ /* 0x040fe200078e00ff */
[----:B------:R-:W-:-:S02]  /*2250*/  SHF.L.U64.HI R11, R10, 0x3, R11 ;  /* 0x000000030a0b7819 */ /* 0x000fc4000001020b */
[----:B------:R-:W-:Y:S02]  /*2260*/  IADD3 R17, P1, PT, R17, 0x4, RZ ;  /* 0x0000000411117810 */ /* 0x000fe40007f3e0ff */
[----:B------:R-:W-:Y:S02]  /*2270*/  IADD3 R8, P0, PT, R15, R6, RZ ;  /* 0x000000060f087210 */ /* 0x000fe40007f1e0ff */
[----:B------:R-:W-:-:S03]  /*2280*/  IADD3.X R0, PT, PT, RZ, R0, RZ, P1, !PT ;  /* 0x00000000ff007210 */ /* 0x000fc60000ffe4ff */
[----:B------:R-:W-:Y:S01]  /*2290*/  IMAD.X R9, R11, 0x1, R7, P0 ;  /* 0x000000010b097824 */ /* 0x000fe200000e0607 */
[----:B------:R-:W-:-:S05]  /*22a0*/  IADD3 R15, P0, PT, R8, R15, RZ ;  /* 0x0000000f080f7210 */ /* 0x000fca0007f1e0ff */
[----:B------:R-:W-:Y:S01]  /*22b0*/  IMAD.X R16, R9, 0x1, R11, P0 ;  /* 0x0000000109107824 */ /* 0x000fe200000e060b */
[----:B---3--:R2:W-:Y:S07]  /*22c0*/  STG.E.64 desc[UR16][R8.64], R4 ;  /* 0x0000000408007986 */ /* 0x0085ee000c101b10 */
.L_x_55:
[----:B------:R-:W-:Y:S05]  /*22d0*/  BRA.U !UP1, `(.L_x_54) ;  /* 0x0000000509f07547 */ /* 0x000fea000b800000 */
[----:B------:R-:W-:Y:S02]  /*22e0*/  UISETP.NE.U32.AND UP1, UPT, UR8, 0x1, UPT ;  /* 0x000000010800788c */ /* 0x000fe4000bf25070 */
[----:B------:R-:W-:Y:S02]  /*22f0*/  ULOP3.LUT UR6, UR7, 0x1, URZ, 0xc0, !UPT ;  /* 0x0000000107067892 */ /* 0x000fe4000f8ec0ff */
[----:B------:R-:W-:Y:S02]  /*2300*/  UISETP.NE.AND.EX UP1, UPT, URZ, URZ, UPT, UP1 ;  /* 0x000000ffff00728c */ /* 0x000fe4000bf25310 */
[----:B------:R-:W-:-:S04]  /*2310*/  UISETP.NE.U32.AND UP0, UPT, UR6, 0x1, UPT ;  /* 0x000000010600788c */ /* 0x000fc8000bf05070 */
[----:B------:R-:W-:-:S03]  /*2320*/  UISETP.NE.U32.AND.EX UP0, UPT, URZ, URZ, UPT, UP0 ;  /* 0x000000ffff00728c */ /* 0x000fc6000bf05100 */
[----:B------:R-:W-:Y:S08]  /*2330*/  BRA.U !UP1, `(.L_x_56) ;  /* 0x0000000509087547 */ /* 0x000ff0000b800000 */
[----:B------:R-:W3:Y:S01]  /*2340*/  LDCU.64 UR6, c[0x0][0x3d8] ;  /* 0x00007b00ff0677ac */ /* 0x000ee20008000a00 */
[----:B-12---:R-:W-:Y:S02]  /*2350*/  IMAD.MOV.U32 R8, RZ, RZ, R52 ;  /* 0x000000ffff087224 */ /* 0x006fe400078e0034 */
[----:B------:R-:W-:Y:S01]  /*2360*/  IMAD.MOV.U32 R9, RZ, RZ, R53 ;  /* 0x000000ffff097224 */ /* 0x000fe200078e0035 */
[----:B------:R-:W1:Y:S01]  /*2370*/  LDCU.128 UR8, c[0x0][0x390] ;  /* 0x00007200ff0877ac */ /* 0x000e620008000c00 */
[----:B---3--:R-:W-:Y:S02]  /*2380*/  IMAD R2, R0, UR6, RZ ;  /* 0x0000000600027c24 */ /* 0x008fe4000f8e02ff */
[----:B------:R-:W-:Y:S01]  /*2390*/  IMAD.WIDE.U32 R8, R17, UR6, R8 ;  /* 0x0000000611087c25 */ /* 0x000fe2000f8e0008 */
[----:B-1----:R-:W-:-:S03]  /*23a0*/  ISETP.GE.U32.AND P0, PT, R22, UR8, PT ;  /* 0x0000000816007c0c */ /* 0x002fc6000bf06070 */
        /* <DEDUP_REMOVED lines=11> */
[----:B------:R-:W-:-:S04]  /*2460*/  @!P1 IMAD.WIDE.U32 R10, R20, UR8, R2 ;  /* 0x00000008140a9c25 */ /* 0x000fc8000f8e0002 */
[----:B------:R-:W-:-:S04]  /*2470*/  @!P1 IMAD.IADD R5, R11, 0x1, R5 ;  /* 0x000000010b059824 */ /* 0x000fc800078e0205 */
[----:B------:R-:W-:Y:S02]  /*2480*/  @!P1 IMAD R11, R5, UR10, RZ ;  /* 0x0000000a050b9c24 */ /* 0x000fe4000f8e02ff */
[----:B------:R-:W-:-:S04]  /*2490*/  @!P1 IMAD.WIDE.U32 R4, R10, UR10, R8 ;  /* 0x0000000a0a049c25 */ /* 0x000fc8000f8e0008 */
[----:B------:R-:W-:Y:S01]  /*24a0*/  @!P1 IMAD R11, R10, UR11, R11 ;  /* 0x0000000b0a0b9c24 */ /* 0x000fe2000f8e020b */
[----:B-1----:R-:W-:-:S03]  /*24b0*/  @!P1 LEA R10, P2, R4, R6, 0x3 ;  /* 0x00000006040a9211 */ /* 0x002fc600078418ff */
[----:B------:R-:W-:-:S05]  /*24c0*/  @!P1 IMAD.IADD R11, R11, 0x1, R5 ;  /* 0x000000010b0b9824 */ /* 0x000fca00078e0205 */
[----:B------:R-:W-:Y:S02]  /*24d0*/  @!P1 LEA.HI.X R11, R4, R7, R11, 0x3, P2 ;  /* 0x00000007040b9211 */ /* 0x000fe400010f1c0b */
[----:B------:R-:W-:-:S06]  /*24e0*/  CS2R R4, SRZ ;  /* 0x0000000000047805 */ /* 0x000fcc000001ff00 */
[----:B------:R1:W2:Y:S01]  /*24f0*/  @!P1 LDG.E.64 R4, desc[UR16][R10.64] ;  /* 0x000000100a049981 */ /* 0x0002a2000c1e1b00 */
[----:B------:R-:W-:Y:S01]  /*2500*/  IADD3 R8, P2, PT, R8, UR6, RZ ;  /* 0x0000000608087c10 */ /* 0x000fe2000ff5e0ff */
[----:B------:R-:W-:-:S03]  /*2510*/  IMAD.MOV.U32 R12, RZ, RZ, R15 ;  /* 0x000000ffff0c7224 */ /* 0x000fc600078e000f */
[----:B------:R-:W-:Y:S02]  /*2520*/  ISETP.GE.U32.AND P1, PT, R8, UR10, PT ;  /* 0x0000000a08007c0c */ /* 0x000fe4000bf26070 */
[----:B------:R-:W-:-:S04]  /*2530*/  IADD3.X R9, PT, PT, R9, UR7, RZ, P2, !PT ;  /* 0x0000000709097c10 */ /* 0x000fc800097fe4ff */
[----:B------:R-:W-:Y:S02]  /*2540*/  ISETP.GE.AND.EX P1, PT, R9, UR11, PT, P1 ;  /* 0x0000000b09007c0c */ /* 0x000fe4000bf26310 */
[C---:B------:R-:W-:Y:S02]  /*2550*/  LOP3.LUT R2, R3.reuse, R9, RZ, 0xfc, !PT ;  /* 0x0000000903027212 */ /* 0x040fe400078efcff */
[----:B------:R-:W-:-:S04]  /*2560*/  ISETP.GE.OR.EX P1, PT, R3, UR9, P1, P0 ;  /* 0x0000000903007c0c */ /* 0x000fc80008f26700 */
[----:B------:R-:W-:-:S13]  /*2570*/  ISETP.LT.OR P1, PT, R2, RZ, P1 ;  /* 0x000000ff0200720c */ /* 0x000fda0000f21670 */
[----:B------:R-:W3:Y:S01]  /*2580*/  @!P1 LDC.64 R6, c[0x0][0x388] ;  /* 0x0000e200ff069b82 */ /* 0x000ee20000000a00 */
[----:B------:R-:W-:Y:S01]  /*2590*/  @!P1 MOV R2, R22 ;  /* 0x0000001600029202 */ /* 0x000fe20000000f00 */
[----:B------:R-:W-:-:S04]  /*25a0*/  @!P1 IMAD R13, R21, UR8, RZ ;  /* 0x00000008150d9c24 */ /* 0x000fc8000f8e02ff */
[----:B-1----:R-:W-:-:S04]  /*25b0*/  @!P1 IMAD.WIDE.U32 R10, R20, UR8, R2 ;  /* 0x00000008140a9c25 */ /* 0x002fc8000f8e0002 */
[----:B------:R-:W-:Y:S02]  /*25c0*/  @!P1 IMAD R13, R20, UR9, R13 ;  /* 0x00000009140d9c24 */ /* 0x000fe4000f8e020d */
[----:B------:R-:W-:-:S04]  /*25d0*/  @!P1 IMAD.WIDE.U32 R8, R10, UR10, R8 ;  /* 0x0000000a0a089c25 */ /* 0x000fc8000f8e0008 */
[----:B------:R-:W-:-:S04]  /*25e0*/  @!P1 IMAD.IADD R13, R11, 0x1, R13 ;  /* 0x000000010b0d9824 */ /* 0x000fc800078e020d */
[----:B------:R-:W-:-:S04]  /*25f0*/  @!P1 IMAD R13, R13, UR10, RZ ;  /* 0x0000000a0d0d9c24 */ /* 0x000fc8000f8e02ff */
[----:B------:R-:W-:Y:S01]  /*2600*/  @!P1 IMAD R13, R10, UR11, R13 ;  /* 0x0000000b0a0d9c24 */ /* 0x000fe2000f8e020d */
[----:B---3--:R-:W-:Y:S01]  /*2610*/  @!P1 LEA R6, P0, R8, R6, 0x3 ;  /* 0x0000000608069211 */ /* 0x008fe200078018ff */
[----:B------:R-:W1:Y:S02]  /*2620*/  LDCU.128 UR8, c[0x0][0x3e0] ;  /* 0x00007c00ff0877ac */ /* 0x000e640008000c00 */
[----:B------:R-:W-:-:S05]  /*2630*/  @!P1 IMAD.IADD R13, R13, 0x1, R9 ;  /* 0x000000010d0d9824 */ /* 0x000fca00078e0209 */
[----:B------:R-:W-:Y:S02]  /*2640*/  @!P1 LEA.HI.X R7, R8, R7, R13, 0x3, P0 ;  /* 0x0000000708079211 */ /* 0x000fe400000f1c0d */
[----:B------:R-:W-:Y:S02]  /*2650*/  CS2R R8, SRZ ;  /* 0x0000000000087805 */ /* 0x000fe4000001ff00 */
[----:B------:R-:W-:-:S05]  /*2660*/  MOV R13, R16 ;  /* 0x00000010000d7202 */ /* 0x000fca0000000f00 */
[----:B--2---:R3:W-:Y:S04]  /*2670*/  STG.E.64 desc[UR16][R12.64], R4 ;  /* 0x000000040c007986 */ /* 0x0047e8000c101b10 */
[----:B------:R-:W2:Y:S01]  /*2680*/  @!P1 LDG.E.64 R8, desc[UR16][R6.64] ;  /* 0x0000001006089981 */ /* 0x000ea2000c1e1b00 */
[----:B-1----:R-:W-:Y:S01]  /*2690*/  UIMAD UR11, UR11, UR8, URZ ;  /* 0x000000080b0b72a4 */ /* 0x002fe2000f8e02ff */
[----:B------:R-:W-:Y:S01]  /*26a0*/  IADD3 R17, P1, PT, R17, 0x2, RZ ;  /* 0x0000000211117810 */ /* 0x000fe20007f3e0ff */
[----:B------:R-:W-:Y:S02]  /*26b0*/  UIMAD.WIDE.U32 UR6, UR10, UR8, URZ ;  /* 0x000000080a0672a5 */ /* 0x000fe4000f8e00ff */
[----:B------:R-:W-:Y:S02]  /*26c0*/  UIMAD UR9, UR10, UR9, UR11 ;  /* 0x000000090a0972a4 */ /* 0x000fe4000f8e020b */
        /* <DEDUP_REMOVED lines=8> */
[----:B--2---:R3:W-:Y:S08]  /*2750*/  STG.E.64 desc[UR16][R10.64], R8 ;  /* 0x000000080a007986 */ /* 0x0047f0000c101b10 */
.L_x_56:
[----:B------:R-:W-:Y:S05]  /*2760*/  BRA.U UP0, `(.L_x_54) ;  /* 0x0000000100cc7547 */ /* 0x000fea000b800000 */
[----:B------:R-:W4:Y:S01]  /*2770*/  LDCU.64 UR6, c[0x0][0x3d8] ;  /* 0x00007b00ff0677ac */ /* 0x000f220008000a00 */
[----:B--23--:R-:W2:Y:S01]  /*2780*/  LDC.64 R4, c[0x0][0x398] ;  /* 0x0000e600ff047b82 */ /* 0x00cea20000000a00 */
[----:B------:R-:W-:Y:S01]  /*2790*/  IMAD.MOV.U32 R6, RZ, RZ, R52 ;  /* 0x000000ffff067224 */ /* 0x000fe200078e0034 */
[----:B------:R-:W-:Y:S01]  /*27a0*/  BSSY.RECONVERGENT B0, `(.L_x_57) ;  /* 0x0000026000007945 */ /* 0x000fe20003800200 */
[----:B------:R-:W-:Y:S01]  /*27b0*/  IMAD.MOV.U32 R7, RZ, RZ, R53 ;  /* 0x000000ffff077224 */ /* 0x000fe200078e0035 */
[----:B------:R-:W-:-:S04]  /*27c0*/  CS2R R18, SRZ ;  /* 0x0000000000127805 */ /* 0x000fc8000001ff00 */
[----:B-1----:R-:W1:Y:S08]  /*27d0*/  LDC.64 R8, c[0x0][0x390] ;  /* 0x0000e400ff087b82 */ /* 0x002e700000000a00 */
[----:B------:R-:W3:Y:S01]  /*27e0*/  LDC.64 R10, c[0x0][0x3e0] ;  /* 0x0000f800ff0a7b82 */ /* 0x000ee20000000a00 */
[----:B----4-:R-:W-:Y:S02]  /*27f0*/  IMAD R0, R0, UR6, RZ ;  /* 0x0000000600007c24 */ /* 0x010fe4000f8e02ff */
[----:B------:R-:W-:-:S04]  /*2800*/  IMAD.WIDE.U32 R6, R17, UR6, R6 ;  /* 0x0000000611067c25 */ /* 0x000fc8000f8e0006 */
[----:B------:R-:W-:Y:S01]  /*2810*/  IMAD R17, R17, UR7, R0 ;  /* 0x0000000711117c24 */ /* 0x000fe2000f8e0200 */
[----:B--2---:R-:W-:Y:S01]  /*2820*/  ISETP.GE.U32.AND P0, PT, R6, R4, PT ;  /* 0x000000040600720c */ /* 0x004fe20003f06070 */
[----:B------:R-:W2:Y:S03]  /*2830*/  LDC.64 R12, c[0x0][0x3e8] ;  /* 0x0000fa00ff0c7b82 */ /* 0x000ea60000000a00 */
[----:B------:R-:W-:Y:S02]  /*2840*/  IADD3 R14, PT, PT, R7, R17, RZ ;  /* 0x00000011070e7210 */ /* 0x000fe40007ffe0ff */
[----:B-1----:R-:W-:Y:S02]  /*2850*/  ISETP.GE.U32.AND P1, PT, R22, R8, PT ;  /* 0x000000081600720c */ /* 0x002fe40003f26070 */
[----:B------:R-:W-:-:S04]  /*2860*/  ISETP.GE.AND.EX P0, PT, R14, R5, PT, P0 ;  /* 0x000000050e00720c */ /* 0x000fc80003f06300 */
[C---:B------:R-:W-:Y:S02]  /*2870*/  ISETP.GE.OR.EX P0, PT, R3.reuse, R9, P0, P1 ;  /* 0x000000090300720c */ /* 0x040fe40000706710 */
[----:B------:R-:W-:-:S04]  /*2880*/  LOP3.LUT R3, R3, R14, RZ, 0xfc, !PT ;  /* 0x0000000e03037212 */ /* 0x000fc800078efcff */
[----:B------:R-:W-:-:S13]  /*2890*/  ISETP.LT.OR P0, PT, R3, RZ, P0 ;  /* 0x000000ff0300720c */ /* 0x000fda0000701670 */
[----:B---3--:R-:W-:Y:S05]  /*28a0*/  @P0 BRA `(.L_x_58) ;  /* 0x0000000000540947 */ /* 0x008fea0003800000 */
[----:B------:R-:W1:Y:S01]  /*28b0*/  LDCU.64 UR6, c[0x0][0x3d0] ;  /* 0x00007a00ff0677ac */ /* 0x000e620008000a00 */
[----:B------:R-:W-:Y:S02]  /*28c0*/  IMAD.MOV.U32 R2, RZ, RZ, R56 ;  /* 0x000000ffff027224 */ /* 0x000fe400078e0038 */
[----:B------:R-:W-:Y:S02]  /*28d0*/  IMAD.MOV.U32 R3, RZ, RZ, R58 ;  /* 0x000000ffff037224 */ /* 0x000fe400078e003a */
[----:B------:R-:W-:Y:S02]  /*28e0*/  IMAD R0, R21, R8, RZ ;  /* 0x0000000815007224 */ /* 0x000fe400078e02ff */
[----:B-1----:R-:W-:Y:S02]  /*28f0*/  IMAD R7, R55, UR6, RZ ;  /* 0x0000000637077c24 */ /* 0x002fe4000f8e02ff */
[----:B------:R-:W-:-:S04]  /*2900*/  IMAD.WIDE.U32 R2, R54, UR6, R2 ;  /* 0x0000000636027c25 */ /* 0x000fc8000f8e0002 */
[----:B------:R-:W-:Y:S01]  /*2910*/  IMAD R7, R54, UR7, R7 ;  /* 0x0000000736077c24 */ /* 0x000fe2000f8e0207 */
[----:B------:R-:W1:Y:S03]  /*2920*/  LDCU.64 UR6, c[0x0][0x388] ;  /* 0x00007100ff0677ac */ /* 0x000e660008000a00 */
[----:B------:R-:W-:Y:S02]  /*2930*/  IMAD.IADD R3, R7, 0x1, R3 ;  /* 0x0000000107037824 */ /* 0x000fe400078e0203 */
[C---:B------:R-:W-:Y:S02]  /*2940*/  IMAD R7, R20.reuse, R9, R0 ;  /* 0x0000000914077224 */ /* 0x040fe400078e0200 */
[----:B------:R-:W-:-:S04]  /*2950*/  IMAD.WIDE.U32 R8, R20, R8, R2 ;  /* 0x0000000814087225 */ /* 0x000fc800078e0002 */
[----:B------:R-:W-:Y:S01]  /*2960*/  IMAD.MOV.U32 R2, RZ, RZ, R6 ;  /* 0x000000ffff027224 */ /* 0x000fe200078e0006 */
[----:B------:R-:W-:-:S05]  /*2970*/  IADD3 R3, PT, PT, R7, R9, RZ ;  /* 0x0000000907037210 */ /* 0x000fca0007ffe0ff */
[-C--:B------:R-:W-:Y:S02]  /*2980*/  IMAD R0, R3, R4.reuse, RZ ;  /* 0x0000000403007224 */ /* 0x080fe400078e02ff */
[----:B------:R-:W-:Y:S02]  /*2990*/  IMAD.MOV.U32 R3, RZ, RZ, R14 ;  /* 0x000000ffff037224 */ /* 0x000fe400078e000e */
[C---:B------:R-:W-:Y:S02]  /*29a0*/  IMAD R5, R8.reuse, R5, R0 ;  /* 0x0000000508057224 */ /* 0x040fe400078e0200 */
[----:B------:R-:W-:-:S04]  /*29b0*/  IMAD.WIDE.U32 R2, R8, R4, R2 ;  /* 0x0000000408027225 */ /* 0x000fc800078e0002 */
[----:B------:R-:W-:Y:S01]  /*29c0*/  IMAD.IADD R3, R3, 0x1, R5 ;  /* 0x0000000103037824 */ /* 0x000fe200078e0205 */
[----:B-1----:R-:W-:-:S04]  /*29d0*/  LEA R4, P0, R2, UR6, 0x3 ;  /* 0x0000000602047c11 */ /* 0x002fc8000f8018ff */
[----:B------:R-:W-:-:S05]  /*29e0*/  LEA.HI.X R5, R2, UR7, R3, 0x3, P0 ;  /* 0x0000000702057c11 */ /* 0x000fca00080f1c03 */
[----:B------:R1:W5:Y:S04]  /*29f0*/  LDG.E.64 R18, desc[UR16][R4.64] ;  /* 0x0000001004127981 */ /* 0x000368000c1e1b00 */
.L_x_58:
[----:B------:R-:W-:Y:S05]  /*2a00*/  BSYNC.RECONVERGENT B0 ;  /* 0x0000000000007941 */ /* 0x000fea0003800200 */
.L_x_57:
[----:B------:R-:W-:Y:S01]  /*2a10*/  MOV R2, R15 ;  /* 0x0000000f00027202 */ /* 0x000fe20000000f00 */
[----:B------:R-:W-:Y:S02]  /*2a20*/  IMAD.MOV.U32 R3, RZ, RZ, R16 ;  /* 0x000000ffff037224 */ /* 0x000fe400078e0010 */
[-C--:B--2---:R-:W-:Y:S02]  /*2a30*/  IMAD R13, R13, R10.reuse, RZ ;  /* 0x0000000a0d0d7224 */ /* 0x084fe400078e02ff */
[C---:B-1----:R-:W-:Y:S01]  /*2a40*/  IMAD.WIDE.U32 R4, R12.reuse, R10, RZ ;  /* 0x0000000a0c047225 */ /* 0x042fe200078e00ff */
[----:B-----5:R4:W-:Y:S03]  /*2a50*/  STG.E.64 desc[UR16][R2.64], R18 ;  /* 0x0000001202007986 */ /* 0x0209e6000c101b10 */
[----:B------:R-:W-:Y:S01]  /*2a60*/  IMAD R11, R12, R11, R13 ;  /* 0x0000000b0c0b7224 */ /* 0x000fe200078e020d */
[----:B------:R-:W-:-:S03]  /*2a70*/  LEA R15, P0, R4, R15, 0x3 ;  /* 0x0000000f040f7211 */ /* 0x000fc600078018ff */
[----:B------:R-:W-:-:S05]  /*2a80*/  IMAD.IADD R11, R5, 0x1, R11 ;  /* 0x00000001050b7824 */ /* 0x000fca00078e020b */
[----:B------:R-:W-:-:S07]  /*2a90*/  LEA.HI.X R16, R4, R16, R11, 0x3, P0 ;  /* 0x0000001004107211 */ /* 0x000fce00000f1c0b */
.L_x_54:
[----:B------:R-:W5:Y:S01]  /*2aa0*/  LDCU.64 UR6, c[0x0][0x3a0] ;  /* 0x00007400ff0677ac */ /* 0x000f620008000a00 */
[----:B------:R-:W-:-:S05]  /*2ab0*/  IADD3 R54, P0, PT, R54, 0x1, RZ ;  /* 0x0000000136367810 */ /* 0x000fca0007f1e0ff */
[----:B------:R-:W-:Y:S01]  /*2ac0*/  IMAD.X R55, RZ, RZ, R55, P0 ;  /* 0x000000ffff377224 */ /* 0x000fe200000e0637 */
[----:B-----5:R-:W-:-:S04]  /*2ad0*/  ISETP.NE.U32.AND P0, PT, R54, UR6, PT ;  /* 0x0000000636007c0c */ /* 0x020fc8000bf05070 */
[----:B------:R-:W-:-:S13]  /*2ae0*/  ISETP.NE.AND.EX P0, PT, R55, UR7, PT, P0 ;  /* 0x0000000737007c0c */ /* 0x000fda000bf05300 */
[----:B------:R-:W-:Y:S05]  /*2af0*/  @P0 BRA `(.L_x_59) ;  /* 0xffffffe000780947 */ /* 0x000fea000383ffff */
[----:B------:R-:W5:Y:S01]  /*2b00*/  LDL R0, [R1+0x3c] ;  /* 0x00003c0001007983 */ /* 0x000f620000100800 */
[----:B------:R-:W5:Y:S03]  /*2b10*/  LDCU UR6, c[0x0][0x370] ;  /* 0x00006e00ff0677ac */ /* 0x000f660008000800 */
[----:B----4-:R-:W4:Y:S01]  /*2b20*/  LDL.LU R3, [R1+0x34] ;  /* 0x0000340001037983 */ /* 0x010f220000300800 */
[----:B------:R-:W0:Y:S03]  /*2b30*/  LDCU.64 UR8, c[0x0][0x380] ;  /* 0x00007000ff0877ac */ /* 0x000e260008000a00 */
[----:B------:R-:W2:Y:S01]  /*2b40*/  LDL.LU R2, [R1+0x38] ;  /* 0x0000380001027983 */ /* 0x000ea20000300800 */
[----:B-----5:R-:W-:-:S05]  /*2b50*/  IMAD R0, R0, UR6, RZ ;  /* 0x0000000600007c24 */ /* 0x020fca000f8e02ff */
[----:B----4-:R-:W-:-:S04]  /*2b60*/  IADD3 R3, P0, PT, R0, R3, RZ ;  /* 0x0000000300037210 */ /* 0x010fc80007f1e0ff */
[----:B--2---:R-:W-:Y:S01]  /*2b70*/  IADD3.X R2, PT, PT, RZ, R2, RZ, P0, !PT ;  /* 0x00000002ff027210 */ /* 0x004fe200007fe4ff */
[----:B------:R4:W-:Y:S01]  /*2b80*/  STL [R1+0x34], R3 ;  /* 0x0000340301007387 */ /* 0x0009e20000100800 */
[----:B0-----:R-:W-:-:S03]  /*2b90*/  ISETP.GE.U32.AND P0, PT, R3, UR8, PT ;  /* 0x0000000803007c0c */ /* 0x001fc6000bf06070 */
[----:B------:R4:W-:Y:S01]  /*2ba0*/  STL [R1+0x38], R2 ;  /* 0x0000380201007387 */ /* 0x0009e20000100800 */
[----:B------:R-:W-:-:S13]  /*2bb0*/  ISETP.GE.AND.EX P0, PT, R2, UR9, PT, P0 ;  /* 0x0000000902007c0c */ /* 0x000fda000bf06300 */
[----:B----4-:R-:W-:Y:S05]  /*2bc0*/  @!P0 BRA `(.L_x_60) ;  /* 0xffffffd400788947 */ /* 0x010fea000383ffff */
[----:B------:R-:W-:Y:S05]  /*2bd0*/  EXIT ;  /* 0x000000000000794d */ /* 0x000fea0003800000 */
        .weak           $__internal_3_$__cuda_sm20_div_s64
        .type           $__internal_3_$__cuda_sm20_div_s64,@function
        .size           $__internal_3_$__cuda_sm20_div_s64,(.L_x_113 - $__internal_3_$__cuda_sm20_div_s64)
$__internal_3_$__cuda_sm20_div_s64:
        /* <DEDUP_REMOVED lines=57> */
[----:B------:R-:W-:-:S05]  /*2f70*/  IMAD R10, R17, R6, R10 ;  /* 0x00000006110a7224 */ /* 0x000fca00078e020a */
[----:B------:R-:W-:Y:S02]  /*2f80*/  IADD3.X R23, PT, PT, ~R10, R14, RZ, P1, !PT ;  /* 0x0000000e0a177210 */ /* 0x000fe40000ffe5ff */
[----:B------:R-:W-:Y:S02]  /*2f90*/  IADD3 R13, P1, PT, R21, -R6, RZ ;  /* 0x80000006150d7210 */ /* 0x000fe40007f3e0ff */
[----:B------:R-:W-:Y:S02]  /*2fa0*/  ISETP.GE.U32.AND.EX P0, PT, R23, R7, PT, P0 ;  /* 0x000000071700720c */ /* 0x000fe40003f06100 */
[----:B------:R-:W-:Y:S01]  /*2fb0*/  IADD3 R10, P2, PT, R15, 0x1, RZ ;  /* 0x000000010f0a7810 */ /* 0x000fe20007f5e0ff */
[----:B------:R-:W-:Y:S01]  /*2fc0*/  IMAD.X R19, R23, 0x1, ~R7, P1 ;  /* 0x0000000117137824 */ /* 0x000fe200008e0e07 */
[----:B------:R-:W-:Y:S02]  /*2fd0*/  SEL R13, R13, R21, P0 ;  /* 0x000000150d0d7207 */ /* 0x000fe40000000000 */
[----:B------:R-:W-:Y:S01]  /*2fe0*/  SEL R15, R10, R15, P0 ;  /* 0x0000000f0a0f7207 */ /* 0x000fe20000000000 */
[----:B------:R-:W-:Y:S01]  /*2ff0*/  IMAD.X R12, RZ, RZ, R17, P2 ;  /* 0x000000ffff0c7224 */ /* 0x000fe200010e0611 */
[----:B------:R-:W-:-:S02]  /*3000*/  SEL R19, R19, R23, P0 ;  /* 0x0000001713137207 */ /* 0x000fc40000000000 */
        /* <DEDUP_REMOVED lines=11> */
[-C--:B------:R-:W-:Y:S02]  /*30c0*/  IADD3.X R6, PT, PT, RZ, ~R21.reuse, RZ, P2, !PT ;  /* 0x80000015ff067210 */ /* 0x080fe400017fe4ff */
[----:B------:R-:W-:Y:S01]  /*30d0*/  SEL R20, R7, R20, !P1 ;  /* 0x0000001407147207 */ /* 0x000fe20004800000 */
[----:B------:R-:W-:Y:S01]  /*30e0*/  IMAD.MOV.U32 R7, RZ, RZ, 0x0 ;  /* 0x00000000ff077424 */ /* 0x000fe200078e00ff */
[----:B------:R-:W-:Y:S01]  /*30f0*/  SEL R21, R6, R21, !P1 ;  /* 0x0000001506157207 */ /* 0x000fe20004800000 */
[----:B------:R-:W-:Y:S01]  /*3100*/  IMAD.MOV.U32 R6, RZ, RZ, R2 ;  /* 0x000000ffff067224 */ /* 0x000fe200078e0002 */
[----:B------:R-:W-:-:S04]  /*3110*/  ISETP.NE.AND.EX P0, PT, R8, RZ, PT, P0 ;  /* 0x000000ff0800720c */ /* 0x000fc80003f05300 */
[----:B------:R-:W-:Y:S02]  /*3120*/  SEL R20, R20, 0xffffffff, P0 ;  /* 0xffffffff14147807 */ /* 0x000fe40000000000 */
[----:B------:R-:W-:Y:S01]  /*3130*/  SEL R21, R21, 0xffffffff, P0 ;  /* 0xffffffff15157807 */ /* 0x000fe20000000000 */
[----:B------:R-:W-:Y:S06]  /*3140*/  RET.REL.NODEC R6 `(_ZN2at6native13im2col_kernelIN3c107complexIfEEEEvlPKT_llllllllllllPS5_) ;  /* 0xffffffcc06ac7950 */ /* 0x000fec0003c3ffff */
.L_x_61:
        /* <DEDUP_REMOVED lines=11> */
.L_x_113:


//--------------------- .text._ZN2at6native13im2col_kernelIN3c107complexIdEEEEvlPKT_llllllllllllPS5_ --------------------------
	.section	.text._ZN2at6native13im2col_kernelIN3c107complexIdEEEEvlPKT_llllllllllllPS5_,"ax",@progbits
	.align	128
        .global         _ZN2at6native13im2col_kernelIN3c107complexIdEEEEvlPKT_llllllllllllPS5_
        .type           _ZN2at6native13im2col_kernelIN3c107complexIdEEEEvlPKT_llllllllllllPS5_,@function
        .size           _ZN2at6native13im2col_kernelIN3c107complexIdEEEEvlPKT_llllllllllllPS5_,(.L_x_114 - _ZN2at6native13im2col_kernelIN3c107complexIdEEEEvlPKT_llllllllllllPS5_)
        .other          _ZN2at6native13im2col_kernelIN3c107complexIdEEEEvlPKT_llllllllllllPS5_,@"STO_CUDA_ENTRY STV_DEFAULT"
_ZN2at6native13im2col_kernelIN3c107complexIdEEEEvlPKT_llllllllllllPS5_:
.text._ZN2at6native13im2col_kernelIN3c107complexIdEEEEvlPKT_llllllllllllPS5_:
        /* <DEDUP_REMOVED lines=27> */
.L_x_76:
[----:B------:R-:W3:Y:S01]  /*01b0*/  LDL R6, [R1+0x38] ;  /* 0x0000380001067983 */ /* 0x000ee20000100800 */
[----:B------:R-:W3:Y:S03]  /*01c0*/  LDCU UR6, c[0x0][0x3ec] ;  /* 0x00007d80ff0677ac */ /* 0x000ee60008000800 */
[----:B------:R0:W5:Y:S01]  /*01d0*/  LDL R7, [R1+0x34] ;  /* 0x0000340001077983 */ /* 0x0001620000100800 */
[----:B------:R-:W-:Y:S01]  /*01e0*/  BSSY.RECONVERGENT B0, `(.L_x_62) ;  /* 0x000002f000007945 */ /* 0x000fe20003800200 */
[----:B---3--:R-:W-:-:S04]  /*01f0*/  LOP3.LUT R0, R6, UR6, RZ, 0xfc, !PT ;  /* 0x0000000606007c12 */ /* 0x008fc8000f8efcff */
[----:B------:R-:W-:-:S13]  /*0200*/  ISETP.NE.U32.AND P0, PT, R0, RZ, PT ;  /* 0x000000ff0000720c */ /* 0x000fda0003f05070 */
[----:B01--4-:R-:W-:Y:S05]  /*0210*/  @P0 BRA `(.L_x_63) ;  /* 0x0000000000600947 */ /* 0x013fea0003800000 */
        /* <DEDUP_REMOVED lines=10> */
[----:B------:R-:W-:Y:S02]  /*02c0*/  HFMA2 R5, -RZ, RZ, 0, 0 ;  /* 0x00000000ff057431 */ /* 0x000fe400000001ff */
[----:B-----5:R-:W-:-:S05]  /*02d0*/  IMAD.HI.U32 R4, R3, R7, RZ ;  /* 0x0000000703047227 */ /* 0x020fca00078e00ff */
[----:B------:R-:W-:-:S05]  /*02e0*/  IADD3 R3, PT, PT, -R4, RZ, RZ ;  /* 0x000000ff04037210 */ /* 0x000fca0007ffe1ff */
[----:B------:R-:W-:-:S05]  /*02f0*/  IMAD R3, R3, UR6, R7 ;  /* 0x0000000603037c24 */ /* 0x000fca000f8e0207 */
[----:B------:R-:W-:-:S13]  /*0300*/  ISETP.GE.U32.AND P0, PT, R3, UR6, PT ;  /* 0x0000000603007c0c */ /* 0x000fda000bf06070 */
[----:B------:R-:W-:Y:S02]  /*0310*/  @P0 VIADD R3, R3, -UR6 ;  /* 0x8000000603030c36 */ /* 0x000fe40008000000 */
        /* <DEDUP_REMOVED lines=8> */
.L_x_63:
[----:B------:R-:W0:Y:S01]  /*03a0*/  LDCU.64 UR6, c[0x0][0x3e8] ;  /* 0x00007d00ff0677ac */ /* 0x000e220008000a00 */
[----:B-----5:R-:W-:Y:S01]  /*03b0*/  IMAD.MOV.U32 R16, RZ, RZ, R7 ;  /* 0x000000ffff107224 */ /* 0x020fe200078e0007 */
[----:B------:R-:W-:Y:S01]  /*03c0*/  MOV R2, 0x410 ;  /* 0x0000041000027802 */ /* 0x000fe20000000f00 */
[----:B------:R-:W-:Y:S02]  /*03d0*/  IMAD.MOV.U32 R11, RZ, RZ, R6 ;  /* 0x000000ffff0b7224 */ /* 0x000fe400078e0006 */
[----:B0-----:R-:W-:Y:S02]  /*03e0*/  IMAD.U32 R9, RZ, RZ, UR6 ;  /* 0x00000006ff097e24 */ /* 0x001fe4000f8e00ff */
[----:B------:R-:W-:-:S07]  /*03f0*/  IMAD.U32 R8, RZ, RZ, UR7 ;  /* 0x00000007ff087e24 */ /* 0x000fce000f8e00ff */
[----:B--2---:R-:W-:Y:S05]  /*0400*/  CALL.REL.NOINC `($__internal_4_$__cuda_sm20_div_s64) ;  /* 0x0000002800447944 */ /* 0x004fea0003c00000 */
        /* <DEDUP_REMOVED lines=8> */
[----:B------:R-:W-:Y:S01]  /*0490*/  IMAD R5, R5, UR7, R0 ;  /* 0x0000000705057c24 */ /* 0x000fe2000f8e0200 */
[----:B------:R-:W-:-:S03]  /*04a0*/  MOV R0, R2 ;  /* 0x0000000200007202 */ /* 0x000fc60000000f00 */
[----:B------:R-:W-:Y:S02]  /*04b0*/  IMAD.IADD R3, R3, 0x1, R5 ;  /* 0x0000000103037824 */ /* 0x000fe400078e0205 */
[----:B------:R-:W-:-:S07]  /*04c0*/  IMAD.MOV.U32 R5, RZ, RZ, R11 ;  /* 0x000000ffff057224 */ /* 0x000fce00078e000b */
.L_x_64:
[----:B--2---:R-:W-:Y:S05]  /*04d0*/  BSYNC.RECONVERGENT B0 ;  /* 0x0000000000007941 */ /* 0x004fea0003800200 */
.L_x_62:
        /* <DEDUP_REMOVED lines=13> */
[----:B0-----:R-:W-:-:S06]  /*05b0*/  IADD3 R6, PT, PT, R2, 0xffffffe, RZ ;  /* 0x0ffffffe02067810 */ /* 0x001fcc0007ffe0ff */
        /* <DEDUP_REMOVED lines=17> */
.L_x_66:
[----:B------:R-:W0:Y:S01]  /*06d0*/  LDCU.64 UR6, c[0x0][0x3e0] ;  /* 0x00007c00ff0677ac */ /* 0x000e220008000a00 */
[----:B------:R-:W-:Y:S01]  /*06e0*/  MOV R16, R4 ;  /* 0x0000000400107202 */ /* 0x000fe20000000f00 */
[----:B------:R-:W-:Y:S01]  /*06f0*/  IMAD.MOV.U32 R11, RZ, RZ, R5 ;  /* 0x000000ffff0b7224 */ /* 0x000fe200078e0005 */
[----:B------:R-:W-:Y:S01]  /*0700*/  MOV R2, 0x740 ;  /* 0x0000074000027802 */ /* 0x000fe20000000f00 */
[----:B0-----:R-:W-:Y:S02]  /*0710*/  IMAD.U32 R9, RZ, RZ, UR6 ;  /* 0x00000006ff097e24 */ /* 0x001fe4000f8e00ff */
[----:B------:R-:W-:-:S07]  /*0720*/  IMAD.U32 R8, RZ, RZ, UR7 ;  /* 0x00000007ff087e24 */ /* 0x000fce000f8e00ff */
[----:B------:R-:W-:Y:S05]  /*0730*/  CALL.REL.NOINC `($__internal_4_$__cuda_sm20_div_s64) ;  /* 0x0000002400787944 */ /* 0x000fea0003c00000 */
[----:B------:R-:W0:Y:S01]  /*0740*/  LDCU.64 UR6, c[0x0][0x3e0] ;  /* 0x00007c00ff0677ac */ /* 0x000e220008000a00 */
[----:B------:R-:W-:-:S04]  /*0750*/  IADD3 R7, P0, PT, RZ, -R10, RZ ;  /* 0x8000000aff077210 */ /* 0x000fc80007f1e0ff */
[----:B------:R-:W-:Y:S01]  /*0760*/  IADD3.X R2, PT, PT, RZ, ~R11, RZ, P0, !PT ;  /* 0x8000000bff027210 */ /* 0x000fe200007fe4ff */
[----:B0-----:R-:W-:Y:S02]  /*0770*/  IMAD.U32 R15, RZ, RZ, UR6 ;  /* 0x00000006ff0f7e24 */ /* 0x001fe4000f8e00ff */
[----:B------:R-:W-:Y:S02]  /*0780*/  IMAD.U32 R9, RZ, RZ, UR7 ;  /* 0x00000007ff097e24 */ /* 0x000fe4000f8e00ff */
[-C--:B------:R-:W-:Y:S02]  /*0790*/  IMAD R2, R2, R15.reuse, RZ ;  /* 0x0000000f02027224 */ /* 0x080fe400078e02ff */
[----:B------:R-:W-:-:S04]  /*07a0*/  IMAD.WIDE.U32 R4, R7, R15, R4 ;  /* 0x0000000f07047225 */ /* 0x000fc800078e0004 */
[----:B------:R-:W-:Y:S02]  /*07b0*/  IMAD R7, R7, R9, R2 ;  /* 0x0000000907077224 */ /* 0x000fe400078e0202 */
[----:B------:R-:W-:Y:S02]  /*07c0*/  IMAD.MOV.U32 R13, RZ, RZ, R4 ;  /* 0x000000ffff0d7224 */ /* 0x000fe400078e0004 */
[----:B------:R-:W-:-:S07]  /*07d0*/  IMAD.IADD R12, R5, 0x1, R7 ;  /* 0x00000001050c7824 */ /* 0x000fce00078e0207 */
.L_x_67:
[----:B------:R-:W-:Y:S05]  /*07e0*/  BSYNC.RECONVERGENT B0 ;  /* 0x0000000000007941 */ /* 0x000fea0003800200 */
.L_x_65:
[----:B------:R-:W0:Y:S01]  /*07f0*/  LDCU.128 UR12, c[0x0][0x3a0] ;  /* 0x00007400ff0c77ac */ /* 0x000e220008000c00 */
[----:B------:R-:W1:Y:S01]  /*0800*/  LDC.64 R56, c[0x0][0x3b0] ;  /* 0x0000ec00ff387b82 */ /* 0x000e620000000a00 */
[----:B------:R-:W-:Y:S02]  /*0810*/  MOV R6, R13 ;  /* 0x0000000d00067202 */ /* 0x000fe40000000f00 */
[----:B------:R-:W-:-:S05]  /*0820*/  CS2R R54, SRZ ;  /* 0x0000000000367805 */ /* 0x000fca000001ff00 */
[----:B------:R-:W2:Y:S01]  /*0830*/  LDC.64 R52, c[0x0][0x3b8] ;  /* 0x0000ee00ff347b82 */ /* 0x000ea20000000a00 */
[----:B0-----:R-:W-:Y:S02]  /*0840*/  UIMAD UR8, UR15, UR12, URZ ;  /* 0x0000000c0f0872a4 */ /* 0x001fe4000f8e02ff */
[----:B------:R-:W-:Y:S02]  /*0850*/  UIMAD.WIDE.U32 UR6, UR14, UR12, URZ ;  /* 0x0000000c0e0672a5 */ /* 0x000fe4000f8e00ff */
[----:B------:R-:W-:Y:S01]  /*0860*/  UIMAD UR8, UR14, UR13, UR8 ;  /* 0x0000000d0e0872a4 */ /* 0x000fe2000f8e0208 */
[----:B------:R-:W0:Y:S01]  /*0870*/  LDCU.64 UR12, c[0x0][0x3e8] ;  /* 0x00007d00ff0c77ac */ /* 0x000e220008000a00 */
[----:B-1----:R-:W-:Y:S02]  /*0880*/  IADD3 R56, P0, PT, RZ, -R56, RZ ;  /* 0x80000038ff387210 */ /* 0x002fe40007f1e0ff */
[----:B------:R-:W-:Y:S01]  /*0890*/  IMAD.WIDE.U32 R4, R15, UR6, RZ ;  /* 0x000000060f047c25 */ /* 0x000fe2000f8e00ff */
[----:B------:R-:W-:Y:S01]  /*08a0*/  UIADD3 UR7, UPT, UPT, UR7, UR8, URZ ;  /* 0x0000000807077290 */ /* 0x000fe2000fffe0ff */
[----:B------:R-:W-:-:S05]  /*08b0*/  IADD3.X R57, PT, PT, RZ, ~R57, RZ, P0, !PT ;  /* 0x80000039ff397210 */ /* 0x000fca00007fe4ff */
[----:B------:R-:W1:Y:S01]  /*08c0*/  LDCU.128 UR8, c[0x0][0x3c0] ;  /* 0x00007800ff0877ac */ /* 0x000e620008000c00 */
[----:B------:R-:W-:Y:S01]  /*08d0*/  IMAD R2, R15, UR7, RZ ;  /* 0x000000070f027c24 */ /* 0x000fe2000f8e02ff */
[----:B--2---:R-:W-:-:S03]  /*08e0*/  SHF.L.U64.HI R59, R52, 0x4, R53 ;  /* 0x00000004343b7819 */ /* 0x004fc60000010235 */
[----:B------:R-:W-:Y:S01]  /*08f0*/  IMAD R7, R9, UR6, R2 ;  /* 0x0000000609077c24 */ /* 0x000fe2000f8e0202 */
[----:B------:R-:W2:Y:S01]  /*0900*/  LDCU.64 UR6, c[0x0][0x3f0] ;  /* 0x00007e00ff0677ac */ /* 0x000ea20008000a00 */
[----:B------:R-:W3:Y:S02]  /*0910*/  LDC.64 R8, c[0x0][0x3d8] ;  /* 0x0000f600ff087b82 */ /* 0x000ee40000000a00 */
[----:B------:R-:W-:Y:S02]  /*0920*/  IMAD.IADD R5, R5, 0x1, R7 ;  /* 0x0000000105057824 */ /* 0x000fe400078e0207 */
[----:B------:R-:W-:Y:S02]  /*0930*/  IMAD.MOV.U32 R7, RZ, RZ, R12 ;  /* 0x000000ffff077224 */ /* 0x000fe400078e000c */
[----:B------:R-:W-:Y:S02]  /*0940*/  IMAD R5, R5, R10, RZ ;  /* 0x0000000a05057224 */ /* 0x000fe400078e02ff */
[----:B------:R-:W-:-:S04]  /*0950*/  IMAD.WIDE.U32 R6, R10, R4, R6 ;  /* 0x000000040a067225 */ /* 0x000fc800078e0006 */
[----:B------:R-:W-:Y:S02]  /*0960*/  IMAD R5, R11, R4, R5 ;  /* 0x000000040b057224 */ /* 0x000fe400078e0205 */
[----:B-1----:R-:W-:-:S04]  /*0970*/  IMAD.WIDE.U32 R56, R13, UR8, R56 ;  /* 0x000000080d387c25 */ /* 0x002fc8000f8e0038 */
[----:B------:R-:W-:-:S04]  /*0980*/  IMAD.IADD R2, R7, 0x1, R5 ;  /* 0x0000000107027824 */ /* 0x000fc800078e0205 */
[----:B0-----:R-:W-:Y:S02]  /*0990*/  IMAD R7, R2, UR12, RZ ;  /* 0x0000000c02077c24 */ /* 0x001fe4000f8e02ff */
[----:B------:R-:W-:Y:S02]  /*09a0*/  IMAD.MOV.U32 R2, RZ, RZ, R0 ;  /* 0x000000ffff027224 */ /* 0x000fe400078e0000 */
[C---:B------:R-:W-:Y:S02]  /*09b0*/  IMAD R7, R6.reuse, UR13, R7 ;  /* 0x0000000d06077c24 */ /* 0x040fe4000f8e0207 */
[----:B------:R-:W-:-:S04]  /*09c0*/  IMAD.WIDE.U32 R4, R6, UR12, R2 ;  /* 0x0000000c06047c25 */ /* 0x000fc8000f8e0002 */
[----:B------:R-:W-:Y:S01]  /*09d0*/  IMAD.IADD R5, R5, 0x1, R7 ;  /* 0x0000000105057824 */ /* 0x000fe200078e0207 */
[C---:B--2---:R-:W-:Y:S01]  /*09e0*/  LEA R6, P1, R4.reuse, UR6, 0x4 ;  /* 0x0000000604067c11 */ /* 0x044fe2000f8220ff */
[----:B------:R-:W-:Y:S02]  /*09f0*/  IMAD R3, R3, UR10, RZ ;  /* 0x0000000a03037c24 */ /* 0x000fe4000f8e02ff */
[----:B---3--:R-:W-:Y:S01]  /*0a00*/  IMAD R20, R9, 0x6, RZ ;  /* 0x0000000609147824 */ /* 0x008fe200078e02ff */
[----:B------:R-:W-:Y:S01]  /*0a10*/  LEA.HI.X R5, R4, UR7, R5, 0x4, P1 ;  /* 0x0000000704057c11 */ /* 0x000fe200088f2405 */
[----:B------:R-:W-:Y:S01]  /*0a20*/  IMAD R4, R12, UR8, RZ ;  /* 0x000000080c047c24 */ /* 0x000fe2000f8e02ff */
[----:B------:R-:W-:Y:S01]  /*0a30*/  IADD3 R12, P0, PT, RZ, -R52, RZ ;  /* 0x80000034ff0c7210 */ /* 0x000fe20007f1e0ff */
[C---:B------:R-:W-:Y:S02]  /*0a40*/  IMAD R21, R0.reuse, UR11, R3 ;  /* 0x0000000b00157c24 */ /* 0x040fe4000f8e0203 */
[----:B------:R-:W-:-:S04]  /*0a50*/  IMAD.WIDE.U32 R2, R0, UR10, RZ ;  /* 0x0000000a00027c25 */ /* 0x000fc8000f8e00ff */
[----:B------:R-:W-:Y:S02]  /*0a60*/  IMAD R23, R13, UR9, R4 ;  /* 0x000000090d177c24 */ /* 0x000fe4000f8e0204 */
[----:B------:R-:W-:Y:S02]  /*0a70*/  IMAD.X R13, RZ, RZ, ~R53, P0 ;  /* 0x000000ffff0d7224 */ /* 0x000fe400000e0e35 */
[----:B------:R-:W-:Y:S02]  /*0a80*/  IMAD.SHL.U32 R7, R2, 0x10, RZ ;  /* 0x0000001002077824 */ /* 0x000fe400078e00ff */
[----:B------:R-:W-:Y:S01]  /*0a90*/  IMAD.IADD R21, R3, 0x1, R21 ;  /* 0x0000000103157824 */ /* 0x000fe200078e0215 */
[C---:B------:R-:W-:Y:S01]  /*0aa0*/  SHF.L.U32 R3, R8.reuse, 0x1, RZ ;  /* 0x0000000108037819 */ /* 0x040fe200000006ff */
[----:B------:R-:W-:Y:S01]  /*0ab0*/  IMAD.WIDE.U32 R14, R8, 0x7, R12 ;  /* 0x00000007080e7825 */ /* 0x000fe200078e000c */
[----:B------:R-:W-:Y:S02]  /*0ac0*/  LEA R7, P0, -R52, R7, 0x4 ;  /* 0x0000000734077211 */ /* 0x000fe400078021ff */
[----:B------:R-:W-:Y:S01]  /*0ad0*/  SHF.L.U64.HI R0, R2, 0x4, R21 ;  /* 0x0000000402007819 */ /* 0x000fe20000010215 */
[--C-:B------:R-:W-:Y:S01]  /*0ae0*/  IMAD.WIDE.U32 R16, R8, 0x6, R12.reuse ;  /* 0x0000000608107825 */ /* 0x100fe200078e000c */
[C---:B------:R-:W-:Y:S01]  /*0af0*/  IADD3 R60, P1, PT, R2.reuse, R14, RZ ;  /* 0x0000000e023c7210 */ /* 0x040fe20007f3e0ff */
[----:B------:R-:W-:Y:S02]  /*0b00*/  STL [R1+0x30], R7 ;  /* 0x0000300701007387 */ /* 0x000fe40000100800 */
[----:B------:R-:W-:Y:S01]  /*0b10*/  IMAD R4, R9, 0x7, RZ ;  /* 0x0000000709047824 */ /* 0x000fe200078e02ff */
[----:B------:R-:W-:Y:S01]  /*0b20*/  IADD3 R26, P2, PT, R2, R16, RZ ;  /* 0x00000010021a7210 */ /* 0x000fe20007f5e0ff */
[----:B------:R-:W-:Y:S01]  /*0b30*/  IMAD.WIDE.U32 R18, R8, 0x5, R12 ;  /* 0x0000000508127825 */ /* 0x000fe200078e000c */
[----:B------:R-:W-:-:S02]  /*0b40*/  IADD3 R16, P4, P5, R2, -R52, R3 ;  /* 0x8000003402107210 */ /* 0x000fc40007d9e003 */
[----:B------:R-:W-:Y:S01]  /*0b50*/  IADD3.X R61, PT, PT, R21, R15, R4, P1, !PT ;  /* 0x0000000f153d7210 */ /* 0x000fe20000ffe404 */
[----:B------:R-:W-:Y:S01]  /*0b60*/  IMAD R22, R9, 0x5, RZ ;  /* 0x0000000509167824 */ /* 0x000fe200078e02ff */
[----:B------:R-:W-:Y:S01]  /*0b70*/  IADD3 R24, P3, PT, R2, R18, RZ ;  /* 0x0000001202187210 */ /* 0x000fe20007f7e0ff */
[----:B------:R-:W-:Y:S01]  /*0b80*/  IMAD.X R59, R0, 0x1, ~R59, P0 ;  /* 0x00000001003b7824 */ /* 0x000fe200000e0e3b */
[----:B------:R-:W-:Y:S01]  /*0b90*/  IADD3 R14, P0, P1, R2, R8, -R52 ;  /* 0x00000008020e7210 */ /* 0x000fe2000791e834 */
[----:B------:R-:W-:Y:S01]  /*0ba0*/  IMAD.WIDE.U32 R12, R8, 0x3, R12 ;  /* 0x00000003080c7825 */ /* 0x000fe200078e000c */
[C---:B------:R-:W-:Y:S02]  /*0bb0*/  IADD3.X R27, PT, PT, R21.reuse, R17, R20, P2, !PT ;  /* 0x00000011151b7210 */ /* 0x040fe400017fe414 */
[----:B------:R-:W-:Y:S01]  /*0bc0*/  IADD3.X R25, PT, PT, R21, R19, R22, P3, !PT ;  /* 0x0000001315197210 */ /* 0x000fe20001ffe416 */
[----:B------:R-:W-:Y:S01]  /*0bd0*/  IMAD R4, R9, 0x3, RZ ;  /* 0x0000000309047824 */ /* 0x000fe200078e02ff */
[----:B------:R-:W-:Y:S01]  /*0be0*/  IADD3.X R15, PT, PT, R21, R9, ~R53, P0, P1 ;  /* 0x00000009150f7210 */ /* 0x000fe200007e2c35 */
[----:B------:R-:W-:Y:S01]  /*0bf0*/  STL.64 [R1], R26 ;  /* 0x0000001a01007387 */ /* 0x000fe20000100a00 */
[----:B------:R-:W-:Y:S01]  /*0c00*/  IADD3 R18, P1, P2, R2, UR5, -R52 ;  /* 0x0000000502127c10 */ /* 0x000fe2000fa3e834 */
[----:B------:R-:W-:Y:S01]  /*0c10*/  IMAD.IADD R58, R57, 0x1, R23 ;  /* 0x00000001393a7824 */ /* 0x000fe200078e0217 */
[----:B------:R-:W-:Y:S01]  /*0c20*/  SHF.L.U64.HI R0, R8, 0x1, R9 ;  /* 0x0000000108007819 */ /* 0x000fe20000010209 */
[----:B------:R-:W-:Y:S01]  /*0c30*/  STL.64 [R1+0x8], R24 ;  /* 0x0000081801007387 */ /* 0x000fe20000100a00 */
[----:B------:R-:W-:-:S02]  /*0c40*/  IADD3.X R19, PT, PT, R21, UR4, ~R53, P1, P2 ;  /* 0x0000000415137c10 */ /* 0x000fc40008fe4c35 */
[----:B------:R-:W-:Y:S01]  /*0c50*/  IADD3.X R17, PT, PT, R21, ~R53, R0, P4, P5 ;  /* 0x8000003515117210 */ /* 0x000fe200027ea400 */
[----:B------:R0:W-:Y:S01]  /*0c60*/  STL.64 [R1+0x28], R14 ;  /* 0x0000280e01007387 */ /* 0x0001e20000100a00 */
[----:B------:R-:W-:-:S03]  /*0c70*/  IADD3 R52, P0, PT, R2, -R52, RZ ;  /* 0x8000003402347210 */ /* 0x000fc60007f1e0ff */
[----:B------:R1:W-:Y:S02]  /*0c80*/  STL.64 [R1+0x10], R18 ;  /* 0x0000101201007387 */ /* 0x0003e40000100a00 */
[----:B------:R-:W-:Y:S02]  /*0c90*/  IMAD.X R53, R21, 0x1, ~R53, P0 ;  /* 0x0000000115357824 */ /* 0x000fe400000e0e35 */
[----:B------:R1:W-:Y:S01]  /*0ca0*/  STL.64 [R1+0x20], R16 ;  /* 0x0000201001007387 */ /* 0x0003e20000100a00 */
[----:B0-----:R-:W-:-:S04]  /*0cb0*/  IADD3 R14, P3, PT, R2, R12, RZ ;  /* 0x0000000c020e7210 */ /* 0x001fc80007f7e0ff */
[----:B------:R-:W-:-:S05]  /*0cc0*/  IADD3.X R15, PT, PT, R21, R13, R4, P3, !PT ;  /* 0x0000000d150f7210 */ /* 0x000fca0001ffe404 */
[----:B------:R1:W-:Y:S04]  /*0cd0*/  STL.64 [R1+0x18], R14 ;  /* 0x0000180e01007387 */ /* 0x0003e80000100a00 */
.L_x_75:
[----:B0-----:R-:W0:Y:S01]  /*0ce0*/  LDCU.64 UR6, c[0x0][0x3a8] ;  /* 0x00007500ff0677ac */ /* 0x001e220008000a00 */
[----:B------:R-:W-:Y:S02]  /*0cf0*/  IMAD.MOV.U32 R2, RZ, RZ, R56 ;  /* 0x000000ffff027224 */ /* 0x000fe400078e0038 */
[----:B------:R-:W-:Y:S01]  /*0d00*/  IMAD.MOV.U32 R3, RZ, RZ, R58 ;  /* 0x000000ffff037224 */ /* 0x000fe200078e003a */
[----:B--2---:R-:W2:Y:S01]  /*0d10*/  LDCU.64 UR8, c[0x0][0x3d0] ;  /* 0x00007a00ff0877ac */ /* 0x004ea20008000a00 */
[----:B------:R-:W-:Y:S01]  /*0d20*/  IMAD.MOV.U32 R0, RZ, RZ, RZ ;  /* 0x000000ffff007224 */ /* 0x000fe200078e00ff */
[----:B0-----:R-:W-:-:S04]  /*0d30*/  UISETP.GE.U32.AND UP0, UPT, UR6, 0x8, UPT ;  /* 0x000000080600788c */ /* 0x001fc8000bf06070 */
[----:B------:R-:W-:Y:S01]  /*0d40*/  UISETP.GE.U32.AND.EX UP0, UPT, UR7, URZ, UPT, UP0 ;  /* 0x000000ff0700728c */ /* 0x000fe2000bf06100 */
[----:B--2---:R-:W-:Y:S02]  /*0d50*/  IMAD R7, R55, UR8, RZ ;  /* 0x0000000837077c24 */ /* 0x004fe4000f8e02ff */
[----:B----4-:R-:W-:-:S04]  /*0d60*/  IMAD.WIDE.U32 R12, R54, UR8, R2 ;  /* 0x00000008360c7c25 */ /* 0x010fc8000f8e0002 */
[----:B------:R-:W-:Y:S02]  /*0d70*/  HFMA2 R2, -RZ, RZ, 0, 0 ;  /* 0x00000000ff027431 */ /* 0x000fe400000001ff */
[----:B------:R-:W-:-:S04]  /*0d80*/  IMAD R7, R54, UR9, R7 ;  /* 0x0000000936077c24 */ /* 0x000fc8000f8e0207 */
[----:B------:R-:W-:Y:S01]  /*0d90*/  IMAD.IADD R4, R13, 0x1, R7 ;  /* 0x000000010d047824 */ /* 0x000fe200078e0207 */
[----:B---3--:R-:W-:Y:S06]  /*0da0*/  BRA.U !UP0, `(.L_x_68) ;  /* 0x0000000d08707547 */ /* 0x008fec000b800000 */
[----:B------:R-:W2:Y:S01]  /*0db0*/  LDL.64 R26, [R1+0x28] ;  /* 0x00002800011a7983 */ /* 0x000ea20000100a00 */
[----:B------:R-:W0:Y:S03]  /*0dc0*/  LDCU.128 UR8, c[0x0][0x390] ;  /* 0x00007200ff0877ac */ /* 0x000e260008000c00 */
[----:B------:R-:W3:Y:S04]  /*0dd0*/  LDL R22, [R1+0x30] ;  /* 0x0000300001167983 */ /* 0x000ee80000100800 */
[----:B------:R-:W4:Y:S04]  /*0de0*/  LDL.64 R24, [R1+0x20] ;  /* 0x0000200001187983 */ /* 0x000f280000100a00 */
[----:B------:R-:W5:Y:S04]  /*0df0*/  LDL.64 R20, [R1+0x18] ;  /* 0x0000180001147983 */ /* 0x000f680000100a00 */
[----:B-1----:R-:W5:Y:S04]  /*0e00*/  LDL.64 R14, [R1+0x10] ;  /* 0x00001000010e7983 */ /* 0x002f680000100a00 */
[----:B------:R-:W5:Y:S04]  /*0e10*/  LDL.64 R18, [R1+0x8] ;  /* 0x0000080001127983 */ /* 0x000f680000100a00 */
[----:B------:R-:W5:Y:S01]  /*0e20*/  LDL.64 R16, [R1] ;  /* 0x0000000001107983 */ /* 0x000f620000100a00 */
[----:B0-----:R-:W-:-:S02]  /*0e30*/  IMAD R7, R11, UR8, RZ ;  /* 0x000000080b077c24 */ /* 0x001fc4000f8e02ff */
[----:B------:R-:W-:Y:S02]  /*0e40*/  IMAD.MOV.U32 R2, RZ, RZ, R12 ;  /* 0x000000ffff027224 */ /* 0x000fe400078e000c */
[----:B------:R-:W-:Y:S02]  /*0e50*/  IMAD.MOV.U32 R3, RZ, RZ, R4 ;  /* 0x000000ffff037224 */ /* 0x000fe400078e0004 */
[C---:B------:R-:W-:Y:S02]  /*0e60*/  IMAD R7, R10.reuse, UR9, R7 ;  /* 0x000000090a077c24 */ /* 0x040fe4000f8e0207 */
[----:B------:R-:W-:Y:S01]  /*0e70*/  IMAD.WIDE.U32 R8, R10, UR8, R2 ;  /* 0x000000080a087c25 */ /* 0x000fe2000f8e0002 */
[----:B------:R-:W0:Y:S04]  /*0e80*/  LDCU.64 UR8, c[0x0][0x388] ;  /* 0x00007100ff0877ac */ /* 0x000e280008000a00 */
[----:B------:R-:W-:Y:S01]  /*0e90*/  IADD3 R0, PT, PT, R9, R7, RZ ;  /* 0x0000000709007210 */ /* 0x000fe20007ffe0ff */
[----:B------:R-:W-:-:S04]  /*0ea0*/  IMAD.WIDE.U32 R2, R8, UR10, RZ ;  /* 0x0000000a08027c25 */ /* 0x000fc8000f8e00ff */
[----:B------:R-:W-:-:S04]  /*0eb0*/  IMAD R7, R0, UR10, RZ ;  /* 0x0000000a00077c24 */ /* 0x000fc8000f8e02ff */
[----:B------:R-:W-:-:S04]  /*0ec0*/  IMAD R0, R8, UR11, R7 ;  /* 0x0000000b08007c24 */ /* 0x000fc8000f8e0207 */
[----:B------:R-:W-:Y:S01]  /*0ed0*/  IMAD.IADD R3, R3, 0x1, R0 ;  /* 0x0000000103037824 */ /* 0x000fe200078e0200 */
[----:B------:R-:W-:Y:S02]  /*0ee0*/  ULOP3.LUT UR6, UR6, 0xfffffff8, URZ, 0xc0, !UPT ;  /* 0xfffffff806067892 */ /* 0x000fe4000f8ec0ff */
[----:B------:R-:W-:Y:S01]  /*0ef0*/  ULOP3.LUT UR7, UR7, 0x7fffffff, URZ, 0xc0, !UPT ;  /* 0x7fffffff07077892 */ /* 0x000fe2000f8ec0ff */
[----:B------:R-:W-:Y:S01]  /*0f00*/  IMAD.MOV.U32 R32, RZ, RZ, R52 ;  /* 0x000000ffff207224 */ /* 0x000fe200078e0034 */
[----:B------:R-:W-:Y:S02]  /*0f10*/  MOV R33, R53 ;  /* 0x0000003500217202 */ /* 0x000fe40000000f00 */
[----:B------:R-:W-:Y:S02]  /*0f20*/  IMAD.U32 R34, RZ, RZ, UR6 ;  /* 0x00000006ff227e24 */ /* 0x000fe4000f8e00ff */
[----:B------:R-:W-:Y:S02]  /*0f30*/  IMAD.U32 R35, RZ, RZ, UR7 ;  /* 0x00000007ff237e24 */ /* 0x000fe4000f8e00ff */
[----:B--2---:R-:W-:Y:S01]  /*0f40*/  IMAD.WIDE.U32 R48, R8, UR10, R26 ;  /* 0x0000000a08307c25 */ /* 0x004fe2000f8e001a */
[----:B---3--:R-:W-:-:S03]  /*0f50*/  LEA R50, P0, R2, R22, 0x4 ;  /* 0x0000001602327211 */ /* 0x008fc600078020ff */
[----:B------:R-:W-:Y:S02]  /*0f60*/  IMAD.IADD R7, R0, 0x1, R49 ;  /* 0x0000000100077824 */ /* 0x000fe400078e0231 */
[----:B----4-:R-:W-:Y:S01]  /*0f70*/  IMAD.WIDE.U32 R46, R8, UR10, R24 ;  /* 0x0000000a082e7c25 */ /* 0x010fe2000f8e0018 */
[----:B------:R-:W-:Y:S01]  /*0f80*/  LEA.HI.X R49, R2, R59, R3, 0x4, P0 ;  /* 0x0000003b02317211 */ /* 0x000fe200000f2403 */
[----:B------:R-:W1:Y:S02]  /*0f90*/  LDC.64 R24, c[0x0][0x3e0] ;  /* 0x0000f800ff187b82 */ /* 0x000e640000000a00 */
[----:B------:R-:W-:Y:S01]  /*0fa0*/  IMAD.IADD R3, R0, 0x1, R47 ;  /* 0x0000000100037824 */ /* 0x000fe200078e022f */
[----:B------:R-:W-:Y:S01]  /*0fb0*/  SHF.L.U32 R45, R46, 0x4, RZ ;  /* 0x000000042e2d7819 */ /* 0x000fe200000006ff */
[----:B-----5:R-:W-:-:S03]  /*0fc0*/  IMAD.WIDE.U32 R20, R8, UR10, R20 ;  /* 0x0000000a08147c25 */ /* 0x020fc6000f8e0014 */
[----:B------:R-:W-:Y:S01]  /*0fd0*/  SHF.L.U64.HI R46, R46, 0x4, R3 ;  /* 0x000000042e2e7819 */ /* 0x000fe20000010203 */
[C---:B------:R-:W-:Y:S01]  /*0fe0*/  IMAD.SHL.U32 R47, R48.reuse, 0x10, RZ ;  /* 0x00000010302f7824 */ /* 0x040fe200078e00ff */
[----:B------:R-:W1:Y:S01]  /*0ff0*/  LDC.64 R2, c[0x0][0x3e8] ;  /* 0x0000fa00ff027b82 */ /* 0x000e620000000a00 */
[----:B------:R-:W-:Y:S01]  /*1000*/  SHF.L.U64.HI R48, R48, 0x4, R7 ;  /* 0x0000000430307819 */ /* 0x000fe20000010207 */
[----:B------:R-:W-:Y:S02]  /*1010*/  IMAD.IADD R7, R0, 0x1, R21 ;  /* 0x0000000100077824 */ /* 0x000fe400078e0215 */
[----:B------:R-:W-:-:S03]  /*1020*/  IMAD.WIDE.U32 R14, R8, UR10, R14 ;  /* 0x0000000a080e7c25 */ /* 0x000fc6000f8e000e */
[----:B------:R-:W-:Y:S01]  /*1030*/  SHF.L.U64.HI R44, R20, 0x4, R7 ;  /* 0x00000004142c7819 */ /* 0x000fe20000010207 */
[----:B------:R-:W-:Y:S02]  /*1040*/  IMAD.IADD R7, R0, 0x1, R15 ;  /* 0x0000000100077824 */ /* 0x000fe400078e020f */
[----:B------:R-:W-:-:S03]  /*1050*/  IMAD.WIDE.U32 R18, R8, UR10, R18 ;  /* 0x0000000a08127c25 */ /* 0x000fc6000f8e0012 */
[C---:B------:R-:W-:Y:S01]  /*1060*/  SHF.L.U64.HI R42, R14.reuse, 0x4, R7 ;  /* 0x000000040e2a7819 */ /* 0x040fe20000010207 */
[----:B------:R-:W-:Y:S02]  /*1070*/  IMAD.SHL.U32 R39, R14, 0x10, RZ ;  /* 0x000000100e277824 */ /* 0x000fe400078e00ff */
[----:B------:R-:W2:Y:S01]  /*1080*/  LDC.64 R14, c[0x0][0x3d8] ;  /* 0x0000f600ff0e7b82 */ /* 0x000ea20000000a00 */
[----:B------:R-:W-:Y:S01]  /*1090*/  IADD3 R7, PT, PT, R0, R19, RZ ;  /* 0x0000001300077210 */ /* 0x000fe20007ffe0ff */
[----:B------:R-:W-:-:S03]  /*10a0*/  IMAD.WIDE.U32 R16, R8, UR10, R16 ;  /* 0x0000000a08107c25 */ /* 0x000fc6000f8e0010 */
[----:B------:R-:W-:Y:S01]  /*10b0*/  SHF.L.U64.HI R38, R18, 0x4, R7 ;  /* 0x0000000412267819 */ /* 0x000fe20000010207 */
[----:B------:R-:W-:Y:S02]  /*10c0*/  IMAD.IADD R7, R0, 0x1, R17 ;  /* 0x0000000100077824 */ /* 0x000fe400078e0211 */
[----:B-1----:R-:W-:Y:S02]  /*10d0*/  IMAD R17, R3, R24, RZ ;  /* 0x0000001803117224 */ /* 0x002fe400078e02ff */
[----:B------:R-:W-:Y:S01]  /*10e0*/  IMAD.WIDE.U32 R8, R8, UR10, R60 ;  /* 0x0000000a08087c25 */ /* 0x000fe2000f8e003c */
[----:B------:R-:W-:-:S03]  /*10f0*/  SHF.L.U64.HI R36, R16, 0x4, R7 ;  /* 0x0000000410247819 */ /* 0x000fc60000010207 */
[C---:B------:R-:W-:Y:S02]  /*1100*/  IMAD R17, R2.reuse, R25, R17 ;  /* 0x0000001902117224 */ /* 0x040fe400078e0211 */
[----:B------:R-:W-:-:S04]  /*1110*/  IMAD.WIDE.U32 R24, R2, R24, RZ ;  /* 0x0000001802187225 */ /* 0x000fc800078e00ff */
[----:B------:R-:W-:Y:S02]  /*1120*/  IMAD.IADD R7, R0, 0x1, R9 ;  /* 0x0000000100077824 */ /* 0x000fe400078e0209 */
[----:B------:R-:W-:Y:S01]  /*1130*/  IMAD.IADD R9, R25, 0x1, R17 ;  /* 0x0000000119097824 */ /* 0x000fe200078e0211 */
[C---:B------:R-:W-:Y:S02]  /*1140*/  SHF.L.U32 R0, R8.reuse, 0x4, RZ ;  /* 0x0000000408007819 */ /* 0x040fe400000006ff */
[----:B------:R-:W-:Y:S01]  /*1150*/  SHF.L.U64.HI R2, R8, 0x4, R7 ;  /* 0x0000000408027819 */ /* 0x000fe20000010207 */
[----:B------:R-:W-:Y:S01]  /*1160*/  IMAD.SHL.U32 R43, R20, 0x10, RZ ;  /* 0x00000010142b7824 */ /* 0x000fe200078e00ff */
[--C-:B--2---:R-:W-:Y:S01]  /*1170*/  SHF.L.U64.HI R51, R14, 0x7, R15.reuse ;  /* 0x000000070e337819 */ /* 0x104fe2000001020f */
[----:B------:R-:W-:Y:S01]  /*1180*/  IMAD.SHL.U32 R37, R18, 0x10, RZ ;  /* 0x0000001012257824 */ /* 0x000fe200078e00ff */
[----:B------:R-:W-:Y:S01]  /*1190*/  SHF.L.U64.HI R7, R14, 0x3, R15 ;  /* 0x000000030e077819 */ /* 0x000fe2000001020f */
[----:B------:R-:W-:Y:S01]  /*11a0*/  IMAD.SHL.U32 R3, R16, 0x10, RZ ;  /* 0x0000001010037824 */ /* 0x000fe200078e00ff */
[----:B------:R-:W-:Y:S01]  /*11b0*/  SHF.L.U64.HI R8, R24, 0x7, R9 ;  /* 0x0000000718087819 */ /* 0x000fe20000010209 */
[----:B0-----:R-:W-:-:S02]  /*11c0*/  IMAD.U32 R9, RZ, RZ, UR8 ;  /* 0x00000008ff097e24 */ /* 0x001fc4000f8e00ff */
[----:B------:R-:W-:-:S07]  /*11d0*/  IMAD.U32 R15, RZ, RZ, UR9 ;  /* 0x00000009ff0f7e24 */ /* 0x000fce000f8e00ff */
.L_x_69:
[----:B0-----:R-:W0:Y:S01]  /*11e0*/  LDCU.128 UR8, c[0x0][0x390] ;  /* 0x00007200ff0877ac */ /* 0x001e220008000c00 */
[----:B------:R-:W-:Y:S02]  /*11f0*/  LOP3.LUT R16, R4, R33, RZ, 0xfc, !PT ;  /* 0x0000002104107212 */ /* 0x000fe400078efcff */
[----:B------:R-:W-:Y:S01]  /*1200*/  CS2R R18, SRZ ;  /* 0x0000000000127805 */ /* 0x000fe2000001ff00 */
[----:B------:R-:W1:Y:S01]  /*1210*/  LDC.64 R28, c[0x0][0x3d8] ;  /* 0x0000f600ff1c7b82 */ /* 0x000e620000000a00 */
[----:B0-----:R-:W-:Y:S02]  /*1220*/  ISETP.GE.U32.AND P1, PT, R32, UR10, PT ;  /* 0x0000000a20007c0c */ /* 0x001fe4000bf26070 */
[----:B------:R-:W-:Y:S02]  /*1230*/  ISETP.GE.U32.AND P0, PT, R12, UR8, PT ;  /* 0x000000080c007c0c */ /* 0x000fe4000bf06070 */
[----:B------:R-:W-:-:S04]  /*1240*/  ISETP.GE.AND.EX P1, PT, R33, UR11, PT, P1 ;  /* 0x0000000b21007c0c */ /* 0x000fc8000bf26310 */
[----:B------:R-:W-:-:S04]  /*1250*/  ISETP.GE.OR.EX P1, PT, R4, UR9, P1, P0 ;  /* 0x0000000904007c0c */ /* 0x000fc80008f26700 */
[----:B------:R-:W-:Y:S02]  /*1260*/  ISETP.LT.OR P1, PT, R16, RZ, P1 ;  /* 0x000000ff1000720c */ /* 0x000fe40000f21670 */
[----:B------:R-:W-:-:S11]  /*1270*/  CS2R R16, SRZ ;  /* 0x0000000000107805 */ /* 0x000fd6000001ff00 */
[----:B------:R-:W-:-:S05]  /*1280*/  @!P1 IADD3 R20, P2, PT, R9, R50, RZ ;  /* 0x0000003209149210 */ /* 0x000fca0007f5e0ff */
[----:B------:R-:W-:-:S05]  /*1290*/  @!P1 IMAD.X R21, R15, 0x1, R49, P2 ;  /* 0x000000010f159824 */ /* 0x000fca00010e0631 */
[----:B------:R1:W2:Y:S01]  /*12a0*/  @!P1 LDG.E.128 R16, desc[UR16][R20.64] ;  /* 0x0000001014109981 */ /* 0x0002a2000c1e1d00 */
[----:B------:R-:W-:Y:S01]  /*12b0*/  CS2R R22, SRZ ;  /* 0x0000000000167805 */ /* 0x000fe2000001ff00 */
[----:B------:R-:W-:Y:S02]  /*12c0*/  IMAD.MOV.U32 R26, RZ, RZ, R6 ;  /* 0x000000ffff1a7224 */ /* 0x000fe400078e0006 */
[----:B------:R-:W-:Y:S01]  /*12d0*/  IMAD.MOV.U32 R27, RZ, RZ, R5 ;  /* 0x000000ffff1b7224 */ /* 0x000fe200078e0005 */
[----:B-1----:R-:W-:-:S04]  /*12e0*/  IADD3 R20, P2, PT, R32, R28, RZ ;  /* 0x0000001c20147210 */ /* 0x002fc80007f5e0ff */
[----:B------:R-:W-:Y:S01]  /*12f0*/  ISETP.GE.U32.AND P1, PT, R20, UR10, PT ;  /* 0x0000000a14007c0c */ /* 0x000fe2000bf26070 */
[----:B------:R-:W-:-:S05]  /*1300*/  IMAD.X R20, R33, 0x1, R29, P2 ;  /* 0x0000000121147824 */ /* 0x000fca00010e061d */
[----:B------:R-:W-:Y:S02]  /*1310*/  ISETP.GE.AND.EX P1, PT, R20, UR11, PT, P1 ;  /* 0x0000000b14007c0c */ /* 0x000fe4000bf26310 */
[C---:B------:R-:W-:Y:S02]  /*1320*/  LOP3.LUT R20, R4.reuse, R20, RZ, 0xfc, !PT ;  /* 0x0000001404147212 */ /* 0x040fe400078efcff */
[----:B------:R-:W-:-:S04]  /*1330*/  ISETP.GE.OR.EX P1, PT, R4, UR9, P1, P0 ;  /* 0x0000000904007c0c */ /* 0x000fc80008f26700 */
[----:B------:R-:W-:Y:S02]  /*1340*/  ISETP.LT.OR P1, PT, R20, RZ, P1 ;  /* 0x000000ff1400720c */ /* 0x000fe40000f21670 */
[----:B------:R-:W-:-:S11]  /*1350*/  CS2R R20, SRZ ;  /* 0x0000000000147805 */ /* 0x000fd6000001ff00 */
[----:B------:R-:W-:-:S04]  /*1360*/  @!P1 IADD3 R30, P2, PT, R9, R47, RZ ;  /* 0x0000002f091e9210 */ /* 0x000fc80007f5e0ff */
[----:B------:R-:W-:Y:S01]  /*1370*/  @!P1 IADD3.X R31, PT, PT, R15, R48, RZ, P2, !PT ;  /* 0x000000300f1f9210 */ /* 0x000fe200017fe4ff */
[----:B--2---:R0:W-:Y:S04]  /*1380*/  STG.E.128 desc[UR16][R26.64], R16 ;  /* 0x000000101a007986 */ /* 0x0041e8000c101d10 */
[----:B------:R1:W2:Y:S02]  /*1390*/  @!P1 LDG.E.128 R20, desc[UR16][R30.64] ;  /* 0x000000101e149981 */ /* 0x0002a4000c1e1d00 */
[----:B-1----:R-:W-:Y:S01]  /*13a0*/  LEA R30, P2, R28, R32, 0x1 ;  /* 0x000000201c1e7211 */ /* 0x002fe200078408ff */
[----:B0-----:R-:W0:Y:S03]  /*13b0*/  LDC.64 R16, c[0x0][0x3e0] ;  /* 0x0000f800ff107b82 */ /* 0x001e260000000a00 */
[----:B------:R-:W-:-:S02]  /*13c0*/  ISETP.GE.U32.AND P1, PT, R30, UR10, PT ;  /* 0x0000000a1e007c0c */ /* 0x000fc4000bf26070 */
[----:B------:R-:W-:-:S04]  /*13d0*/  LEA.HI.X R30, R28, R33, R29, 0x1, P2 ;  /* 0x000000211c1e7211 */ /* 0x000fc800010f0c1d */
[----:B------:R-:W-:Y:S01]  /*13e0*/  ISETP.GE.AND.EX P1, PT, R30, UR11, PT, P1 ;  /* 0x0000000b1e007c0c */ /* 0x000fe2000bf26310 */
[----:B------:R-:W0:Y:S01]  /*13f0*/  LDC.64 R18, c[0x0][0x3e8] ;  /* 0x0000fa00ff127b82 */ /* 0x000e220000000a00 */
[C---:B------:R-:W-:Y:S02]  /*1400*/  LOP3.LUT R30, R4.reuse, R30, RZ, 0xfc, !PT ;  /* 0x0000001e041e7212 */ /* 0x040fe400078efcff */
[----:B------:R-:W-:-:S04]  /*1410*/  ISETP.GE.OR.EX P1, PT, R4, UR9, P1, P0 ;  /* 0x0000000904007c0c */ /* 0x000fc80008f26700 */
[----:B------:R-:W-:Y:S01]  /*1420*/  ISETP.LT.OR P1, PT, R30, RZ, P1 ;  /* 0x000000ff1e00720c */ /* 0x000fe20000f21670 */
[-C--:B0-----:R-:W-:Y:S02]  /*1430*/  IMAD R19, R19, R16.reuse, RZ ;  /* 0x0000001013137224 */ /* 0x081fe400078e02ff */
[----:B------:R-:W-:-:S04]  /*1440*/  IMAD.WIDE.U32 R30, R18, R16, RZ ;  /* 0x00000010121e7225 */ /* 0x000fc800078e00ff */
[----:B------:R-:W-:Y:S01]  /*1450*/  IMAD R17, R18, R17, R19 ;  /* 0x0000001112117224 */ /* 0x000fe200078e0213 */
[----:B------:R-:W-:Y:S02]  /*1460*/  LEA R16, P2, R30, R6, 0x4 ;  /* 0x000000061e107211 */ /* 0x000fe400078420ff */
[----:B------:R-:W-:Y:S01]  /*1470*/  CS2R R18, SRZ ;  /* 0x0000000000127805 */ /* 0x000fe2000001ff00 */
[----:B------:R-:W-:-:S05]  /*1480*/  IMAD.IADD R31, R31, 0x1, R17 ;  /* 0x000000011f1f7824 */ /* 0x000fca00078e0211 */
[----:B------:R-:W-:Y:S02]  /*1490*/  LEA.HI.X R17, R30, R5, R31, 0x4, P2 ;  /* 0x000000051e117211 */ /* 0x000fe400010f241f */
[----:B------:R-:W-:-:S05]  /*14a0*/  @!P1 IADD3 R40, P2, PT, R9, R45, RZ ;  /* 0x0000002d09289210 */ /* 0x000fca0007f5e0ff */
[----:B------:R-:W-:Y:S01]  /*14b0*/  @!P1 IMAD.X R41, R15, 0x1, R46, P2 ;  /* 0x000000010f299824 */ /* 0x000fe200010e062e */
[----:B--2---:R0:W-:Y:S02]  /*14c0*/  STG.E.128 desc[UR16][R16.64], R20 ;  /* 0x0000001410007986 */ /* 0x0041e4000c101d10 */
[----:B0-----:R-:W-:-:S06]  /*14d0*/  CS2R R16, SRZ ;  /* 0x0000000000107805 */ /* 0x001fcc000001ff00 */
[----:B------:R0:W2:Y:S01]  /*14e0*/  @!P1 LDG.E.128 R16, desc[UR16][R40.64] ;  /* 0x0000001028109981 */ /* 0x0000a2000c1e1d00 */
[----:B------:R-:W-:Y:S01]  /*14f0*/  MOV R20, R32 ;  /* 0x0000002000147202 */ /* 0x000fe20000000f00 */
[----:B------:R-:W-:-:S04]  /*1500*/  IMAD.MOV.U32 R21, RZ, RZ, R33 ;  /* 0x000000ffff157224 */ /* 0x000fc800078e0021 */
[----:B------:R-:W-:-:S04]  /*1510*/  IMAD.WIDE.U32 R22, R28, 0x3, R20 ;  /* 0x000000031c167825 */ /* 0x000fc800078e0014 */
[----:B0-----:R-:W-:Y:S01]  /*1520*/  IMAD R40, R29, 0x3, RZ ;  /* 0x000000031d287824 */ /* 0x001fe200078e02ff */
[----:B------:R-:W-:-:S03]  /*1530*/  ISETP.GE.U32.AND P1, PT, R22, UR10, PT ;  /* 0x0000000a16007c0c */ /* 0x000fc6000bf26070 */
[----:B------:R-:W-:-:S05]  /*1540*/  IMAD.IADD R40, R40, 0x1, R23 ;  /* 0x0000000128287824 */ /* 0x000fca00078e0217 */
[----:B------:R-:W-:Y:S02]  /*1550*/  ISETP.GE.AND.EX P1, PT, R40, UR11, PT, P1 ;  /* 0x0000000b28007c0c */ /* 0x000fe4000bf26310 */
[C---:B------:R-:W-:Y:S02]  /*1560*/  LOP3.LUT R40, R4.reuse, R40, RZ, 0xfc, !PT ;  /* 0x0000002804287212 */ /* 0x040fe400078efcff */
[----:B------:R-:W-:-:S04]  /*1570*/  ISETP.GE.OR.EX P1, PT, R4, UR9, P1, P0 ;  /* 0x0000000904007c0c */ /* 0x000fc80008f26700 */
[----:B------:R-:W-:Y:S02]  /*1580*/  ISETP.LT.OR P1, PT, R40, RZ, P1 ;  /* 0x000000ff2800720c */ /* 0x000fe40000f21670 */
[----:B------:R-:W-:-:S04]  /*1590*/  LEA R40, P2, R30, R6, 0x5 ;  /* 0x000000061e287211 */ /* 0x000fc800078428ff */
[----:B------:R-:W-:-:S07]  /*15a0*/  LEA.HI.X R41, R30, R5, R31, 0x5, P2 ;  /* 0x000000051e297211 */ /* 0x000fce00010f2c1f */
[----:B------:R-:W-:-:S05]  /*15b0*/  @!P1 IADD3 R22, P2, PT, R9, R43, RZ ;  /* 0x0000002b09169210 */ /* 0x000fca0007f5e0ff */
[----:B------:R-:W-:Y:S01]  /*15c0*/  @!P1 IMAD.X R23, R15, 0x1, R44, P2 ;  /* 0x000000010f179824 */ /* 0x000fe200010e062c */
[----:B--2---:R0:W-:Y:S02]  /*15d0*/  STG.E.128 desc[UR16][R40.64], R16 ;  /* 0x0000001028007986 */ /* 0x0041e4000c101d10 */
[----:B0-----:R-:W-:Y:S02]  /*15e0*/  CS2R R18, SRZ ;  /* 0x0000000000127805 */ /* 0x001fe4000001ff00 */
[----:B------:R-:W-:-:S06]  /*15f0*/  CS2R R16, SRZ ;  /* 0x0000000000107805 */ /* 0x000fcc000001ff00 */
[----:B------:R0:W2:Y:S01]  /*1600*/  @!P1 LDG.E.128 R16, desc[UR16][R22.64] ;  /* 0x0000001016109981 */ /* 0x0000a2000c1e1d00 */
[----:B------:R-:W-:Y:S01]  /*1610*/  IMAD.WIDE.U32 R40, R30, 0x30, R26 ;  /* 0x000000301e287825 */ /* 0x000fe200078e001a */
[----:B0-----:R-:W-:-:S04]  /*1620*/  IADD3 R22, P2, PT, R32, UR5, RZ ;  /* 0x0000000520167c10 */ /* 0x001fc8000ff5e0ff */
        /* <DEDUP_REMOVED lines=10> */
[----:B--2---:R0:W-:Y:S02]  /*16d0*/  STG.E.128 desc[UR16][R40.64], R16 ;  /* 0x0000001028007986 */ /* 0x0041e4000c101d10 */
[----:B0-----:R-:W-:Y:S02]  /*16e0*/  CS2R R18, SRZ ;  /* 0x0000000000127805 */ /* 0x001fe4000001ff00 */
[----:B------:R-:W-:-:S06]  /*16f0*/  CS2R R16, SRZ ;  /* 0x0000000000107805 */ /* 0x000fcc000001ff00 */
[----:B------:R0:W2:Y:S01]  /*1700*/  @!P1 LDG.E.128 R16, desc[UR16][R22.64] ;  /* 0x0000001016109981 */ /* 0x0000a2000c1e1d00 */
[----:B------:R-:W-:Y:S02]  /*1710*/  IMAD R40, R29, 0x5, RZ ;  /* 0x000000051d287824 */ /* 0x000fe400078e02ff */
[----:B0-----:R-:W-:-:S04]  /*1720*/  IMAD.WIDE.U32 R22, R28, 0x5, R20 ;  /* 0x000000051c167825 */ /* 0x001fc800078e0014 */
[----:B------:R-:W-:Y:S01]  /*1730*/  IMAD.IADD R40, R40, 0x1, R23 ;  /* 0x0000000128287824 */ /* 0x000fe200078e0217 */
[----:B------:R-:W-:-:S04]  /*1740*/  ISETP.GE.U32.AND P1, PT, R22, UR10, PT ;  /* 0x0000000a16007c0c */ /* 0x000fc8000bf26070 */
        /* <DEDUP_REMOVED lines=12> */
[----:B------:R-:W-:Y:S02]  /*1810*/  IMAD R40, R29, 0x6, RZ ;  /* 0x000000061d287824 */ /* 0x000fe400078e02ff */
[----:B0-----:R-:W-:-:S04]  /*1820*/  IMAD.WIDE.U32 R22, R28, 0x6, R20 ;  /* 0x000000061c167825 */ /* 0x001fc800078e0014 */
[----:B------:R-:W-:Y:S01]  /*1830*/  IMAD.IADD R40, R40, 0x1, R23 ;  /* 0x0000000128287824 */ /* 0x000fe200078e0217 */
[----:B------:R-:W-:Y:S01]  /*1840*/  ISETP.GE.U32.AND P1, PT, R22, UR10, PT ;  /* 0x0000000a16007c0c */ /* 0x000fe2000bf26070 */
[----:B------:R-:W-:-:S03]  /*1850*/  IMAD R22, R31, 0x50, RZ ;  /* 0x000000501f167824 */ /* 0x000fc600078e02ff */
[----:B------:R-:W-:Y:S02]  /*1860*/  ISETP.GE.AND.EX P1, PT, R40, UR11, PT, P1 ;  /* 0x0000000b28007c0c */ /* 0x000fe4000bf26310 */
[C---:B------:R-:W-:Y:S02]  /*1870*/  LOP3.LUT R40, R4.reuse, R40, RZ, 0xfc, !PT ;  /* 0x0000002804287212 */ /* 0x040fe400078efcff */
[----:B------:R-:W-:-:S04]  /*1880*/  ISETP.GE.OR.EX P1, PT, R4, UR9, P1, P0 ;  /* 0x0000000904007c0c */ /* 0x000fc80008f26700 */
[----:B------:R-:W-:Y:S01]  /*1890*/  ISETP.LT.OR P1, PT, R40, RZ, P1 ;  /* 0x000000ff2800720c */ /* 0x000fe20000f21670 */
[----:B------:R-:W-:-:S04]  /*18a0*/  IMAD.WIDE.U32 R40, R30, 0x50, R26 ;  /* 0x000000501e287825 */ /* 0x000fc800078e001a */
[----:B------:R-:W-:-:S08]  /*18b0*/  IMAD.IADD R41, R41, 0x1, R22 ;  /* 0x0000000129297824 */ /* 0x000fd000078e0216 */
[----:B------:R-:W-:-:S04]  /*18c0*/  @!P1 IADD3 R22, P2, PT, R9, R3, RZ ;  /* 0x0000000309169210 */ /* 0x000fc80007f5e0ff */
[----:B------:R-:W-:Y:S01]  /*18d0*/  @!P1 IADD3.X R23, PT, PT, R15, R36, RZ, P2, !PT ;  /* 0x000000240f179210 */ /* 0x000fe200017fe4ff */
[----:B--2---:R0:W-:Y:S02]  /*18e0*/  STG.E.128 desc[UR16][R40.64], R16 ;  /* 0x0000001028007986 */ /* 0x0041e4000c101d10 */
[----:B0-----:R-:W-:Y:S02]  /*18f0*/  CS2R R18, SRZ ;  /* 0x0000000000127805 */ /* 0x001fe4000001ff00 */
[----:B------:R-:W-:-:S06]  /*1900*/  CS2R R16, SRZ ;  /* 0x0000000000107805 */ /* 0x000fcc000001ff00 */
[----:B------:R0:W2:Y:S01]  /*1910*/  @!P1 LDG.E.128 R16, desc[UR16][R22.64] ;  /* 0x0000001016109981 */ /* 0x0000a2000c1e1d00 */
[----:B------:R-:W-:-:S04]  /*1920*/  IMAD.WIDE.U32 R20, R28, 0x7, R20 ;  /* 0x000000071c147825 */ /* 0x000fc800078e0014 */
[----:B------:R-:W-:Y:S01]  /*1930*/  IMAD R29, R29, 0x7, RZ ;  /* 0x000000071d1d7824 */ /* 0x000fe200078e02ff */
[----:B------:R-:W-:-:S03]  /*1940*/  ISETP.GE.U32.AND P1, PT, R20, UR10, PT ;  /* 0x0000000a14007c0c */ /* 0x000fc6000bf26070 */
[----:B------:R-:W-:Y:S02]  /*1950*/  IMAD.IADD R29, R29, 0x1, R21 ;  /* 0x000000011d1d7824 */ /* 0x000fe400078e0215 */
[----:B------:R-:W-:-:S03]  /*1960*/  IMAD.WIDE.U32 R20, R30, 0x60, R26 ;  /* 0x000000601e147825 */ /* 0x000fc600078e001a */
[----:B------:R-:W-:Y:S01]  /*1970*/  ISETP.GE.AND.EX P1, PT, R29, UR11, PT, P1 ;  /* 0x0000000b1d007c0c */ /* 0x000fe2000bf26310 */
[----:B0-----:R-:W-:Y:S01]  /*1980*/  IMAD R22, R31, 0x60, RZ ;  /* 0x000000601f167824 */ /* 0x001fe200078e02ff */
[C---:B------:R-:W-:Y:S02]  /*1990*/  LOP3.LUT R29, R4.reuse, R29, RZ, 0xfc, !PT ;  /* 0x0000001d041d7212 */ /* 0x040fe400078efcff */
[----:B------:R-:W-:Y:S01]  /*19a0*/  ISETP.GE.OR.EX P1, PT, R4, UR9, P1, P0 ;  /* 0x0000000904007c0c */ /* 0x000fe20008f26700 */
[----:B------:R-:W-:Y:S01]  /*19b0*/  IMAD.IADD R21, R21, 0x1, R22 ;  /* 0x0000000115157824 */ /* 0x000fe200078e0216 */
[----:B------:R-:W-:Y:S02]  /*19c0*/  CS2R R22, SRZ ;  /* 0x0000000000167805 */ /* 0x000fe4000001ff00 */
[----:B------:R-:W-:-:S13]  /*19d0*/  ISETP.LT.OR P1, PT, R29, RZ, P1 ;  /* 0x000000ff1d00720c */ /* 0x000fda0000f21670 */
[----:B------:R-:W-:-:S05]  /*19e0*/  @!P1 IADD3 R28, P0, PT, R9, R0, RZ ;  /* 0x00000000091c9210 */ /* 0x000fca0007f1e0ff */
[----:B------:R-:W-:Y:S01]  /*19f0*/  @!P1 IMAD.X R29, R15, 0x1, R2, P0 ;  /* 0x000000010f1d9824 */ /* 0x000fe200000e0602 */
[----:B--2---:R0:W-:Y:S02]  /*1a00*/  STG.E.128 desc[UR16][R20.64], R16 ;  /* 0x0000001014007986 */ /* 0x0041e4000c101d10 */
[----:B0-----:R-:W-:-:S06]  /*1a10*/  CS2R R20, SRZ ;  /* 0x0000000000147805 */ /* 0x001fcc000001ff00 */
[----:B------:R-:W2:Y:S01]  /*1a20*/  @!P1 LDG.E.128 R20, desc[UR16][R28.64] ;  /* 0x000000101c149981 */ /* 0x000ea2000c1e1d00 */
[----:B------:R-:W-:Y:S01]  /*1a30*/  IMAD.WIDE.U32 R16, R30, 0x70, R26 ;  /* 0x000000701e107825 */ /* 0x000fe200078e001a */
[----:B------:R-:W-:Y:S02]  /*1a40*/  IADD3 R34, P0, PT, R34, -0x8, RZ ;  /* 0xfffffff822227810 */ /* 0x000fe40007f1e0ff */
[----:B------:R-:W-:Y:S01]  /*1a50*/  LEA R6, P3, R24, R6, 0x7 ;  /* 0x0000000618067211 */ /* 0x000fe200078638ff */
[----:B------:R-:W-:Y:S01]  /*1a60*/  IMAD R31, R31, 0x70, RZ ;  /* 0x000000701f1f7824 */ /* 0x000fe200078e02ff */
[----:B------:R-:W-:Y:S02]  /*1a70*/  IADD3.X R35, PT, PT, R35, -0x1, RZ, P0, !PT ;  /* 0xffffffff23237810 */ /* 0x000fe400007fe4ff */
[----:B------:R-:W-:Y:S01]  /*1a80*/  ISETP.NE.U32.AND P0, PT, R34, RZ, PT ;  /* 0x000000ff2200720c */ /* 0x000fe20003f05070 */
[----:B------:R-:W-:Y:S01]  /*1a90*/  IMAD.IADD R17, R17, 0x1, R31 ;  /* 0x0000000111117824 */ /* 0x000fe200078e021f */
[----:B------:R-:W-:Y:S01]  /*1aa0*/  LEA R9, P1, R14, R9, 0x7 ;  /* 0x000000090e097211 */ /* 0x000fe200078238ff */
[----:B------:R-:W-:Y:S01]  /*1ab0*/  IMAD.X R5, R5, 0x1, R8, P3 ;  /* 0x0000000105057824 */ /* 0x000fe200018e0608 */
[----:B------:R-:W-:-:S02]  /*1ac0*/  ISETP.NE.AND.EX P0, PT, R35, RZ, PT, P0 ;  /* 0x000000ff2300720c */ /* 0x000fc40003f05300 */
[----:B------:R-:W-:Y:S01]  /*1ad0*/  LEA R32, P2, R14, R32, 0x3 ;  /* 0x000000200e207211 */ /* 0x000fe200078418ff */
[----:B------:R-:W-:-:S03]  /*1ae0*/  IMAD.X R15, R15, 0x1, R51, P1 ;  /* 0x000000010f0f7824 */ /* 0x000fc600008e0633 */
[----:B------:R-:W-:Y:S01]  /*1af0*/  IADD3.X R33, PT, PT, R33, R7, RZ, P2, !PT ;  /* 0x0000000721217210 */ /* 0x000fe200017fe4ff */
[----:B--2---:R0:W-:Y:S06]  /*1b00*/  STG.E.128 desc[UR16][R16.64], R20 ;  /* 0x0000001410007986 */ /* 0x0041ec000c101d10 */
[----:B------:R-:W-:Y:S05]  /*1b10*/  @P0 BRA `(.L_x_69) ;  /* 0xfffffff400b00947 */ /* 0x000fea000383ffff */
[----:B------:R-:W1:Y:S02]  /*1b20*/  LDCU.64 UR6, c[0x0][0x3a8] ;  /* 0x00007500ff0677ac */ /* 0x000e640008000a00 */
[----:B-1----:R-:W-:Y:S02]  /*1b30*/  ULOP3.LUT UR6, UR6, 0xfffffff8, URZ, 0xc0, !UPT ;  /* 0xfffffff806067892 */ /* 0x002fe4000f8ec0ff */
[----:B------:R-:W-:-:S04]  /*1b40*/  ULOP3.LUT UR7, UR7, 0x7fffffff, URZ, 0xc0, !UPT ;  /* 0x7fffffff07077892 */ /* 0x000fc8000f8ec0ff */
[----:B------:R-:W-:Y:S02]  /*1b50*/  IMAD.U32 R2, RZ, RZ, UR6 ;  /* 0x00000006ff027e24 */ /* 0x000fe4000f8e00ff */
[----:B------:R-:W-:-:S07]  /*1b60*/  IMAD.U32 R0, RZ, RZ, UR7 ;  /* 0x00000007ff007e24 */ /* 0x000fce000f8e00ff */
.L_x_68:
        /* <DEDUP_REMOVED lines=13> */
[----:B-1----:R-:W-:Y:S01]  /*1c40*/  CS2R R18, SRZ ;  /* 0x0000000000127805 */ /* 0x002fe2000001ff00 */
[----:B------:R-:W1:Y:S01]  /*1c50*/  LDCU.128 UR12, c[0x0][0x390] ;  /* 0x00007200ff0c77ac */ /* 0x000e620008000c00 */
[----:B--2---:R-:W-:Y:S02]  /*1c60*/  IMAD R3, R0, UR10, RZ ;  /* 0x0000000a00037c24 */ /* 0x004fe4000f8e02ff */
        /* <DEDUP_REMOVED lines=9> */
[----:B0-----:R-:W0:Y:S01]  /*1d00*/  @!P1 LDC.64 R20, c[0x0][0x388] ;  /* 0x0000e200ff149b82 */ /* 0x001e220000000a00 */
[----:B------:R-:W-:Y:S02]  /*1d10*/  @!P1 IMAD R3, R11, UR12, RZ ;  /* 0x0000000c0b039c24 */ /* 0x000fe4000f8e02ff */
[----:B------:R-:W-:Y:S02]  /*1d20*/  @!P1 IMAD.MOV.U32 R14, RZ, RZ, R12 ;  /* 0x000000ffff0e9224 */ /* 0x000fe400078e000c */
[----:B------:R-:W-:Y:S02]  /*1d30*/  @!P1 IMAD.MOV.U32 R15, RZ, RZ, R4 ;  /* 0x000000ffff0f9224 */ /* 0x000fe400078e0004 */
[C---:B------:R-:W-:Y:S02]  /*1d40*/  @!P1 IMAD R3, R10.reuse, UR13, R3 ;  /* 0x0000000d0a039c24 */ /* 0x040fe4000f8e0203 */
[----:B------:R-:W-:-:S04]  /*1d50*/  @!P1 IMAD.WIDE.U32 R16, R10, UR12, R14 ;  /* 0x0000000c0a109c25 */ /* 0x000fc8000f8e000e */
[----:B------:R-:W-:Y:S02]  /*1d60*/  @!P1 IMAD.IADD R3, R17, 0x1, R3 ;  /* 0x0000000111039824 */ /* 0x000fe400078e0203 */
[----:B------:R-:W-:-:S04]  /*1d70*/  @!P1 IMAD.WIDE.U32 R14, R16, UR14, R8 ;  /* 0x0000000e100e9c25 */ /* 0x000fc8000f8e0008 */
[----:B------:R-:W-:-:S04]  /*1d80*/  @!P1 IMAD R3, R3, UR14, RZ ;  /* 0x0000000e03039c24 */ /* 0x000fc8000f8e02ff */
[----:B------:R-:W-:Y:S01]  /*1d90*/  @!P1 IMAD R3, R16, UR15, R3 ;  /* 0x0000000f10039c24 */ /* 0x000fe2000f8e0203 */
[----:B0-----:R-:W-:Y:S02]  /*1da0*/  @!P1 LEA R20, P2, R14, R20, 0x4 ;  /* 0x000000140e149211 */ /* 0x001fe400078420ff */
[----:B------:R-:W-:Y:S01]  /*1db0*/  CS2R R16, SRZ ;  /* 0x0000000000107805 */ /* 0x000fe2000001ff00 */
[----:B------:R-:W-:-:S05]  /*1dc0*/  @!P1 IMAD.IADD R3, R3, 0x1, R15 ;  /* 0x0000000103039824 */ /* 0x000fca00078e020f */
[----:B------:R-:W-:-:S05]  /*1dd0*/  @!P1 LEA.HI.X R21, R14, R21, R3, 0x4, P2 ;  /* 0x000000150e159211 */ /* 0x000fca00010f2403 */
[----:B------:R0:W2:Y:S01]  /*1de0*/  @!P1 LDG.E.128 R16, desc[UR16][R20.64] ;  /* 0x0000001014109981 */ /* 0x0000a2000c1e1d00 */
        /* <DEDUP_REMOVED lines=8> */
[----:B------:R-:W1:Y:S01]  /*1e70*/  @!P1 LDC.64 R8, c[0x0][0x388] ;  /* 0x0000e200ff089b82 */ /* 0x000e620000000a00 */
[----:B0-----:R-:W-:Y:S01]  /*1e80*/  @!P1 MOV R20, R12 ;  /* 0x0000000c00149202 */ /* 0x001fe20000000f00 */
[----:B------:R-:W-:Y:S02]  /*1e90*/  @!P1 IMAD R3, R11, UR12, RZ ;  /* 0x0000000c0b039c24 */ /* 0x000fe4000f8e02ff */
[----:B------:R-:W-:Y:S02]  /*1ea0*/  @!P1 IMAD.MOV.U32 R21, RZ, RZ, R4 ;  /* 0x000000ffff159224 */ /* 0x000fe400078e0004 */
[C---:B------:R-:W-:Y:S02]  /*1eb0*/  @!P1 IMAD R3, R10.reuse, UR13, R3 ;  /* 0x0000000d0a039c24 */ /* 0x040fe4000f8e0203 */
[----:B------:R-:W-:-:S04]  /*1ec0*/  @!P1 IMAD.WIDE.U32 R22, R10, UR12, R20 ;  /* 0x0000000c0a169c25 */ /* 0x000fc8000f8e0014 */
[----:B------:R-:W-:Y:S02]  /*1ed0*/  @!P1 IMAD.IADD R3, R23, 0x1, R3 ;  /* 0x0000000117039824 */ /* 0x000fe400078e0203 */
[----:B------:R-:W-:-:S04]  /*1ee0*/  @!P1 IMAD.WIDE.U32 R20, R22, UR14, R14 ;  /* 0x0000000e16149c25 */ /* 0x000fc8000f8e000e */
[----:B------:R-:W-:-:S04]  /*1ef0*/  @!P1 IMAD R3, R3, UR14, RZ ;  /* 0x0000000e03039c24 */ /* 0x000fc8000f8e02ff */
[----:B------:R-:W-:Y:S01]  /*1f00*/  @!P1 IMAD R3, R22, UR15, R3 ;  /* 0x0000000f16039c24 */ /* 0x000fe2000f8e0203 */
[----:B------:R-:W-:Y:S02]  /*1f10*/  CS2R R22, SRZ ;  /* 0x0000000000167805 */ /* 0x000fe4000001ff00 */
[----:B-1----:R-:W-:Y:S01]  /*1f20*/  @!P1 LEA R8, P2, R20, R8, 0x4 ;  /* 0x0000000814089211 */ /* 0x002fe200078420ff */
[----:B------:R-:W-:-:S05]  /*1f30*/  @!P1 IMAD.IADD R3, R3, 0x1, R21 ;  /* 0x0000000103039824 */ /* 0x000fca00078e0215 */
[----:B------:R-:W-:Y:S02]  /*1f40*/  @!P1 LEA.HI.X R9, R20, R9, R3, 0x4, P2 ;  /* 0x0000000914099211 */ /* 0x000fe400010f2403 */
[----:B------:R-:W-:Y:S01]  /*1f50*/  CS2R R20, SRZ ;  /* 0x0000000000147805 */ /* 0x000fe2000001ff00 */
[----:B--2---:R0:W-:Y:S05]  /*1f60*/  STG.E.128 desc[UR16][R6.64], R16 ;  /* 0x0000001006007986 */ /* 0x0041ea000c101d10 */
[----:B------:R1:W2:Y:S01]  /*1f70*/  @!P1 LDG.E.128 R20, desc[UR16][R8.64] ;  /* 0x0000001008149981 */ /* 0x0002a2000c1e1d00 */
[----:B------:R-:W-:-:S04]  /*1f80*/  IADD3 R14, P2, PT, R14, UR10, RZ ;  /* 0x0000000a0e0e7c10 */ /* 0x000fc8000ff5e0ff */
[----:B------:R-:W-:Y:S02]  /*1f90*/  ISETP.GE.U32.AND P1, PT, R14, UR14, PT ;  /* 0x0000000e0e007c0c */ /* 0x000fe4000bf26070 */
[----:B------:R-:W-:Y:S01]  /*1fa0*/  IADD3.X R15, PT, PT, R15, UR11, RZ, P2, !PT ;  /* 0x0000000b0f0f7c10 */ /* 0x000fe200097fe4ff */
[----:B-1----:R-:W1:Y:S03]  /*1fb0*/  LDC.64 R8, c[0x0][0x3e8] ;  /* 0x0000fa00ff087b82 */ /* 0x002e660000000a00 */
[----:B------:R-:W-:Y:S02]  /*1fc0*/  ISETP.GE.AND.EX P1, PT, R15, UR15, PT, P1 ;  /* 0x0000000f0f007c0c */ /* 0x000fe4000bf26310 */
[C---:B------:R-:W-:Y:S02]  /*1fd0*/  LOP3.LUT R3, R4.reuse, R15, RZ, 0xfc, !PT ;  /* 0x0000000f04037212 */ /* 0x040fe400078efcff */
[----:B------:R-:W-:Y:S01]  /*1fe0*/  ISETP.GE.OR.EX P1, PT, R4, UR13, P1, P0 ;  /* 0x0000000d04007c0c */ /* 0x000fe20008f26700 */
[----:B0-----:R-:W1:Y:S03]  /*1ff0*/  LDC.64 R16, c[0x0][0x3e0] ;  /* 0x0000f800ff107b82 */ /* 0x001e660000000a00 */
[----:B------:R-:W-:-:S13]  /*2000*/  ISETP.LT.OR P1, PT, R3, RZ, P1 ;  /* 0x000000ff0300720c */ /* 0x000fda0000f21670 */
[----:B------:R-:W0:Y:S01]  /*2010*/  @!P1 LDC.64 R24, c[0x0][0x388] ;  /* 0x0000e200ff189b82 */ /* 0x000e220000000a00 */
[----:B------:R-:W-:Y:S01]  /*2020*/  @!P1 MOV R18, R12 ;  /* 0x0000000c00129202 */ /* 0x000fe20000000f00 */
[----:B------:R-:W-:Y:S02]  /*2030*/  @!P1 IMAD R3, R11, UR12, RZ ;  /* 0x0000000c0b039c24 */ /* 0x000fe4000f8e02ff */
[----:B------:R-:W-:Y:S02]  /*2040*/  @!P1 IMAD.MOV.U32 R19, RZ, RZ, R4 ;  /* 0x000000ffff139224 */ /* 0x000fe400078e0004 */
[C---:B------:R-:W-:Y:S02]  /*2050*/  @!P1 IMAD R3, R10.reuse, UR13, R3 ;  /* 0x0000000d0a039c24 */ /* 0x040fe4000f8e0203 */
[----:B------:R-:W-:-:S04]  /*2060*/  @!P1 IMAD.WIDE.U32 R18, R10, UR12, R18 ;  /* 0x0000000c0a129c25 */ /* 0x000fc8000f8e0012 */
[----:B------:R-:W-:Y:S02]  /*2070*/  @!P1 IMAD.IADD R7, R19, 0x1, R3 ;  /* 0x0000000113079824 */ /* 0x000fe400078e0203 */
[-C--:B-1----:R-:W-:Y:S02]  /*2080*/  IMAD R9, R9, R16.reuse, RZ ;  /* 0x0000001009097224 */ /* 0x082fe400078e02ff */
[----:B------:R-:W-:Y:S02]  /*2090*/  @!P1 IMAD R7, R7, UR14, RZ ;  /* 0x0000000e07079c24 */ /* 0x000fe4000f8e02ff */
[C---:B------:R-:W-:Y:S02]  /*20a0*/  IMAD R3, R8.reuse, R17, R9 ;  /* 0x0000001108037224 */ /* 0x040fe400078e0209 */
[----:B------:R-:W-:-:S04]  /*20b0*/  IMAD.WIDE.U32 R8, R8, R16, RZ ;  /* 0x0000001008087225 */ /* 0x000fc800078e00ff */
[----:B------:R-:W-:Y:S01]  /*20c0*/  @!P1 IMAD.WIDE.U32 R16, R18, UR14, R14 ;  /* 0x0000000e12109c25 */ /* 0x000fe2000f8e000e */
[----:B------:R-:W-:-:S03]  /*20d0*/  LEA R6, P2, R8, R6, 0x4 ;  /* 0x0000000608067211 */ /* 0x000fc600078420ff */
[----:B------:R-:W-:Y:S01]  /*20e0*/  @!P1 IMAD R7, R18, UR15, R7 ;  /* 0x0000000f12079c24 */ /* 0x000fe2000f8e0207 */
[----:B0-----:R-:W-:Y:S01]  /*20f0*/  @!P1 LEA R24, P3, R16, R24, 0x4 ;  /* 0x0000001810189211 */ /* 0x001fe200078620ff */
[----:B------:R-:W-:Y:S01]  /*2100*/  IMAD.IADD R3, R9, 0x1, R3 ;  /* 0x0000000109037824 */ /* 0x000fe200078e0203 */
[----:B------:R-:W-:Y:S01]  /*2110*/  CS2R R18, SRZ ;  /* 0x0000000000127805 */ /* 0x000fe2000001ff00 */
[----:B------:R-:W-:-:S03]  /*2120*/  @!P1 IMAD.IADD R9, R7, 0x1, R17 ;  /* 0x0000000107099824 */ /* 0x000fc600078e0211 */
[----:B------:R-:W-:Y:S02]  /*2130*/  LEA.HI.X R7, R8, R5, R3, 0x4, P2 ;  /* 0x0000000508077211 */ /* 0x000fe400010f2403 */
[----:B------:R-:W-:Y:S02]  /*2140*/  @!P1 LEA.HI.X R25, R16, R25, R9, 0x4, P3 ;  /* 0x0000001910199211 */ /* 0x000fe400018f2409 */
[----:B------:R-:W-:Y:S01]  /*2150*/  CS2R R16, SRZ ;  /* 0x0000000000107805 */ /* 0x000fe2000001ff00 */
[----:B--2---:R0:W-:Y:S05]  /*2160*/  STG.E.128 desc[UR16][R6.64], R20 ;  /* 0x0000001406007986 */ /* 0x0041ea000c101d10 */
[----:B------:R1:W2:Y:S01]  /*2170*/  @!P1 LDG.E.128 R16, desc[UR16][R24.64] ;  /* 0x0000001018109981 */ /* 0x0002a2000c1e1d00 */
[----:B------:R-:W-:-:S04]  /*2180*/  IADD3 R5, P2, PT, R14, UR10, RZ ;  /* 0x0000000a0e057c10 */ /* 0x000fc8000ff5e0ff */
[----:B------:R-:W-:Y:S02]  /*2190*/  ISETP.GE.U32.AND P1, PT, R5, UR14, PT ;  /* 0x0000000e05007c0c */ /* 0x000fe4000bf26070 */
[----:B------:R-:W-:-:S04]  /*21a0*/  IADD3.X R5, PT, PT, R15, UR11, RZ, P2, !PT ;  /* 0x0000000b0f057c10 */ /* 0x000fc800097fe4ff */
[----:B------:R-:W-:Y:S02]  /*21b0*/  ISETP.GE.AND.EX P1, PT, R5, UR15, PT, P1 ;  /* 0x0000000f05007c0c */ /* 0x000fe4000bf26310 */
[C---:B------:R-:W-:Y:S02]  /*21c0*/  LOP3.LUT R5, R4.reuse, R5, RZ, 0xfc, !PT ;  /* 0x0000000504057212 */ /* 0x040fe400078efcff */
[----:B------:R-:W-:-:S04]  /*21d0*/  ISETP.GE.OR.EX P1, PT, R4, UR13, P1, P0 ;  /* 0x0000000d04007c0c */ /* 0x000fc80008f26700 */
[----:B------:R-:W-:-:S13]  /*21e0*/  ISETP.LT.OR P1, PT, R5, RZ, P1 ;  /* 0x000000ff0500720c */ /* 0x000fda0000f21670 */
[----:B0-----:R-:W0:Y:S01]  /*21f0*/  @!P1 LDC.64 R20, c[0x0][0x388] ;  /* 0x0000e200ff149b82 */ /* 0x001e220000000a00 */
[----:B------:R-:W-:Y:S01]  /*2200*/  @!P1 MOV R22, R12 ;  /* 0x0000000c00169202 */ /* 0x000fe20000000f00 */
[----:B------:R-:W-:Y:S02]  /*2210*/  @!P1 IMAD R5, R11, UR12, RZ ;  /* 0x0000000c0b059c24 */ /* 0x000fe4000f8e02ff */
[----:B------:R-:W-:Y:S02]  /*2220*/  @!P1 IMAD.MOV.U32 R23, RZ, RZ, R4 ;  /* 0x000000ffff179224 */ /* 0x000fe400078e0004 */
[C---:B------:R-:W-:Y:S02]  /*2230*/  @!P1 IMAD R5, R10.reuse, UR13, R5 ;  /* 0x0000000d0a059c24 */ /* 0x040fe4000f8e0205 */
[----:B-1----:R-:W-:Y:S01]  /*2240*/  @!P1 IMAD.WIDE.U32 R24, R10, UR12, R22 ;  /* 0x0000000c0a189c25 */ /* 0x002fe2000f8e0016 */
[----:B------:R-:W-:-:S03]  /*2250*/  @!P1 IADD3 R22, P0, PT, R14, UR10, RZ ;  /* 0x0000000a0e169c10 */ /* 0x000fc6000ff1e0ff */
[----:B------:R-:W-:Y:S01]  /*2260*/  @!P1 IMAD.IADD R5, R25, 0x1, R5 ;  /* 0x0000000119059824 */ /* 0x000fe200078e0205 */
[----:B------:R-:W-:Y:S02]  /*2270*/  @!P1 IADD3.X R23, PT, PT, R15, UR11, RZ, P0, !PT ;  /* 0x0000000b0f179c10 */ /* 0x000fe400087fe4ff */
[----:B------:R-:W-:Y:S01]  /*2280*/  LEA R6, P0, R8, R6, 0x4 ;  /* 0x0000000608067211 */ /* 0x000fe200078020ff */
[----:B------:R-:W-:Y:S02]  /*2290*/  @!P1 IMAD R5, R5, UR14, RZ ;  /* 0x0000000e05059c24 */ /* 0x000fe4000f8e02ff */
[----:B------:R-:W-:Y:S01]  /*22a0*/  @!P1 IMAD.WIDE.U32 R22, R24, UR14, R22 ;  /* 0x0000000e18169c25 */ /* 0x000fe2000f8e0016 */
[----:B------:R-:W-:-:S03]  /*22b0*/  LEA.HI.X R7, R8, R7, R3, 0x4, P0 ;  /* 0x0000000708077211 */ /* 0x000fc600000f2403 */
[----:B------:R-:W-:Y:S01]  /*22c0*/  @!P1 IMAD R5, R24, UR15, R5 ;  /* 0x0000000f18059c24 */ /* 0x000fe2000f8e0205 */
[----:B0-----:R-:W-:-:S03]  /*22d0*/  @!P1 LEA R14, P2, R22, R20, 0x4 ;  /* 0x00000014160e9211 */ /* 0x001fc600078420ff */
[----:B------:R-:W-:-:S05]  /*22e0*/  @!P1 IMAD.IADD R5, R5, 0x1, R23 ;  /* 0x0000000105059824 */ /* 0x000fca00078e0217 */
[----:B------:R-:W-:Y:S02]  /*22f0*/  @!P1 LEA.HI.X R15, R22, R21, R5, 0x4, P2 ;  /* 0x00000015160f9211 */ /* 0x000fe400010f2405 */
[----:B------:R-:W-:Y:S02]  /*2300*/  CS2R R22, SRZ ;  /* 0x0000000000167805 */ /* 0x000fe4000001ff00 */
[----:B------:R-:W-:Y:S01]  /*2310*/  CS2R R20, SRZ ;  /* 0x0000000000147805 */ /* 0x000fe2000001ff00 */
[----:B--2---:R0:W-:Y:S05]  /*2320*/  STG.E.128 desc[UR16][R6.64], R16 ;  /* 0x0000001006007986 */ /* 0x0041ea000c101d10 */
[----:B------:R-:W2:Y:S01]  /*2330*/  @!P1 LDG.E.128 R20, desc[UR16][R14.64] ;  /* 0x000000100e149981 */ /* 0x000ea2000c1e1d00 */
[C---:B------:R-:W-:Y:S01]  /*2340*/  IMAD.SHL.U32 R5, R8.reuse, 0x10, RZ ;  /* 0x0000001008057824 */ /* 0x040fe200078e00ff */
[----:B------:R-:W-:-:S02]  /*2350*/  SHF.L.U64.HI R3, R8, 0x4, R3 ;  /* 0x0000000408037819 */ /* 0x000fc40000010203 */
[----:B------:R-:W-:Y:S02]  /*2360*/  IADD3 R2, P1, PT, R2, 0x4, RZ ;  /* 0x0000000402027810 */ /* 0x000fe40007f3e0ff */
[----:B------:R-:W-:-:S03]  /*2370*/  IADD3 R8, P0, PT, R5, R6, RZ ;  /* 0x0000000605087210 */ /* 0x000fc60007f1e0ff */
[----:B------:R-:W-:Y:S01]  /*2380*/  IMAD.X R0, RZ, RZ, R0, P1 ;  /* 0x000000ffff007224 */ /* 0x000fe200008e0600 */
[----:B------:R-:W-:Y:S02]  /*2390*/  IADD3.X R9, PT, PT, R3, R7, RZ, P0, !PT ;  /* 0x0000000703097210 */ /* 0x000fe400007fe4ff */
[----:B0-----:R-:W-:-:S05]  /*23a0*/  IADD3 R6, P0, PT, R8, R5, RZ ;  /* 0x0000000508067210 */ /* 0x001fca0007f1e0ff */
[----:B------:R-:W-:Y:S01]  /*23b0*/  IMAD.X R5, R9, 0x1, R3, P0 ;  /* 0x0000000109057824 */ /* 0x000fe200000e0603 */
[----:B--2---:R2:W-:Y:S07]  /*23c0*/  STG.E.128 desc[UR16][R8.64], R20 ;  /* 0x0000001408007986 */ /* 0x0045ee000c101d10 */
.L_x_71:
        /* <DEDUP_REMOVED lines=8> */
[----:B-1----:R-:W-:Y:S02]  /*2450*/  IMAD.MOV.U32 R14, RZ, RZ, R52 ;  /* 0x000000ffff0e7224 */ /* 0x002fe400078e0034 */
        /* <DEDUP_REMOVED lines=12> */
[----:B--2---:R-:W1:Y:S01]  /*2520*/  @!P1 LDC.64 R8, c[0x0][0x388] ;  /* 0x0000e200ff089b82 */ /* 0x004e620000000a00 */
[----:B------:R-:W-:Y:S02]  /*2530*/  @!P1 IMAD R3, R11, UR8, RZ ;  /* 0x000000080b039c24 */ /* 0x000fe4000f8e02ff */
[----:B0-----:R-:W-:Y:S02]  /*2540*/  @!P1 IMAD.MOV.U32 R16, RZ, RZ, R12 ;  /* 0x000000ffff109224 */ /* 0x001fe400078e000c */
[----:B------:R-:W-:Y:S02]  /*2550*/  @!P1 IMAD.MOV.U32 R17, RZ, RZ, R4 ;  /* 0x000000ffff119224 */ /* 0x000fe400078e0004 */
[C---:B------:R-:W-:Y:S02]  /*2560*/  @!P1 IMAD R3, R10.reuse, UR9, R3 ;  /* 0x000000090a039c24 */ /* 0x040fe4000f8e0203 */
[----:B------:R-:W-:-:S04]  /*2570*/  @!P1 IMAD.WIDE.U32 R18, R10, UR8, R16 ;  /* 0x000000080a129c25 */ /* 0x000fc8000f8e0010 */
[----:B------:R-:W-:Y:S02]  /*2580*/  @!P1 IMAD.IADD R3, R19, 0x1, R3 ;  /* 0x0000000113039824 */ /* 0x000fe400078e0203 */
[----:B------:R-:W-:-:S04]  /*2590*/  @!P1 IMAD.WIDE.U32 R16, R18, UR10, R14 ;  /* 0x0000000a12109c25 */ /* 0x000fc8000f8e000e */
[----:B------:R-:W-:-:S04]  /*25a0*/  @!P1 IMAD R3, R3, UR10, RZ ;  /* 0x0000000a03039c24 */ /* 0x000fc8000f8e02ff */
[----:B------:R-:W-:Y:S01]  /*25b0*/  @!P1 IMAD R3, R18, UR11, R3 ;  /* 0x0000000b12039c24 */ /* 0x000fe2000f8e0203 */
[----:B-1----:R-:W-:Y:S02]  /*25c0*/  @!P1 LEA R8, P2, R16, R8, 0x4 ;  /* 0x0000000810089211 */ /* 0x002fe400078420ff */
[----:B------:R-:W-:Y:S01]  /*25d0*/  CS2R R18, SRZ ;  /* 0x0000000000127805 */ /* 0x000fe2000001ff00 */
[----:B------:R-:W-:-:S05]  /*25e0*/  @!P1 IMAD.IADD R3, R3, 0x1, R17 ;  /* 0x0000000103039824 */ /* 0x000fca00078e0211 */
[----:B------:R-:W-:Y:S02]  /*25f0*/  @!P1 LEA.HI.X R9, R16, R9, R3, 0x4, P2 ;  /* 0x0000000910099211 */ /* 0x000fe400010f2403 */
[----:B------:R-:W-:-:S06]  /*2600*/  CS2R R16, SRZ ;  /* 0x0000000000107805 */ /* 0x000fcc000001ff00 */
[----:B------:R0:W2:Y:S01]  /*2610*/  @!P1 LDG.E.128 R16, desc[UR16][R8.64] ;  /* 0x0000001008109981 */ /* 0x0000a2000c1e1d00 */
[----:B------:R-:W-:Y:S02]  /*2620*/  IADD3 R20, P2, PT, R14, UR6, RZ ;  /* 0x000000060e147c10 */ /* 0x000fe4000ff5e0ff */
[----:B------:R-:W-:Y:S01]  /*2630*/  CS2R R22, SRZ ;  /* 0x0000000000167805 */ /* 0x000fe2000001ff00 */
[----:B------:R-:W-:Y:S01]  /*2640*/  IMAD.MOV.U32 R7, RZ, RZ, R5 ;  /* 0x000000ffff077224 */ /* 0x000fe200078e0005 */
        /* <DEDUP_REMOVED lines=16> */
[----:B------:R-:W0:Y:S01]  /*2750*/  LDCU.128 UR8, c[0x0][0x3e0] ;  /* 0x00007c00ff0877ac */ /* 0x000e220008000c00 */
[----:B-1----:R-:W-:Y:S02]  /*2760*/  @!P1 LEA R8, P0, R20, R14, 0x4 ;  /* 0x0000000e14089211 */ /* 0x002fe400078020ff */
[----:B------:R-:W-:-:S05]  /*2770*/  @!P1 IMAD.IADD R3, R3, 0x1, R21 ;  /* 0x0000000103039824 */ /* 0x000fca00078e0215 */
[----:B------:R-:W-:Y:S02]  /*2780*/  @!P1 LEA.HI.X R9, R20, R15, R3, 0x4, P0 ;  /* 0x0000000f14099211 */ /* 0x000fe400000f2403 */
[----:B------:R-:W-:Y:S01]  /*2790*/  CS2R R20, SRZ ;  /* 0x0000000000147805 */ /* 0x000fe2000001ff00 */
[----:B--2---:R1:W-:Y:S05]  /*27a0*/  STG.E.128 desc[UR16][R6.64], R16 ;  /* 0x0000001006007986 */ /* 0x0043ea000c101d10 */
[----:B------:R-:W2:Y:S01]  /*27b0*/  @!P1 LDG.E.128 R20, desc[UR16][R8.64] ;  /* 0x0000001008149981 */ /* 0x000ea2000c1e1d00 */
[----:B0-----:R-:W-:Y:S01]  /*27c0*/  UIMAD UR11, UR11, UR8, URZ ;  /* 0x000000080b0b72a4 */ /* 0x001fe2000f8e02ff */
[----:B------:R-:W-:Y:S01]  /*27d0*/  IADD3 R2, P1, PT, R2, 0x2, RZ ;  /* 0x0000000202027810 */ /* 0x000fe20007f3e0ff */
[----:B------:R-:W-:-:S02]  /*27e0*/  UIMAD.WIDE.U32 UR6, UR10, UR8, URZ ;  /* 0x000000080a0672a5 */ /* 0x000fc4000f8e00ff */
[----:B------:R-:W-:Y:S01]  /*27f0*/  UIMAD UR9, UR10, UR9, UR11 ;  /* 0x000000090a0972a4 */ /* 0x000fe2000f8e020b */
[----:B------:R-:W-:Y:S01]  /*2800*/  IADD3.X R0, PT, PT, RZ, R0, RZ, P1, !PT ;  /* 0x00000000ff007210 */ /* 0x000fe20000ffe4ff */
[----:B------:R-:W-:Y:S02]  /*2810*/  USHF.L.U32 UR8, UR6, 0x4, URZ ;  /* 0x0000000406087899 */ /* 0x000fe400080006ff */
[----:B------:R-:W-:-:S04]  /*2820*/  UIADD3 UR9, UPT, UPT, UR7, UR9, URZ ;  /* 0x0000000907097290 */ /* 0x000fc8000fffe0ff */
[----:B------:R-:W-:Y:S01]  /*2830*/  USHF.L.U64.HI UR9, UR6, 0x4, UR9 ;  /* 0x0000000406097899 */ /* 0x000fe20008010209 */
[----:B------:R-:W-:-:S05]  /*2840*/  IADD3 R14, P0, PT, R6, UR8, RZ ;  /* 0x00000008060e7c10 */ /* 0x000fca000ff1e0ff */
[----:B------:R-:W-:Y:S02]  /*2850*/  IADD3.X R15, PT, PT, R5, UR9, RZ, P0, !PT ;  /* 0x00000009050f7c10 */ /* 0x000fe400087fe4ff */
[----:B-1----:R-:W-:-:S04]  /*2860*/  IADD3 R6, P0, PT, R14, UR8, RZ ;  /* 0x000000080e067c10 */ /* 0x002fc8000ff1e0ff */
[----:B------:R-:W-:Y:S01]  /*2870*/  IADD3.X R5, PT, PT, R15, UR9, RZ, P0, !PT ;  /* 0x000000090f057c10 */ /* 0x000fe200087fe4ff */
[----:B--2---:R3:W-:Y:S08]  /*2880*/  STG.E.128 desc[UR16][R14.64], R20 ;  /* 0x000000140e007986 */ /* 0x0047f0000c101d10 */
.L_x_72:
[----:B------:R-:W-:Y:S05]  /*2890*/  BRA.U UP0, `(.L_x_70) ;  /* 0x0000000100d07547 */ /* 0x000fea000b800000 */
[----:B------:R-:W4:Y:S01]  /*28a0*/  LDCU.64 UR6, c[0x0][0x3d8] ;  /* 0x00007b00ff0677ac */ /* 0x000f220008000a00 */
[----:B01----:R-:W0:Y:S01]  /*28b0*/  LDC.64 R16, c[0x0][0x398] ;  /* 0x0000e600ff107b82 */ /* 0x003e220000000a00 */
[----:B------:R-:W-:Y:S01]  /*28c0*/  IMAD.MOV.U32 R18, RZ, RZ, R52 ;  /* 0x000000ffff127224 */ /* 0x000fe200078e0034 */
[----:B------:R-:W-:Y:S01]  /*28d0*/  BSSY.RECONVERGENT B0, `(.L_x_73) ;  /* 0x0000027000007945 */ /* 0x000fe20003800200 */
[----:B------:R-:W-:Y:S01]  /*28e0*/  IMAD.MOV.U32 R19, RZ, RZ, R53 ;  /* 0x000000ffff137224 */ /* 0x000fe200078e0035 */
[----:B---3--:R-:W-:-:S04]  /*28f0*/  CS2R R14, SRZ ;  /* 0x00000000000e7805 */ /* 0x008fc8000001ff00 */
[----:B--2---:R-:W1:Y:S08]  /*2900*/  LDC.64 R8, c[0x0][0x390] ;  /* 0x0000e400ff087b82 */ /* 0x004e700000000a00 */
[----:B------:R-:W2:Y:S01]  /*2910*/  LDC.64 R20, c[0x0][0x3e8] ;  /* 0x0000fa00ff147b82 */ /* 0x000ea20000000a00 */
[----:B----4-:R-:W-:Y:S02]  /*2920*/  IMAD R3, R0, UR6, RZ ;  /* 0x0000000600037c24 */ /* 0x010fe4000f8e02ff */
[----:B------:R-:W-:-:S04]  /*2930*/  IMAD.WIDE.U32 R18, R2, UR6, R18 ;  /* 0x0000000602127c25 */ /* 0x000fc8000f8e0012 */
[----:B------:R-:W-:Y:S01]  /*2940*/  IMAD R3, R2, UR7, R3 ;  /* 0x0000000702037c24 */ /* 0x000fe2000f8e0203 */
[----:B0-----:R-:W-:-:S03]  /*2950*/  ISETP.GE.U32.AND P0, PT, R18, R16, PT ;  /* 0x000000101200720c */ /* 0x001fc60003f06070 */
[----:B------:R-:W-:Y:S02]  /*2960*/  IMAD.IADD R7, R19, 0x1, R3 ;  /* 0x0000000113077824 */ /* 0x000fe400078e0203 */
[----:B------:R-:W0:Y:S01]  /*2970*/  LDC.64 R2, c[0x0][0x3e0] ;  /* 0x0000f800ff027b82 */ /* 0x000e220000000a00 */
[----:B-1----:R-:W-:Y:S02]  /*2980*/  ISETP.GE.U32.AND P1, PT, R12, R8, PT ;  /* 0x000000080c00720c */ /* 0x002fe40003f26070 */
[----:B------:R-:W-:Y:S02]  /*2990*/  CS2R R12, SRZ ;  /* 0x00000000000c7805 */ /* 0x000fe4000001ff00 */
[----:B------:R-:W-:-:S04]  /*29a0*/  ISETP.GE.AND.EX P0, PT, R7, R17, PT, P0 ;  /* 0x000000110700720c */ /* 0x000fc80003f06300 */
[C---:B------:R-:W-:Y:S02]  /*29b0*/  ISETP.GE.OR.EX P0, PT, R4.reuse, R9, P0, P1 ;  /* 0x000000090400720c */ /* 0x040fe40000706710 */
[----:B------:R-:W-:-:S04]  /*29c0*/  LOP3.LUT R4, R4, R7, RZ, 0xfc, !PT ;  /* 0x0000000704047212 */ /* 0x000fc800078efcff */
[----:B------:R-:W-:-:S13]  /*29d0*/  ISETP.LT.OR P0, PT, R4, RZ, P0 ;  /* 0x000000ff0400720c */ /* 0x000fda0000701670 */
[----:B--2---:R-:W-:Y:S05]  /*29e0*/  @P0 BRA `(.L_x_74) ;  /* 0x0000000000540947 */ /* 0x004fea0003800000 */
[----:B------:R-:W1:Y:S01]  /*29f0*/  LDCU.64 UR6, c[0x0][0x3d0] ;  /* 0x00007a00ff0677ac */ /* 0x000e620008000a00 */
[----:B------:R-:W-:Y:S01]  /*2a00*/  MOV R13, R58 ;  /* 0x0000003a000d7202 */ /* 0x000fe20000000f00 */
        /* <DEDUP_REMOVED lines=14> */
[----:B------:R-:W-:-:S03]  /*2af0*/  IMAD.WIDE.U32 R12, R8, R16, R12 ;  /* 0x00000010080c7225 */ /* 0x000fc600078e000c */
[----:B-1----:R-:W-:Y:S02]  /*2b00*/  LEA R14, P0, R12, UR6, 0x4 ;  /* 0x000000060c0e7c11 */ /* 0x002fe4000f8020ff */
[----:B------:R-:W-:-:S04]  /*2b10*/  IADD3 R7, PT, PT, R13, R9, RZ ;  /* 0x000000090d077210 */ /* 0x000fc80007ffe0ff */
[----:B------:R-:W-:-:S06]  /*2b20*/  LEA.HI.X R15, R12, UR7, R7, 0x4, P0 ;  /* 0x000000070c0f7c11 */ /* 0x000fcc00080f2407 */
[----:B------:R-:W5:Y:S02]  /*2b30*/  LDG.E.128 R12, desc[UR16][R14.64] ;  /* 0x000000100e0c7981 */ /* 0x000f64000c1e1d00 */
.L_x_74:
[----:B------:R-:W-:Y:S05]  /*2b40*/  BSYNC.RECONVERGENT B0 ;  /* 0x0000000000007941 */ /* 0x000fea0003800200 */
.L_x_73:
[----:B------:R-:W-:Y:S02]  /*2b50*/  IMAD.MOV.U32 R8, RZ, RZ, R6 ;  /* 0x000000ffff087224 */ /* 0x000fe400078e0006 */
[----:B------:R-:W-:Y:S02]  /*2b60*/  IMAD.MOV.U32 R9, RZ, RZ, R5 ;  /* 0x000000ffff097224 */ /* 0x000fe400078e0005 */
[-C--:B0-----:R-:W-:Y:S02]  /*2b70*/  IMAD R21, R21, R2.reuse, RZ ;  /* 0x0000000215157224 */ /* 0x081fe400078e02ff */
[C---:B------:R-:W-:Y:S01]  /*2b80*/  IMAD.WIDE.U32 R16, R20.reuse, R2, RZ ;  /* 0x0000000214107225 */ /* 0x040fe200078e00ff */
[----:B-----5:R4:W-:Y:S03]  /*2b90*/  STG.E.128 desc[UR16][R8.64], R12 ;  /* 0x0000000c08007986 */ /* 0x0209e6000c101d10 */
[----:B------:R-:W-:Y:S01]  /*2ba0*/  IMAD R3, R20, R3, R21 ;  /* 0x0000000314037224 */ /* 0x000fe200078e0215 */
[----:B------:R-:W-:-:S03]  /*2bb0*/  LEA R6, P0, R16, R6, 0x4 ;  /* 0x0000000610067211 */ /* 0x000fc600078020ff */
[----:B------:R-:W-:-:S05]  /*2bc0*/  IMAD.IADD R3, R17, 0x1, R3 ;  /* 0x0000000111037824 */ /* 0x000fca00078e0203 */
[----:B------:R-:W-:-:S07]  /*2bd0*/  LEA.HI.X R5, R16, R5, R3, 0x4, P0 ;  /* 0x0000000510057211 */ /* 0x000fce00000f2403 */
.L_x_70:
        /* <DEDUP_REMOVED lines=8> */
[----:B------:R-:W2:Y:S01]  /*2c60*/  LDL.LU R3, [R1+0x34] ;  /* 0x0000340001037983 */ /* 0x000ea20000300800 */
[----:B------:R-:W0:Y:S03]  /*2c70*/  LDCU.64 UR8, c[0x0][0x380] ;  /* 0x00007000ff0877ac */ /* 0x000e260008000a00 */
[----:B------:R-:W3:Y:S01]  /*2c80*/  LDL.LU R2, [R1+0x38] ;  /* 0x0000380001027983 */ /* 0x000ee20000300800 */
[----:B-----5:R-:W-:-:S05]  /*2c90*/  IMAD R0, R0, UR6, RZ ;  /* 0x0000000600007c24 */ /* 0x020fca000f8e02ff */
[----:B--2---:R-:W-:-:S04]  /*2ca0*/  IADD3 R3, P0, PT, R0, R3, RZ ;  /* 0x0000000300037210 */ /* 0x004fc80007f1e0ff */
[----:B---3--:R-:W-:Y:S01]  /*2cb0*/  IADD3.X R2, PT, PT, RZ, R2, RZ, P0, !PT ;  /* 0x00000002ff027210 */ /* 0x008fe200007fe4ff */
[----:B------:R3:W-:Y:S01]  /*2cc0*/  STL [R1+0x34], R3 ;  /* 0x0000340301007387 */ /* 0x0007e20000100800 */
[----:B0-----:R-:W-:-:S03]  /*2cd0*/  ISETP.GE.U32.AND P0, PT, R3, UR8, PT ;  /* 0x0000000803007c0c */ /* 0x001fc6000bf06070 */
[----:B------:R3:W-:Y:S01]  /*2ce0*/  STL [R1+0x38], R2 ;  /* 0x0000380201007387 */ /* 0x0007e20000100800 */
[----:B------:R-:W-:-:S13]  /*2cf0*/  ISETP.GE.AND.EX P0, PT, R2, UR9, PT, P0 ;  /* 0x0000000902007c0c */ /* 0x000fda000bf06300 */
[----:B---3--:R-:W-:Y:S05]  /*2d00*/  @!P0 BRA `(.L_x_76) ;  /* 0xffffffd400288947 */ /* 0x008fea000383ffff */
[----:B------:R-:W-:Y:S05]  /*2d10*/  EXIT ;  /* 0x000000000000794d */ /* 0x000fea0003800000 */
        .weak           $__internal_4_$__cuda_sm20_div_s64
        .type           $__internal_4_$__cuda_sm20_div_s64,@function
        .size           $__internal_4_$__cuda_sm20_div_s64,(.L_x_114 - $__internal_4_$__cuda_sm20_div_s64)
$__internal_4_$__cuda_sm20_div_s64:
        /* <DEDUP_REMOVED lines=23> */
[----:B------:R-:W-:Y:S01]  /*2e90*/  IMAD.HI.U32 R14, P1, R13, R17, R14 ;  /* 0x000000110d0e7227 */ /* 0x000fe2000782000e */
[----:B------:R-:W-:-:S04]  /*2ea0*/  IADD3.X R10, PT, PT, R19, R13, RZ, P0, !PT ;  /* 0x0000000d130a7210 */ /* 0x000fc800007fe4ff */
        /* <DEDUP_REMOVED lines=17> */
[----:B------:R-:W-:-:S04]  /*2fc0*/  IMAD.HI.U32 R12, R15, R21, RZ ;  /* 0x000000150f0c7227 */ /* 0x000fc800078e00ff */
[----:B------:R-:W-:Y:S02]  /*2fd0*/  IMAD.X R17, R10, 0x1, R17, P0 ;  /* 0x000000010a117824 */ /* 0x000fe400000e0611 */
[----:B------:R-:W-:-:S03]  /*2fe0*/  IMAD.MOV.U32 R13, RZ, RZ, RZ ;  /* 0x000000ffff0d7224 */ /* 0x000fc600078e00ff */
[----:B------:R-:W-:Y:S01]  /*2ff0*/  IADD3.X R17, PT, PT, RZ, RZ, R17, P2, P1 ;  /* 0x000000ffff117210 */ /* 0x000fe200017e2411 */
        /* <DEDUP_REMOVED lines=16> */
[----:B------:R-:W-:Y:S02]  /*3100*/  IMAD.X R19, R23, 0x1, ~R7, P1 ;  /* 0x0000000117137824 */ /* 0x000fe400008e0e07 */
[----:B------:R-:W-:Y:S01]  /*3110*/  IMAD.X R12, RZ, RZ, R17, P2 ;  /* 0x000000ffff0c7224 */ /* 0x000fe200010e0611 */
[----:B------:R-:W-:Y:S02]  /*3120*/  SEL R13, R13, R21, P0 ;  /* 0x000000150d0d7207 */ /* 0x000fe40000000000 */
[----:B------:R-:W-:-:S02]  /*3130*/  SEL R19, R19, R23, P0 ;  /* 0x0000001713137207 */ /* 0x000fc40000000000 */
[----:B------:R-:W-:Y:S02]  /*3140*/  SEL R15, R10, R15, P0 ;  /* 0x0000000f0a0f7207 */ /* 0x000fe40000000000 */
[----:B------:R-:W-:Y:S02]  /*3150*/  ISETP.GE.U32.AND P1, PT, R13, R6, PT ;  /* 0x000000060d00720c */ /* 0x000fe40003f26070 */
[----:B------:R-:W-:Y:S02]  /*3160*/  SEL R17, R12, R17, P0 ;  /* 0x000000110c117207 */ /* 0x000fe40000000000 */
[----:B------:R-:W-:Y:S02]  /*3170*/  IADD3 R10, P2, PT, R15, 0x1, RZ ;  /* 0x000000010f0a7810 */ /* 0x000fe40007f5e0ff */
[----:B------:R-:W-:Y:S02]  /*3180*/  ISETP.GE.U32.AND.EX P0, PT, R19, R7, PT, P1 ;  /* 0x000000071300720c */ /* 0x000fe40003f06110 */
[----:B------:R-:W-:-:S02]  /*3190*/  IADD3.X R6, PT, PT, RZ, R17, RZ, P2, !PT ;  /* 0x00000011ff067210 */ /* 0x000fc400017fe4ff */
[----:B------:R-:W-:Y:S02]  /*31a0*/  SEL R10, R10, R15, P0 ;  /* 0x0000000f0a0a7207 */ /* 0x000fe40000000000 */
[----:B------:R-:W-:Y:S02]  /*31b0*/  LOP3.LUT R12, R8, R11, RZ, 0x3c, !PT ;  /* 0x0000000b080c7212 */ /* 0x000fe400078e3cff */
[----:B------:R-:W-:Y:S02]  /*31c0*/  SEL R11, R6, R17, P0 ;  /* 0x00000011060b7207 */ /* 0x000fe40000000000 */
[-C--:B------:R-:W-:Y:S02]  /*31d0*/  IADD3 R7, P2, PT, RZ, -R10.reuse, RZ ;  /* 0x8000000aff077210 */ /* 0x080fe40007f5e0ff */
[----:B------:R-:W-:Y:S02]  /*31e0*/  ISETP.GE.AND P1, PT, R12, RZ, PT ;  /* 0x000000ff0c00720c */ /* 0x000fe40003f26270 */
[----:B------:R-:W-:Y:S01]  /*31f0*/  ISETP.NE.U32.AND P0, PT, R9, RZ, PT ;  /* 0x000000ff0900720c */ /* 0x000fe20003f05070 */
[----:B------:R-:W-:Y:S01]  /*3200*/  IMAD.X R6, RZ, RZ, ~R11, P2 ;  /* 0x000000ffff067224 */ /* 0x000fe200010e0e0b */
[----:B------:R-:W-:Y:S01]  /*3210*/  SEL R10, R7, R10, !P1 ;  /* 0x0000000a070a7207 */ /* 0x000fe20004800000 */
[----:B------:R-:W-:Y:S01]  /*3220*/  IMAD.MOV.U32 R7, RZ, RZ, 0x0 ;  /* 0x00000000ff077424 */ /* 0x000fe200078e00ff */
[----:B------:R-:W-:-:S02]  /*3230*/  ISETP.NE.AND.EX P0, PT, R8, RZ, PT, P0 ;  /* 0x000000ff0800720c */ /* 0x000fc40003f05300 */
[----:B------:R-:W-:Y:S01]  /*3240*/  SEL R11, R6, R11, !P1 ;  /* 0x0000000b060b7207 */ /* 0x000fe20004800000 */
[----:B------:R-:W-:Y:S01]  /*3250*/  IMAD.MOV.U32 R6, RZ, RZ, R2 ;  /* 0x000000ffff067224 */ /* 0x000fe200078e0002 */
[----:B------:R-:W-:Y:S02]  /*3260*/  SEL R10, R10, 0xffffffff, P0 ;  /* 0xffffffff0a0a7807 */ /* 0x000fe40000000000 */
[----:B------:R-:W-:Y:S01]  /*3270*/  SEL R11, R11, 0xffffffff, P0 ;  /* 0xffffffff0b0b7807 */ /* 0x000fe20000000000 */
[----:B------:R-:W-:Y:S06]  /*3280*/  RET.REL.NODEC R6 `(_ZN2at6native13im2col_kernelIN3c107complexIdEEEEvlPKT_llllllllllllPS5_) ;  /* 0xffffffcc065c7950 */ /* 0x000fec0003c3ffff */
.L_x_77:
        /* <DEDUP_REMOVED lines=15> */
.L_x_114:


//--------------------- .text._ZN2at6native13im2col_kernelIfEEvlPKT_llllllllllllPS2_ --------------------------
	.section	.text._ZN2at6native13im2col_kernelIfEEvlPKT_llllllllllllPS2_,"ax",@progbits
	.align	128
        .global         _ZN2at6native13im2col_kernelIfEEvlPKT_llllllllllllPS2_
        .type           _ZN2at6native13im2col_kernelIfEEvlPKT_llllllllllllPS2_,@function
        .size           _ZN2at6native13im2col_kernelIfEEvlPKT_llllllllllllPS2_,(.L_x_115 - _ZN2at6native13im2col_kernelIfEEvlPKT_llllllllllllPS2_)
        .other          _ZN2at6native13im2col_kernelIfEEvlPKT_llllllllllllPS2_,@"STO_CUDA_ENTRY STV_DEFAULT"
_ZN2at6native13im2col_kernelIfEEvlPKT_llllllllllllPS2_:
.text._ZN2at6native13im2col_kernelIfEEvlPKT_llllllllllllPS2_:
        /* <DEDUP_REMOVED lines=27> */
.L_x_92:
[----:B------:R-:W3:Y:S01]  /*01b0*/  LDL R6, [R1+0x30] ;  /* 0x0000300001067983 */ /* 0x000ee20000100800 */
[----:B------:R-:W3:Y:S03]  /*01c0*/  LDCU UR6, c[0x0][0x3ec] ;  /* 0x00007d80ff0677ac */ /* 0x000ee60008000800 */
[----:B------:R0:W5:Y:S01]  /*01d0*/  LDL R7, [R1+0x2c] ;  /* 0x00002c0001077983 */ /* 0x0001620000100800 */
[----:B------:R-:W-:Y:S01]  /*01e0*/  BSSY.RECONVERGENT B0, `(.L_x_78) ;  /* 0x000002f000007945 */ /* 0x000fe20003800200 */
[----:B---3--:R-:W-:-:S04]  /*01f0*/  LOP3.LUT R0, R6, UR6, RZ, 0xfc, !PT ;  /* 0x0000000606007c12 */ /* 0x008fc8000f8efcff */
[----:B------:R-:W-:-:S13]  /*0200*/  ISETP.NE.U32.AND P0, PT, R0, RZ, PT ;  /* 0x000000ff0000720c */ /* 0x000fda0003f05070 */
[----:B012---:R-:W-:Y:S05]  /*0210*/  @P0 BRA `(.L_x_79) ;  /* 0x0000000000600947 */ /* 0x007fea0003800000 */
[----:B------:R-:W0:Y:S02]  /*0220*/  LDCU UR6, c[0x0][0x3e8] ;  /* 0x00007d00ff0677ac */ /* 0x000e240008000800 */
[----:B0-----:R-:W0:Y:S01]  /*0230*/  I2F.U32.RP R0, UR6 ;  /* 0x0000000600007d06 */ /* 0x001e220008209000 */
[----:B------:R-:W-:-:S07]  /*0240*/  ISETP.NE.U32.AND P2, PT, RZ, UR6, PT ;  /* 0x00000006ff007c0c */ /* 0x000fce000bf45070 */
[----:B0-----:R-:W0:Y:S02]  /*0250*/  MUFU.RCP R0, R0 ;  /* 0x0000000000007308 */ /* 0x001e240000001000 */
[----:B0-----:R-:W-:-:S06]  /*0260*/  VIADD R2, R0, 0xffffffe ;  /* 0x0ffffffe00027836 */ /* 0x001fcc0000000000 */
[----:B------:R0:W1:Y:S02]  /*0270*/  F2I.FTZ.U32.TRUNC.NTZ R3, R2 ;  /* 0x0000000200037305 */ /* 0x000064000021f000 */
[----:B0-----:R-:W-:Y:S01]  /*0280*/  IMAD.MOV.U32 R2, RZ, RZ, RZ ;  /* 0x000000ffff027224 */ /* 0x001fe200078e00ff */
[----:B-1----:R-:W-:-:S05]  /*0290*/  IADD3 R5, PT, PT, RZ, -R3, RZ ;  /* 0x80000003ff057210 */ /* 0x002fca0007ffe0ff */
[----:B------:R-:W-:-:S04]  /*02a0*/  IMAD R5, R5, UR6, RZ ;  /* 0x0000000605057c24 */ /* 0x000fc8000f8e02ff */
[----:B------:R-:W-:-:S04]  /*02b0*/  IMAD.HI.U32 R3, R3, R5, R2 ;  /* 0x0000000503037227 */ /* 0x000fc800078e0002 */
[----:B------:R-:W-:Y:S02]  /*02c0*/  HFMA2 R5, -RZ, RZ, 0, 0 ;  /* 0x00000000ff057431 */ /* 0x000fe400000001ff */
[----:B-----5:R-:W-:-:S04]  /*02d0*/  IMAD.HI.U32 R4, R3, R7, RZ ;  /* 0x0000000703047227 */ /* 0x020fc800078e00ff */
[----:B------:R-:W-:-:S04]  /*02e0*/  IMAD.MOV R3, RZ, RZ, -R4 ;  /* 0x000000ffff037224 */ /* 0x000fc800078e0a04 */
[----:B------:R-:W-:-:S05]  /*02f0*/  IMAD R3, R3, UR6, R7 ;  /* 0x0000000603037c24 */ /* 0x000fca000f8e0207 */
[----:B------:R-:W-:-:S13]  /*0300*/  ISETP.GE.U32.AND P0, PT, R3, UR6, PT ;  /* 0x0000000603007c0c */ /* 0x000fda000bf06070 */
[----:B------:R-:W-:Y:S01]  /*0310*/  @P0 VIADD R3, R3, -UR6 ;  /* 0x8000000603030c36 */ /* 0x000fe20008000000 */
[----:B------:R-:W-:-:S04]  /*0320*/  @P0 IADD3 R4, PT, PT, R4, 0x1, RZ ;  /* 0x0000000104040810 */ /* 0x000fc80007ffe0ff */
[----:B------:R-:W-:Y:S01]  /*0330*/  ISETP.GE.U32.AND P1, PT, R3, UR6, PT ;  /* 0x0000000603007c0c */ /* 0x000fe2000bf26070 */
[----:B------:R-:W-:-:S12]  /*0340*/  IMAD.MOV.U32 R3, RZ, RZ, RZ ;  /* 0x000000ffff037224 */ /* 0x000fd800078e00ff */
[----:B------:R-:W-:Y:S01]  /*0350*/  @P1 VIADD R4, R4, 0x1 ;  /* 0x0000000104041836 */ /* 0x000fe20000000000 */
[----:B------:R-:W-:-:S05]  /*0360*/  @!P2 LOP3.LUT R4, RZ, UR6, RZ, 0x33, !PT ;  /* 0x00000006ff04ac12 */ /* 0x000fca000f8e33ff */
[----:B------:R-:W-:-:S04]  /*0370*/  IMAD.MOV R0, RZ, RZ, -R4 ;  /* 0x000000ffff007224 */ /* 0x000fc800078e0a04 */
[----:B------:R-:W-:Y:S01]  /*0380*/  IMAD R0, R0, UR6, R7 ;  /* 0x0000000600007c24 */ /* 0x000fe2000f8e0207 */
[----:B------:R-:W-:Y:S06]  /*0390*/  BRA `(.L_x_80) ;  /* 0x00000000004c7947 */ /* 0x000fec0003800000 */
.L_x_79:
[----:B------:R-:W0:Y:S01]  /*03a0*/  LDCU.64 UR6, c[0x0][0x3e8] ;  /* 0x00007d00ff0677ac */ /* 0x000e220008000a00 */
[----:B-----5:R-:W-:Y:S01]  /*03b0*/  IMAD.MOV.U32 R16, RZ, RZ, R7 ;  /* 0x000000ffff107224 */ /* 0x020fe200078e0007 */
[----:B------:R-:W-:Y:S02]  /*03c0*/  MOV R11, R6 ;  /* 0x00000006000b7202 */ /* 0x000fe40000000f00 */
[----:B------:R-:W-:Y:S01]  /*03d0*/  MOV R2, 0x410 ;  /* 0x0000041000027802 */ /* 0x000fe20000000f00 */
[----:B0-----:R-:W-:Y:S02]  /*03e0*/  IMAD.U32 R9, RZ, RZ, UR6 ;  /* 0x00000006ff097e24 */ /* 0x001fe4000f8e00ff */
[----:B------:R-:W-:-:S07]  /*03f0*/  IMAD.U32 R8, RZ, RZ, UR7 ;  /* 0x00000007ff087e24 */ /* 0x000fce000f8e00ff */
[----:B--2---:R-:W-:Y:S05]  /*0400*/  CALL.REL.NOINC `($__internal_5_$__cuda_sm20_div_s64) ;  /* 0x0000002400f47944 */ /* 0x004fea0003c00000 */
        /* <DEDUP_REMOVED lines=12> */
.L_x_80:
[----:B--2---:R-:W-:Y:S05]  /*04d0*/  BSYNC.RECONVERGENT B0 ;  /* 0x0000000000007941 */ /* 0x004fea0003800200 */
.L_x_78:
        /* <DEDUP_REMOVED lines=31> */
.L_x_82:
[----:B------:R-:W0:Y:S01]  /*06d0*/  LDCU.64 UR6, c[0x0][0x3e0] ;  /* 0x00007c00ff0677ac */ /* 0x000e220008000a00 */
[----:B------:R-:W-:Y:S01]  /*06e0*/  IMAD.MOV.U32 R16, RZ, RZ, R4 ;  /* 0x000000ffff107224 */ /* 0x000fe200078e0004 */
[----:B------:R-:W-:Y:S01]  /*06f0*/  MOV R2, 0x740 ;  /* 0x0000074000027802 */ /* 0x000fe20000000f00 */
[----:B------:R-:W-:Y:S02]  /*0700*/  IMAD.MOV.U32 R11, RZ, RZ, R5 ;  /* 0x000000ffff0b7224 */ /* 0x000fe400078e0005 */
[----:B0-----:R-:W-:Y:S01]  /*0710*/  IMAD.U32 R9, RZ, RZ, UR6 ;  /* 0x00000006ff097e24 */ /* 0x001fe2000f8e00ff */
[----:B------:R-:W-:-:S07]  /*0720*/  MOV R8, UR7 ;  /* 0x0000000700087c02 */ /* 0x000fce0008000f00 */
[----:B------:R-:W-:Y:S05]  /*0730*/  CALL.REL.NOINC `($__internal_5_$__cuda_sm20_div_s64) ;  /* 0x0000002400287944 */ /* 0x000fea0003c00000 */
        /* <DEDUP_REMOVED lines=10> */
.L_x_83:
[----:B------:R-:W-:Y:S05]  /*07e0*/  BSYNC.RECONVERGENT B0 ;  /* 0x0000000000007941 */ /* 0x000fea0003800200 */
.L_x_81:
        /* <DEDUP_REMOVED lines=33> */
[----:B--2---:R-:W-:Y:S01]  /*0a00*/  LEA R17, P1, R18, UR6, 0x2 ;  /* 0x0000000612117c11 */ /* 0x004fe2000f8210ff */
[----:B------:R-:W-:Y:S01]  /*0a10*/  IMAD.WIDE.U32 R54, R9, UR8, R54 ;  /* 0x0000000809367c25 */ /* 0x000fe2000f8e0036 */
[----:B------:R-:W-:-:S03]  /*0a20*/  IADD3 R7, PT, PT, R19, R7, RZ ;  /* 0x0000000713077210 */ /* 0x000fc60007ffe0ff */
[----:B------:R-:W-:Y:S01]  /*0a30*/  IMAD R19, R0, UR11, R3 ;  /* 0x0000000b00137c24 */ /* 0x000fe2000f8e0203 */
[----:B------:R-:W-:Y:S01]  /*0a40*/  LEA.HI.X R18, R18, UR7, R7, 0x2, P1 ;  /* 0x0000000712127c11 */ /* 0x000fe200088f1407 */
[----:B------:R-:W-:Y:S01]  /*0a50*/  IMAD.WIDE.U32 R2, R0, UR10, RZ ;  /* 0x0000000a00027c25 */ /* 0x000fe2000f8e00ff */
[----:B------:R-:W-:-:S03]  /*0a60*/  IADD3 R56, PT, PT, R55, R21, RZ ;  /* 0x0000001537387210 */ /* 0x000fc60007ffe0ff */
[----:B------:R-:W-:Y:S01]  /*0a70*/  IMAD.X R7, RZ, RZ, ~R51, P0 ;  /* 0x000000ffff077224 */ /* 0x000fe200000e0e33 */
[----:B------:R-:W-:Y:S01]  /*0a80*/  IADD3 R19, PT, PT, R3, R19, RZ ;  /* 0x0000001303137210 */ /* 0x000fe20007ffe0ff */
[----:B------:R-:W-:Y:S02]  /*0a90*/  IMAD.SHL.U32 R15, R2, 0x4, RZ ;  /* 0x00000004020f7824 */ /* 0x000fe400078e00ff */
[----:B-1----:R-:W-:Y:S01]  /*0aa0*/  IMAD.WIDE.U32 R8, R4, 0x7, R6 ;  /* 0x0000000704087825 */ /* 0x002fe200078e0006 */
[----:B------:R-:W-:Y:S02]  /*0ab0*/  SHF.L.U64.HI R0, R2, 0x2, R19 ;  /* 0x0000000202007819 */ /* 0x000fe40000010213 */
[----:B------:R-:W-:Y:S01]  /*0ac0*/  LEA R15, P0, -R50, R15, 0x2 ;  /* 0x0000000f320f7211 */ /* 0x000fe200078011ff */
[----:B------:R-:W-:Y:S01]  /*0ad0*/  IMAD R14, R5, 0x7, RZ ;  /* 0x00000007050e7824 */ /* 0x000fe200078e02ff */
[----:B------:R-:W-:Y:S01]  /*0ae0*/  IADD3 R58, P1, PT, R2, R8, RZ ;  /* 0x00000008023a7210 */ /* 0x000fe20007f3e0ff */
[----:B------:R-:W-:-:S02]  /*0af0*/  IMAD.WIDE.U32 R12, R4, 0x5, R6 ;  /* 0x00000005040c7825 */ /* 0x000fc400078e0006 */
[----:B------:R-:W-:Y:S01]  /*0b00*/  STL [R1+0x28], R15 ;  /* 0x0000280f01007387 */ /* 0x000fe20000100800 */
[----:B------:R-:W-:Y:S01]  /*0b10*/  IADD3.X R59, PT, PT, R19, R9, R14, P1, !PT ;  /* 0x00000009133b7210 */ /* 0x000fe20000ffe40e */
[----:B------:R-:W-:Y:S01]  /*0b20*/  IMAD R20, R5, 0x5, RZ ;  /* 0x0000000505147824 */ /* 0x000fe200078e02ff */
[----:B------:R-:W-:Y:S01]  /*0b30*/  IADD3 R24, P3, PT, R2, R12, RZ ;  /* 0x0000000c02187210 */ /* 0x000fe20007f7e0ff */
[----:B------:R-:W-:-:S03]  /*0b40*/  IMAD.WIDE.U32 R10, R4, 0x6, R6 ;  /* 0x00000006040a7825 */ /* 0x000fc600078e0006 */
[----:B------:R-:W-:Y:S01]  /*0b50*/  IADD3.X R25, PT, PT, R19, R13, R20, P3, !PT ;  /* 0x0000000d13197210 */ /* 0x000fe20001ffe414 */
[----:B------:R-:W-:Y:S01]  /*0b60*/  IMAD.X R57, R0, 0x1, ~R57, P0 ;  /* 0x0000000100397824 */ /* 0x000fe200000e0e39 */
[C---:B------:R-:W-:Y:S01]  /*0b70*/  IADD3 R8, P0, P1, R2.reuse, R4, -R50 ;  /* 0x0000000402087210 */ /* 0x040fe2000791e832 */
[----:B------:R-:W-:Y:S01]  /*0b80*/  IMAD R16, R5, 0x6, RZ ;  /* 0x0000000605107824 */ /* 0x000fe200078e02ff */
[----:B------:R-:W-:Y:S01]  /*0b90*/  IADD3 R60, P2, PT, R2, R10, RZ ;  /* 0x0000000a023c7210 */ /* 0x000fe20007f5e0ff */
[C---:B------:R-:W-:Y:S01]  /*0ba0*/  IMAD.SHL.U32 R3, R4.reuse, 0x2, RZ ;  /* 0x0000000204037824 */ /* 0x040fe200078e00ff */
[C---:B------:R-:W-:Y:S01]  /*0bb0*/  IADD3.X R9, PT, PT, R19.reuse, R5, ~R51, P0, P1 ;  /* 0x0000000513097210 */ /* 0x040fe200007e2c33 */
[C---:B------:R-:W-:Y:S01]  /*0bc0*/  IMAD.WIDE.U32 R6, R4.reuse, 0x3, R6 ;  /* 0x0000000304067825 */ /* 0x040fe200078e0006 */
[----:B------:R-:W-:Y:S01]  /*0bd0*/  IADD3.X R61, PT, PT, R19, R11, R16, P2, !PT ;  /* 0x0000000b133d7210 */ /* 0x000fe200017fe410 */
[----:B------:R-:W-:Y:S01]  /*0be0*/  STL.64 [R1], R24 ;  /* 0x0000001801007387 */ /* 0x000fe20000100a00 */
[----:B------:R-:W-:Y:S01]  /*0bf0*/  SHF.L.U64.HI R0, R4, 0x1, R5 ;  /* 0x0000000104007819 */ /* 0x000fe20000010205 */
[----:B------:R-:W-:Y:S01]  /*0c00*/  IMAD R4, R5, 0x3, RZ ;  /* 0x0000000305047824 */ /* 0x000fe200078e02ff */
[C---:B------:R-:W-:Y:S01]  /*0c10*/  IADD3 R12, P1, P2, R2.reuse, UR5, -R50 ;  /* 0x00000005020c7c10 */ /* 0x040fe2000fa3e832 */
[----:B------:R0:W-:Y:S01]  /*0c20*/  STL.64 [R1+0x20], R8 ;  /* 0x0000200801007387 */ /* 0x0001e20000100a00 */
[----:B------:R-:W-:-:S02]  /*0c30*/  IADD3 R10, P4, P5, R2, -R50, R3 ;  /* 0x80000032020a7210 */ /* 0x000fc40007d9e003 */
[C---:B------:R-:W-:Y:S02]  /*0c40*/  IADD3.X R13, PT, PT, R19.reuse, UR4, ~R51, P1, P2 ;  /* 0x00000004130d7c10 */ /* 0x040fe40008fe4c33 */
[----:B------:R-:W-:Y:S02]  /*0c50*/  IADD3.X R11, PT, PT, R19, ~R51, R0, P4, P5 ;  /* 0x80000033130b7210 */ /* 0x000fe400027ea400 */
[C---:B------:R-:W-:Y:S01]  /*0c60*/  IADD3 R50, P0, PT, R2.reuse, -R50, RZ ;  /* 0x8000003202327210 */ /* 0x040fe20007f1e0ff */
[----:B------:R1:W-:Y:S01]  /*0c70*/  STL.64 [R1+0x8], R12 ;  /* 0x0000080c01007387 */ /* 0x0003e20000100a00 */
[----:B0-----:R-:W-:-:S03]  /*0c80*/  IADD3 R8, P3, PT, R2, R6, RZ ;  /* 0x0000000602087210 */ /* 0x001fc60007f7e0ff */
[----:B------:R1:W-:Y:S01]  /*0c90*/  STL.64 [R1+0x18], R10 ;  /* 0x0000180a01007387 */ /* 0x0003e20000100a00 */
[C---:B------:R-:W-:Y:S01]  /*0ca0*/  IMAD.X R51, R19.reuse, 0x1, ~R51, P0 ;  /* 0x0000000113337824 */ /* 0x040fe200000e0e33 */
[----:B------:R-:W-:-:S05]  /*0cb0*/  IADD3.X R9, PT, PT, R19, R7, R4, P3, !PT ;  /* 0x0000000713097210 */ /* 0x000fca0001ffe404 */
[----:B------:R1:W-:Y:S03]  /*0cc0*/  STL.64 [R1+0x10], R8 ;  /* 0x0000100801007387 */ /* 0x0003e60000100a00 */
.L_x_91:
[----:B0-----:R-:W0:Y:S01]  /*0cd0*/  LDCU.64 UR6, c[0x0][0x3a8] ;  /* 0x00007500ff0677ac */ /* 0x001e220008000a00 */
[----:B---3--:R-:W-:Y:S02]  /*0ce0*/  IMAD.MOV.U32 R2, RZ, RZ, R54 ;  /* 0x000000ffff027224 */ /* 0x008fe400078e0036 */
[----:B------:R-:W-:Y:S02]  /*0cf0*/  HFMA2 R0, -RZ, RZ, 0, 0 ;  /* 0x00000000ff007431 */ /* 0x000fe400000001ff */
[----:B------:R-:W-:Y:S01]  /*0d00*/  IMAD.MOV.U32 R3, RZ, RZ, R56 ;  /* 0x000000ffff037224 */ /* 0x000fe200078e0038 */
[----:B--2---:R-:W2:Y:S01]  /*0d10*/  LDCU.64 UR8, c[0x0][0x3d0] ;  /* 0x00007a00ff0877ac */ /* 0x004ea20008000a00 */
[----:B------:R-:W-:Y:S01]  /*0d20*/  IMAD.MOV.U32 R15, RZ, RZ, RZ ;  /* 0x000000ffff0f7224 */ /* 0x000fe200078e00ff */
[----:B0-----:R-:W-:-:S04]  /*0d30*/  UISETP.GE.U32.AND UP0, UPT, UR6, 0x8, UPT ;  /* 0x000000080600788c */ /* 0x001fc8000bf06070 */
[----:B------:R-:W-:Y:S01]  /*0d40*/  UISETP.GE.U32.AND.EX UP0, UPT, UR7, URZ, UPT, UP0 ;  /* 0x000000ff0700728c */ /* 0x000fe2000bf06100 */
[----:B--2---:R-:W-:Y:S02]  /*0d50*/  IMAD R5, R53, UR8, RZ ;  /* 0x0000000835057c24 */ /* 0x004fe4000f8e02ff */
[----:B------:R-:W-:-:S04]  /*0d60*/  IMAD.WIDE.U32 R24, R52, UR8, R2 ;  /* 0x0000000834187c25 */ /* 0x000fc8000f8e0002 */
[----:B------:R-:W-:-:S04]  /*0d70*/  IMAD R3, R52, UR9, R5 ;  /* 0x0000000934037c24 */ /* 0x000fc8000f8e0205 */
[----:B------:R-:W-:Y:S01]  /*0d80*/  IMAD.IADD R3, R25, 0x1, R3 ;  /* 0x0000000119037824 */ /* 0x000fe200078e0203 */
[----:B------:R-:W-:Y:S06]  /*0d90*/  BRA.U !UP0, `(.L_x_84) ;  /* 0x0000000d08487547 */ /* 0x000fec000b800000 */
[----:B------:R-:W2:Y:S01]  /*0da0*/  LDL.64 R26, [R1+0x18] ;  /* 0x00001800011a7983 */ /* 0x000ea20000100a00 */
[----:B------:R-:W0:Y:S03]  /*0db0*/  LDCU.128 UR8, c[0x0][0x390] ;  /* 0x00007200ff0877ac */ /* 0x000e260008000c00 */
[----:B------:R-:W3:Y:S04]  /*0dc0*/  LDL.64 R28, [R1+0x20] ;  /* 0x00002000011c7983 */ /* 0x000ee80000100a00 */
[----:B-1----:R-:W4:Y:S04]  /*0dd0*/  LDL R10, [R1+0x28] ;  /* 0x00002800010a7983 */ /* 0x002f280000100800 */
        /* <DEDUP_REMOVED lines=22> */
[----:B------:R-:W-:Y:S01]  /*0f40*/  SHF.L.U32 R43, R44, 0x2, RZ ;  /* 0x000000022c2b7819 */ /* 0x000fe200000006ff */
[----:B------:R-:W2:Y:S01]  /*0f50*/  LDC.64 R28, c[0x0][0x3e0] ;  /* 0x0000f800ff1c7b82 */ /* 0x000ea20000000a00 */
[----:B------:R-:W-:Y:S02]  /*0f60*/  LEA.HI.X R47, R14, R57, R2, 0x2, P0 ;  /* 0x000000390e2f7211 */ /* 0x000fe400000f1402 */
[----:B------:R-:W-:-:S05]  /*0f70*/  SHF.L.U64.HI R44, R44, 0x2, R15 ;  /* 0x000000022c2c7819 */ /* 0x000fca000001020f */
[----:B------:R-:W2:Y:S01]  /*0f80*/  LDC.64 R14, c[0x0][0x3e8] ;  /* 0x0000fa00ff0e7b82 */ /* 0x000ea20000000a00 */
[----:B-----5:R-:W-:-:S04]  /*0f90*/  IMAD.WIDE.U32 R4, R12, UR10, R20 ;  /* 0x0000000a0c047c25 */ /* 0x020fc8000f8e0014 */
[----:B------:R-:W-:Y:S02]  /*0fa0*/  IMAD.IADD R5, R0, 0x1, R5 ;  /* 0x0000000100057824 */ /* 0x000fe400078e0205 */
[----:B------:R-:W-:-:S04]  /*0fb0*/  IMAD.WIDE.U32 R6, R12, UR10, R6 ;  /* 0x0000000a0c067c25 */ /* 0x000fc8000f8e0006 */
[----:B------:R-:W-:Y:S01]  /*0fc0*/  IMAD.WIDE.U32 R8, R12, UR10, R8 ;  /* 0x0000000a0c087c25 */ /* 0x000fe2000f8e0008 */
[----:B------:R-:W-:-:S03]  /*0fd0*/  SHF.L.U64.HI R42, R4, 0x2, R5 ;  /* 0x00000002042a7819 */ /* 0x000fc60000010205 */
[----:B------:R-:W-:-:S04]  /*0fe0*/  IMAD.WIDE.U32 R10, R12, UR10, R60 ;  /* 0x0000000a0c0a7c25 */ /* 0x000fc8000f8e003c */
[----:B------:R-:W-:-:S04]  /*0ff0*/  IMAD.WIDE.U32 R12, R12, UR10, R58 ;  /* 0x0000000a0c0c7c25 */ /* 0x000fc8000f8e003a */
[-C--:B--2---:R-:W-:Y:S02]  /*1000*/  IMAD R15, R15, R28.reuse, RZ ;  /* 0x0000001c0f0f7224 */ /* 0x084fe400078e02ff */
[----:B------:R-:W-:Y:S02]  /*1010*/  IMAD.IADD R5, R0, 0x1, R7 ;  /* 0x0000000100057824 */ /* 0x000fe400078e0207 */
        /* <DEDUP_REMOVED lines=10> */
[C---:B------:R-:W-:Y:S01]  /*10c0*/  SHF.L.U64.HI R7, R8.reuse, 0x2, R7 ;  /* 0x0000000208077819 */ /* 0x040fe20000010207 */
[----:B------:R-:W-:Y:S01]  /*10d0*/  IMAD.SHL.U32 R8, R8, 0x4, RZ ;  /* 0x0000000408087824 */ /* 0x000fe200078e00ff */
[----:B------:R-:W-:Y:S01]  /*10e0*/  SHF.L.U64.HI R9, R10, 0x2, R9 ;  /* 0x000000020a097819 */ /* 0x000fe20000010209 */
[----:B0-----:R-:W-:Y:S01]  /*10f0*/  IMAD.U32 R2, RZ, RZ, UR9 ;  /* 0x00000009ff027e24 */ /* 0x001fe2000f8e00ff */
[C---:B------:R-:W-:Y:S01]  /*1100*/  SHF.L.U64.HI R11, R12.reuse, 0x2, R11 ;  /* 0x000000020c0b7819 */ /* 0x040fe2000001020b */
[----:B------:R-:W-:Y:S01]  /*1110*/  IMAD.SHL.U32 R12, R12, 0x4, RZ ;  /* 0x000000040c0c7824 */ /* 0x000fe200078e00ff */
[----:B------:R-:W-:Y:S01]  /*1120*/  SHF.L.U64.HI R14, R28, 0x5, R15 ;  /* 0x000000051c0e7819 */ /* 0x000fe2000001020f */
[----:B------:R-:W-:Y:S01]  /*1130*/  IMAD.MOV.U32 R15, RZ, RZ, R51 ;  /* 0x000000ffff0f7224 */ /* 0x000fe200078e0033 */
[----:B------:R-:W-:Y:S01]  /*1140*/  SHF.L.U32 R6, R6, 0x2, RZ ;  /* 0x0000000206067819 */ /* 0x000fe200000006ff */
[----:B------:R-:W-:Y:S01]  /*1150*/  IMAD.U32 R20, RZ, RZ, UR7 ;  /* 0x00000007ff147e24 */ /* 0x000fe2000f8e00ff */
[----:B------:R-:W-:-:S02]  /*1160*/  SHF.L.U32 R10, R10, 0x2, RZ ;  /* 0x000000020a0a7819 */ /* 0x000fc400000006ff */
[C-C-:B-1----:R-:W-:Y:S02]  /*1170*/  SHF.L.U64.HI R49, R26.reuse, 0x5, R27.reuse ;  /* 0x000000051a317819 */ /* 0x142fe4000001021b */
[----:B------:R-:W-:Y:S02]  /*1180*/  SHF.L.U64.HI R13, R26, 0x3, R27 ;  /* 0x000000031a0d7819 */ /* 0x000fe4000001021b */
[----:B------:R-:W-:Y:S02]  /*1190*/  MOV R0, UR8 ;  /* 0x0000000800007c02 */ /* 0x000fe40008000f00 */
[----:B------:R-:W-:-:S07]  /*11a0*/  MOV R19, UR6 ;  /* 0x0000000600137c02 */ /* 0x000fce0008000f00 */
.L_x_85:
[----:B0-----:R-:W0:Y:S01]  /*11b0*/  LDCU.128 UR8, c[0x0][0x390] ;  /* 0x00007200ff0877ac */ /* 0x001e220008000c00 */
[----:B------:R-:W-:Y:S01]  /*11c0*/  LOP3.LUT R21, R3, R15, RZ, 0xfc, !PT ;  /* 0x0000000f03157212 */ /* 0x000fe200078efcff */
[----:B------:R-:W1:Y:S01]  /*11d0*/  LDC.64 R34, c[0x0][0x3d8] ;  /* 0x0000f600ff227b82 */ /* 0x000e620000000a00 */
[----:B------:R-:W-:Y:S01]  /*11e0*/  IMAD.MOV.U32 R40, RZ, RZ, RZ ;  /* 0x000000ffff287224 */ /* 0x000fe200078e00ff */
[----:B------:R-:W-:Y:S01]  /*11f0*/  MOV R33, R18 ;  /* 0x0000001200217202 */ /* 0x000fe20000000f00 */
[----:B------:R-:W-:-:S05]  /*1200*/  IMAD.MOV.U32 R32, RZ, RZ, R17 ;  /* 0x000000ffff207224 */ /* 0x000fca00078e0011 */
[----:B------:R-:W2:Y:S01]  /*1210*/  LDC.64 R36, c[0x0][0x3e0] ;  /* 0x0000f800ff247b82 */ /* 0x000ea20000000a00 */
[----:B0-----:R-:W-:-:S07]  /*1220*/  ISETP.GE.U32.AND P1, PT, R16, UR10, PT ;  /* 0x0000000a10007c0c */ /* 0x001fce000bf26070 */
[----:B------:R-:W2:Y:S01]  /*1230*/  LDC.64 R38, c[0x0][0x3e8] ;  /* 0x0000fa00ff267b82 */ /* 0x000ea20000000a00 */
[----:B------:R-:W-:Y:S02]  /*1240*/  ISETP.GE.U32.AND P0, PT, R24, UR8, PT ;  /* 0x0000000818007c0c */ /* 0x000fe4000bf06070 */
[----:B------:R-:W-:-:S04]  /*1250*/  ISETP.GE.AND.EX P1, PT, R15, UR11, PT, P1 ;  /* 0x0000000b0f007c0c */ /* 0x000fc8000bf26310 */
[----:B------:R-:W-:-:S04]  /*1260*/  ISETP.GE.OR.EX P1, PT, R3, UR9, P1, P0 ;  /* 0x0000000903007c0c */ /* 0x000fc80008f26700 */
[----:B------:R-:W-:Y:S01]  /*1270*/  ISETP.LT.OR P1, PT, R21, RZ, P1 ;  /* 0x000000ff1500720c */ /* 0x000fe20000f21670 */
[----:B------:R-:W-:-:S12]  /*1280*/  IMAD.MOV.U32 R21, RZ, RZ, RZ ;  /* 0x000000ffff157224 */ /* 0x000fd800078e00ff */
[----:B------:R-:W-:-:S05]  /*1290*/  @!P1 IADD3 R30, P2, PT, R0, R48, RZ ;  /* 0x00000030001e9210 */ /* 0x000fca0007f5e0ff */
[----:B------:R-:W-:-:S05]  /*12a0*/  @!P1 IMAD.X R31, R2, 0x1, R47, P2 ;  /* 0x00000001021f9824 */ /* 0x000fca00010e062f */
[----:B------:R0:W3:Y:S01]  /*12b0*/  @!P1 LDG.E R21, desc[UR16][R30.64] ;  /* 0x000000101e159981 */ /* 0x0000e2000c1e1900 */
[----:B-1----:R-:W-:-:S04]  /*12c0*/  IADD3 R27, P2, PT, R16, R34, RZ ;  /* 0x00000022101b7210 */ /* 0x002fc80007f5e0ff */
[----:B------:R-:W-:Y:S02]  /*12d0*/  ISETP.GE.U32.AND P1, PT, R27, UR10, PT ;  /* 0x0000000a1b007c0c */ /* 0x000fe4000bf26070 */
[----:B------:R-:W-:-:S04]  /*12e0*/  IADD3.X R27, PT, PT, R15, R35, RZ, P2, !PT ;  /* 0x000000230f1b7210 */ /* 0x000fc800017fe4ff */
[----:B------:R-:W-:Y:S02]  /*12f0*/  ISETP.GE.AND.EX P1, PT, R27, UR11, PT, P1 ;  /* 0x0000000b1b007c0c */ /* 0x000fe4000bf26310 */
[C---:B------:R-:W-:Y:S02]  /*1300*/  LOP3.LUT R27, R3.reuse, R27, RZ, 0xfc, !PT ;  /* 0x0000001b031b7212 */ /* 0x040fe400078efcff */
[----:B------:R-:W-:-:S04]  /*1310*/  ISETP.GE.OR.EX P1, PT, R3, UR9, P1, P0 ;  /* 0x0000000903007c0c */ /* 0x000fc80008f26700 */
[----:B------:R-:W-:-:S13]  /*1320*/  ISETP.LT.OR P1, PT, R27, RZ, P1 ;  /* 0x000000ff1b00720c */ /* 0x000fda0000f21670 */
[----:B0-----:R-:W-:-:S05]  /*1330*/  @!P1 IADD3 R30, P2, PT, R0, R45, RZ ;  /* 0x0000002d001e9210 */ /* 0x001fca0007f5e0ff */
[----:B------:R-:W-:Y:S01]  /*1340*/  @!P1 IMAD.X R31, R2, 0x1, R46, P2 ;  /* 0x00000001021f9824 */ /* 0x000fe200010e062e */
[----:B---3--:R0:W-:Y:S04]  /*1350*/  STG.E desc[UR16][R32.64], R21 ;  /* 0x0000001520007986 */ /* 0x0081e8000c101910 */
[----:B------:R1:W3:Y:S01]  /*1360*/  @!P1 LDG.E R40, desc[UR16][R30.64] ;  /* 0x000000101e289981 */ /* 0x0002e2000c1e1900 */
[----:B--2---:R-:W-:Y:S02]  /*1370*/  IMAD R39, R39, R36, RZ ;  /* 0x0000002427277224 */ /* 0x004fe400078e02ff */
[----:B------:R-:W-:Y:S01]  /*1380*/  IMAD.MOV.U32 R27, RZ, RZ, RZ ;  /* 0x000000ffff1b7224 */ /* 0x000fe200078e00ff */
[----:B0-----:R-:W-:Y:S01]  /*1390*/  LEA R21, P2, R34, R16, 0x1 ;  /* 0x0000001022157211 */ /* 0x001fe200078408ff */
[----:B-1----:R-:W-:-:S03]  /*13a0*/  IMAD.WIDE.U32 R30, R38, R36, RZ ;  /* 0x00000024261e7225 */ /* 0x002fc600078e00ff */
[----:B------:R-:W-:Y:S02]  /*13b0*/  ISETP.GE.U32.AND P1, PT, R21, UR10, PT ;  /* 0x0000000a15007c0c */ /* 0x000fe4000bf26070 */
[----:B------:R-:W-:Y:S02]  /*13c0*/  LEA.HI.X R21, R34, R15, R35, 0x1, P2 ;  /* 0x0000000f22157211 */ /* 0x000fe400010f0c23 */
[----:B------:R-:W-:Y:S02]  /*13d0*/  LEA R36, P2, R30, R17, 0x2 ;  /* 0x000000111e247211 */ /* 0x000fe400078410ff */
[----:B------:R-:W-:Y:S02]  /*13e0*/  ISETP.GE.AND.EX P1, PT, R21, UR11, PT, P1 ;  /* 0x0000000b15007c0c */ /* 0x000fe4000bf26310 */
[C---:B------:R-:W-:Y:S02]  /*13f0*/  LOP3.LUT R21, R3.reuse, R21, RZ, 0xfc, !PT ;  /* 0x0000001503157212 */ /* 0x040fe400078efcff */
[----:B------:R-:W-:-:S04]  /*1400*/  ISETP.GE.OR.EX P1, PT, R3, UR9, P1, P0 ;  /* 0x0000000903007c0c */ /* 0x000fc80008f26700 */
[----:B------:R-:W-:Y:S01]  /*1410*/  ISETP.LT.OR P1, PT, R21, RZ, P1 ;  /* 0x000000ff1500720c */ /* 0x000fe20000f21670 */
[----:B------:R-:W-:-:S04]  /*1420*/  IMAD R21, R38, R37, R39 ;  /* 0x0000002526157224 */ /* 0x000fc800078e0227 */
[----:B------:R-:W-:-:S05]  /*1430*/  IMAD.IADD R21, R31, 0x1, R21 ;  /* 0x000000011f157824 */ /* 0x000fca00078e0215 */
[----:B------:R-:W-:-:S03]  /*1440*/  LEA.HI.X R37, R30, R18, R21, 0x2, P2 ;  /* 0x000000121e257211 */ /* 0x000fc600010f1415 */
[----:B------:R-:W-:-:S05]  /*1450*/  @!P1 IADD3 R38, P3, PT, R0, R43, RZ ;  /* 0x0000002b00269210 */ /* 0x000fca0007f7e0ff */
[----:B------:R-:W-:Y:S01]  /*1460*/  @!P1 IMAD.X R39, R2, 0x1, R44, P3 ;  /* 0x0000000102279824 */ /* 0x000fe200018e062c */
[----:B---3--:R0:W-:Y:S04]  /*1470*/  STG.E desc[UR16][R36.64], R40 ;  /* 0x0000002824007986 */ /* 0x0081e8000c101910 */
[----:B------:R1:W2:Y:S01]  /*1480*/  @!P1 LDG.E R27, desc[UR16][R38.64] ;  /* 0x00000010261b9981 */ /* 0x0002a2000c1e1900 */
[----:B------:R-:W-:Y:S01]  /*1490*/  IMAD R31, R35, 0x3, RZ ;  /* 0x00000003231f7824 */ /* 0x000fe200078e02ff */
[----:B0-----:R-:W-:Y:S01]  /*14a0*/  MOV R36, R16 ;  /* 0x0000001000247202 */ /* 0x001fe20000000f00 */
[----:B------:R-:W-:-:S04]  /*14b0*/  IMAD.MOV.U32 R37, RZ, RZ, R15 ;  /* 0x000000ffff257224 */ /* 0x000fc800078e000f */
[----:B-1----:R-:W-:-:S04]  /*14c0*/  IMAD.WIDE.U32 R38, R34, 0x3, R36 ;  /* 0x0000000322267825 */ /* 0x002fc800078e0024 */
[----:B------:R-:W-:Y:S01]  /*14d0*/  IMAD.IADD R31, R31, 0x1, R39 ;  /* 0x000000011f1f7824 */ /* 0x000fe200078e0227 */
[----:B------:R-:W-:Y:S02]  /*14e0*/  ISETP.GE.U32.AND P1, PT, R38, UR10, PT ;  /* 0x0000000a26007c0c */ /* 0x000fe4000bf26070 */
[C---:B------:R-:W-:Y:S02]  /*14f0*/  LEA R38, P2, R30.reuse, R17, 0x3 ;  /* 0x000000111e267211 */ /* 0x040fe400078418ff */
[----:B------:R-:W-:Y:S02]  /*1500*/  ISETP.GE.AND.EX P1, PT, R31, UR11, PT, P1 ;  /* 0x0000000b1f007c0c */ /* 0x000fe4000bf26310 */
[C---:B------:R-:W-:Y:S02]  /*1510*/  LOP3.LUT R31, R3.reuse, R31, RZ, 0xfc, !PT ;  /* 0x0000001f031f7212 */ /* 0x040fe400078efcff */
[----:B------:R-:W-:Y:S02]  /*1520*/  ISETP.GE.OR.EX P1, PT, R3, UR9, P1, P0 ;  /* 0x0000000903007c0c */ /* 0x000fe40008f26700 */
[----:B------:R-:W-:-:S02]  /*1530*/  LEA.HI.X R39, R30, R18, R21, 0x3, P2 ;  /* 0x000000121e277211 */ /* 0x000fc400010f1c15 */
[----:B------:R-:W-:-:S13]  /*1540*/  ISETP.LT.OR P1, PT, R31, RZ, P1 ;  /* 0x000000ff1f00720c */ /* 0x000fda0000f21670 */
[----:B------:R-:W-:-:S05]  /*1550*/  @!P1 IADD3 R40, P2, PT, R0, R4, RZ ;  /* 0x0000000400289210 */ /* 0x000fca0007f5e0ff */
[----:B------:R-:W-:Y:S01]  /*1560*/  @!P1 IMAD.X R41, R2, 0x1, R42, P2 ;  /* 0x0000000102299824 */ /* 0x000fe200010e062a */
[----:B--2---:R0:W-:Y:S02]  /*1570*/  STG.E desc[UR16][R38.64], R27 ;  /* 0x0000001b26007986 */ /* 0x0041e4000c101910 */
[----:B0-----:R-:W-:-:S06]  /*1580*/  HFMA2 R27, -RZ, RZ, 0, 0 ;  /* 0x00000000ff1b7431 */ /* 0x001fcc00000001ff */
[----:B------:R0:W2:Y:S01]  /*1590*/  @!P1 LDG.E R27, desc[UR16][R40.64] ;  /* 0x00000010281b9981 */ /* 0x0000a2000c1e1900 */
        /* <DEDUP_REMOVED lines=12> */
[----:B--2---:R0:W-:Y:S02]  /*1660*/  STG.E desc[UR16][R38.64], R27 ;  /* 0x0000001b26007986 */ /* 0x0041e4000c101910 */
[----:B0-----:R-:W-:-:S06]  /*1670*/  MOV R27, RZ ;  /* 0x000000ff001b7202 */ /* 0x001fcc0000000f00 */
[----:B------:R0:W2:Y:S01]  /*1680*/  @!P1 LDG.E R27, desc[UR16][R40.64] ;  /* 0x00000010281b9981 */ /* 0x0000a2000c1e1900 */
[----:B------:R-:W-:Y:S02]  /*1690*/  IMAD R31, R35, 0x5, RZ ;  /* 0x00000005231f7824 */ /* 0x000fe400078e02ff */
[----:B------:R-:W-:-:S04]  /*16a0*/  IMAD.WIDE.U32 R38, R34, 0x5, R36 ;  /* 0x0000000522267825 */ /* 0x000fc800078e0024 */
        /* <DEDUP_REMOVED lines=8> */
[----:B0-----:R-:W-:-:S05]  /*1730*/  @!P1 IADD3 R40, P2, PT, R0, R8, RZ ;  /* 0x0000000800289210 */ /* 0x001fca0007f5e0ff */
[----:B------:R-:W-:Y:S01]  /*1740*/  @!P1 IMAD.X R41, R2, 0x1, R7, P2 ;  /* 0x0000000102299824 */ /* 0x000fe200010e0607 */
[----:B--2---:R0:W-:Y:S02]  /*1750*/  STG.E desc[UR16][R38.64], R27 ;  /* 0x0000001b26007986 */ /* 0x0041e4000c101910 */
[----:B0-----:R-:W-:-:S06]  /*1760*/  HFMA2 R27, -RZ, RZ, 0, 0 ;  /* 0x00000000ff1b7431 */ /* 0x001fcc00000001ff */
[----:B------:R0:W2:Y:S01]  /*1770*/  @!P1 LDG.E R27, desc[UR16][R40.64] ;  /* 0x00000010281b9981 */ /* 0x0000a2000c1e1900 */
[----:B------:R-:W-:Y:S02]  /*1780*/  IMAD R31, R35, 0x6, RZ ;  /* 0x00000006231f7824 */ /* 0x000fe400078e02ff */
[----:B------:R-:W-:-:S04]  /*1790*/  IMAD.WIDE.U32 R38, R34, 0x6, R36 ;  /* 0x0000000622267825 */ /* 0x000fc800078e0024 */
        /* <DEDUP_REMOVED lines=9> */
[----:B0-----:R-:W-:-:S04]  /*1830*/  @!P1 IADD3 R40, P2, PT, R0, R10, RZ ;  /* 0x0000000a00289210 */ /* 0x001fc80007f5e0ff */
[----:B------:R-:W-:Y:S01]  /*1840*/  @!P1 IADD3.X R41, PT, PT, R2, R9, RZ, P2, !PT ;  /* 0x0000000902299210 */ /* 0x000fe200017fe4ff */
[----:B--2---:R0:W-:Y:S02]  /*1850*/  STG.E desc[UR16][R38.64], R27 ;  /* 0x0000001b26007986 */ /* 0x0041e4000c101910 */
[----:B0-----:R-:W-:-:S06]  /*1860*/  IMAD.MOV.U32 R27, RZ, RZ, RZ ;  /* 0x000000ffff1b7224 */ /* 0x001fcc00078e00ff */
[----:B------:R-:W2:Y:S01]  /*1870*/  @!P1 LDG.E R27, desc[UR16][R40.64] ;  /* 0x00000010281b9981 */ /* 0x000ea2000c1e1900 */
[----:B------:R-:W-:-:S04]  /*1880*/  IMAD.WIDE.U32 R36, R34, 0x7, R36 ;  /* 0x0000000722247825 */ /* 0x000fc800078e0024 */
[----:B------:R-:W-:Y:S01]  /*1890*/  IMAD R35, R35, 0x7, RZ ;  /* 0x0000000723237824 */ /* 0x000fe200078e02ff */
[----:B------:R-:W-:Y:S01]  /*18a0*/  ISETP.GE.U32.AND P1, PT, R36, UR10, PT ;  /* 0x0000000a24007c0c */ /* 0x000fe2000bf26070 */
[----:B------:R-:W-:Y:S02]  /*18b0*/  IMAD R31, R21, 0x18, RZ ;  /* 0x00000018151f7824 */ /* 0x000fe400078e02ff */
[----:B------:R-:W-:Y:S02]  /*18c0*/  IMAD.IADD R35, R35, 0x1, R37 ;  /* 0x0000000123237824 */ /* 0x000fe400078e0225 */
[----:B------:R-:W-:-:S03]  /*18d0*/  IMAD.WIDE.U32 R36, R30, 0x18, R32 ;  /* 0x000000181e247825 */ /* 0x000fc600078e0020 */
[----:B------:R-:W-:Y:S01]  /*18e0*/  ISETP.GE.AND.EX P1, PT, R35, UR11, PT, P1 ;  /* 0x0000000b23007c0c */ /* 0x000fe2000bf26310 */
[----:B------:R-:W-:Y:S01]  /*18f0*/  IMAD.MOV.U32 R38, RZ, RZ, RZ ;  /* 0x000000ffff267224 */ /* 0x000fe200078e00ff */
[C---:B------:R-:W-:Y:S02]  /*1900*/  LOP3.LUT R35, R3.reuse, R35, RZ, 0xfc, !PT ;  /* 0x0000002303237212 */ /* 0x040fe400078efcff */
[----:B------:R-:W-:Y:S02]  /*1910*/  ISETP.GE.OR.EX P1, PT, R3, UR9, P1, P0 ;  /* 0x0000000903007c0c */ /* 0x000fe40008f26700 */
[----:B------:R-:W-:Y:S02]  /*1920*/  IADD3 R37, PT, PT, R37, R31, RZ ;  /* 0x0000001f25257210 */ /* 0x000fe40007ffe0ff */
[----:B------:R-:W-:-:S13]  /*1930*/  ISETP.LT.OR P1, PT, R35, RZ, P1 ;  /* 0x000000ff2300720c */ /* 0x000fda0000f21670 */
[----:B------:R-:W-:-:S05]  /*1940*/  @!P1 IADD3 R34, P0, PT, R0, R12, RZ ;  /* 0x0000000c00229210 */ /* 0x000fca0007f1e0ff */
[----:B------:R-:W-:Y:S01]  /*1950*/  @!P1 IMAD.X R35, R2, 0x1, R11, P0 ;  /* 0x0000000102239824 */ /* 0x000fe200000e060b */
[----:B--2---:R0:W-:Y:S04]  /*1960*/  STG.E desc[UR16][R36.64], R27 ;  /* 0x0000001b24007986 */ /* 0x0041e8000c101910 */
[----:B------:R-:W2:Y:S01]  /*1970*/  @!P1 LDG.E R38, desc[UR16][R34.64] ;  /* 0x0000001022269981 */ /* 0x000ea2000c1e1900 */
        /* <DEDUP_REMOVED lines=11> */
[----:B------:R-:W-:Y:S01]  /*1a30*/  IMAD.X R18, R18, 0x1, R14, P3 ;  /* 0x0000000112127824 */ /* 0x000fe200018e060e */
[----:B------:R-:W-:Y:S01]  /*1a40*/  IADD3.X R2, PT, PT, R2, R49, RZ, P1, !PT ;  /* 0x0000003102027210 */ /* 0x000fe20000ffe4ff */
[----:B--2---:R0:W-:Y:S04]  /*1a50*/  STG.E desc[UR16][R30.64], R38 ;  /* 0x000000261e007986 */ /* 0x0041e8000c101910 */
[----:B------:R-:W-:Y:S05]  /*1a60*/  @P0 BRA `(.L_x_85) ;  /* 0xfffffff400d00947 */ /* 0x000fea000383ffff */
[----:B------:R-:W1:Y:S02]  /*1a70*/  LDCU.64 UR6, c[0x0][0x3a8] ;  /* 0x00007500ff0677ac */ /* 0x000e640008000a00 */
[----:B-1----:R-:W-:Y:S02]  /*1a80*/  ULOP3.LUT UR6, UR6, 0xfffffff8, URZ, 0xc0, !UPT ;  /* 0xfffffff806067892 */ /* 0x002fe4000f8ec0ff */
[----:B------:R-:W-:-:S04]  /*1a90*/  ULOP3.LUT UR7, UR7, 0x7fffffff, URZ, 0xc0, !UPT ;  /* 0x7fffffff07077892 */ /* 0x000fc8000f8ec0ff */
[----:B------:R-:W-:Y:S02]  /*1aa0*/  IMAD.U32 R15, RZ, RZ, UR6 ;  /* 0x00000006ff0f7e24 */ /* 0x000fe4000f8e00ff */
[----:B------:R-:W-:-:S07]  /*1ab0*/  IMAD.U32 R0, RZ, RZ, UR7 ;  /* 0x00000007ff007e24 */ /* 0x000fce000f8e00ff */
.L_x_84:
        /* <DEDUP_REMOVED lines=15> */
[----:B------:R-:W-:Y:S01]  /*1bb0*/  IMAD.WIDE.U32 R4, R15, UR10, R50 ;  /* 0x0000000a0f047c25 */ /* 0x000fe2000f8e0032 */
[----:B---3--:R-:W-:-:S03]  /*1bc0*/  ISETP.GE.U32.AND P0, PT, R24, UR12, PT ;  /* 0x0000000c18007c0c */ /* 0x008fc6000bf06070 */
[----:B------:R-:W-:Y:S01]  /*1bd0*/  IMAD R7, R15, UR11, R2 ;  /* 0x0000000b0f077c24 */ /* 0x000fe2000f8e0202 */
[----:B------:R-:W-:-:S04]  /*1be0*/  ISETP.GE.U32.AND P1, PT, R4, UR14, PT ;  /* 0x0000000e04007c0c */ /* 0x000fc8000bf26070 */
[----:B------:R-:W-:-:S04]  /*1bf0*/  IADD3 R5, PT, PT, R5, R7, RZ ;  /* 0x0000000705057210 */ /* 0x000fc80007ffe0ff */
[----:B------:R-:W-:Y:S02]  /*1c00*/  ISETP.GE.AND.EX P1, PT, R5, UR15, PT, P1 ;  /* 0x0000000f05007c0c */ /* 0x000fe4000bf26310 */
[C---:B------:R-:W-:Y:S02]  /*1c10*/  LOP3.LUT R2, R3.reuse, R5, RZ, 0xfc, !PT ;  /* 0x0000000503027212 */ /* 0x040fe400078efcff */
[----:B------:R-:W-:-:S04]  /*1c20*/  ISETP.GE.OR.EX P1, PT, R3, UR13, P1, P0 ;  /* 0x0000000d03007c0c */ /* 0x000fc80008f26700 */
[----:B------:R-:W-:-:S13]  /*1c30*/  ISETP.LT.OR P1, PT, R2, RZ, P1 ;  /* 0x000000ff0200720c */ /* 0x000fda0000f21670 */
[----:B------:R-:W2:Y:S01]  /*1c40*/  @!P1 LDC.64 R6, c[0x0][0x388] ;  /* 0x0000e200ff069b82 */ /* 0x000ea20000000a00 */
[----:B-1----:R-:W-:Y:S02]  /*1c50*/  @!P1 IMAD R9, R23, UR12, RZ ;  /* 0x0000000c17099c24 */ /* 0x002fe4000f8e02ff */
[----:B------:R-:W-:Y:S02]  /*1c60*/  @!P1 IMAD.MOV.U32 R2, RZ, RZ, R24 ;  /* 0x000000ffff029224 */ /* 0x000fe400078e0018 */
[C---:B------:R-:W-:Y:S02]  /*1c70*/  @!P1 IMAD R9, R22.reuse, UR13, R9 ;  /* 0x0000000d16099c24 */ /* 0x040fe4000f8e0209 */
[----:B------:R-:W-:-:S04]  /*1c80*/  @!P1 IMAD.WIDE.U32 R10, R22, UR12, R2 ;  /* 0x0000000c160a9c25 */ /* 0x000fc8000f8e0002 */
[----:B------:R-:W-:-:S04]  /*1c90*/  @!P1 IMAD.IADD R9, R11, 0x1, R9 ;  /* 0x000000010b099824 */ /* 0x000fc800078e0209 */
[----:B------:R-:W-:Y:S02]  /*1ca0*/  @!P1 IMAD R11, R9, UR14, RZ ;  /* 0x0000000e090b9c24 */ /* 0x000fe4000f8e02ff */
[----:B------:R-:W-:-:S04]  /*1cb0*/  @!P1 IMAD.WIDE.U32 R8, R10, UR14, R4 ;  /* 0x0000000e0a089c25 */ /* 0x000fc8000f8e0004 */
[----:B------:R-:W-:Y:S01]  /*1cc0*/  @!P1 IMAD R11, R10, UR15, R11 ;  /* 0x0000000f0a0b9c24 */ /* 0x000fe2000f8e020b */
[----:B--2---:R-:W-:-:S04]  /*1cd0*/  @!P1 LEA R6, P2, R8, R6, 0x2 ;  /* 0x0000000608069211 */ /* 0x004fc800078410ff */
[----:B------:R-:W-:-:S04]  /*1ce0*/  @!P1 IADD3 R2, PT, PT, R11, R9, RZ ;  /* 0x000000090b029210 */ /* 0x000fc80007ffe0ff */
[----:B------:R-:W-:Y:S01]  /*1cf0*/  @!P1 LEA.HI.X R7, R8, R7, R2, 0x2, P2 ;  /* 0x0000000708079211 */ /* 0x000fe200010f1402 */
[----:B------:R-:W-:-:S06]  /*1d00*/  IMAD.MOV.U32 R2, RZ, RZ, RZ ;  /* 0x000000ffff027224 */ /* 0x000fcc00078e00ff */
[----:B------:R1:W2:Y:S01]  /*1d10*/  @!P1 LDG.E R2, desc[UR16][R6.64] ;  /* 0x0000001006029981 */ /* 0x0002a2000c1e1900 */
[----:B------:R-:W-:Y:S01]  /*1d20*/  IADD3 R4, P2, PT, R4, UR10, RZ ;  /* 0x0000000a04047c10 */ /* 0x000fe2000ff5e0ff */
[----:B------:R-:W-:Y:S02]  /*1d30*/  HFMA2 R19, -RZ, RZ, 0, 0 ;  /* 0x00000000ff137431 */ /* 0x000fe400000001ff */
        /* <DEDUP_REMOVED lines=8> */
[----:B-1----:R-:W-:Y:S01]  /*1dc0*/  @!P1 MOV R7, R3 ;  /* 0x0000000300079202 */ /* 0x002fe20000000f00 */
        /* <DEDUP_REMOVED lines=8> */
[----:B---3--:R-:W-:Y:S01]  /*1e50*/  @!P1 LEA R12, P2, R6, R12, 0x2 ;  /* 0x0000000c060c9211 */ /* 0x008fe200078410ff */
[----:B------:R-:W1:Y:S02]  /*1e60*/  LDC.64 R8, c[0x0][0x3e0] ;  /* 0x0000f800ff087b82 */ /* 0x000e640000000a00 */
[----:B------:R-:W-:Y:S02]  /*1e70*/  @!P1 IMAD.IADD R7, R11, 0x1, R7 ;  /* 0x000000010b079824 */ /* 0x000fe400078e0207 */
[----:B------:R-:W-:-:S03]  /*1e80*/  IMAD.MOV.U32 R11, RZ, RZ, R18 ;  /* 0x000000ffff0b7224 */ /* 0x000fc600078e0012 */
[----:B------:R-:W-:Y:S02]  /*1e90*/  @!P1 LEA.HI.X R13, R6, R13, R7, 0x2, P2 ;  /* 0x0000000d060d9211 */ /* 0x000fe400010f1407 */
[----:B--2---:R2:W-:Y:S01]  /*1ea0*/  STG.E desc[UR16][R10.64], R2 ;  /* 0x000000020a007986 */ /* 0x0045e2000c101910 */
[----:B------:R-:W1:Y:S03]  /*1eb0*/  LDC.64 R6, c[0x0][0x3e8] ;  /* 0x0000fa00ff067b82 */ /* 0x000e660000000a00 */
[----:B------:R3:W4:Y:S01]  /*1ec0*/  @!P1 LDG.E R19, desc[UR16][R12.64] ;  /* 0x000000100c139981 */ /* 0x000722000c1e1900 */
        /* <DEDUP_REMOVED lines=9> */
[----:B------:R-:W-:Y:S01]  /*1f60*/  @!P1 MOV R2, R24 ;  /* 0x0000001800029202 */ /* 0x000fe20000000f00 */
[----:B------:R-:W-:-:S04]  /*1f70*/  @!P1 IMAD R21, R23, UR12, RZ ;  /* 0x0000000c17159c24 */ /* 0x000fc8000f8e02ff */
[----:B---3--:R-:W-:-:S04]  /*1f80*/  @!P1 IMAD.WIDE.U32 R12, R22, UR12, R2 ;  /* 0x0000000c160c9c25 */ /* 0x008fc8000f8e0002 */
[----:B------:R-:W-:-:S04]  /*1f90*/  @!P1 IMAD R21, R22, UR13, R21 ;  /* 0x0000000d16159c24 */ /* 0x000fc8000f8e0215 */
[----:B------:R-:W-:Y:S02]  /*1fa0*/  @!P1 IMAD.IADD R21, R13, 0x1, R21 ;  /* 0x000000010d159824 */ /* 0x000fe400078e0215 */
[C---:B------:R-:W-:Y:S02]  /*1fb0*/  IMAD R13, R6.reuse, R9, R7 ;  /* 0x00000009060d7224 */ /* 0x040fe400078e0207 */
[----:B------:R-:W-:Y:S02]  /*1fc0*/  @!P1 IMAD R21, R21, UR14, RZ ;  /* 0x0000000e15159c24 */ /* 0x000fe4000f8e02ff */
[----:B------:R-:W-:-:S04]  /*1fd0*/  IMAD.WIDE.U32 R6, R6, R8, RZ ;  /* 0x0000000806067225 */ /* 0x000fc800078e00ff */
[----:B------:R-:W-:-:S04]  /*1fe0*/  @!P1 IMAD.WIDE.U32 R8, R12, UR14, R4 ;  /* 0x0000000e0c089c25 */ /* 0x000fc8000f8e0004 */
[----:B------:R-:W-:Y:S01]  /*1ff0*/  @!P1 IMAD R21, R12, UR15, R21 ;  /* 0x0000000f0c159c24 */ /* 0x000fe2000f8e0215 */
[----:B------:R-:W-:Y:S01]  /*2000*/  LEA R12, P2, R6, R17, 0x2 ;  /* 0x00000011060c7211 */ /* 0x000fe200078410ff */
[----:B------:R-:W-:Y:S01]  /*2010*/  IMAD.IADD R7, R7, 0x1, R13 ;  /* 0x0000000107077824 */ /* 0x000fe200078e020d */
[----:B-1----:R-:W-:Y:S02]  /*2020*/  @!P1 LEA R10, P3, R8, R10, 0x2 ;  /* 0x0000000a080a9211 */ /* 0x002fe400078610ff */
[----:B------:R-:W-:Y:S01]  /*2030*/  @!P1 IADD3 R2, PT, PT, R21, R9, RZ ;  /* 0x0000000915029210 */ /* 0x000fe20007ffe0ff */
[----:B------:R-:W-:Y:S01]  /*2040*/  IMAD.MOV.U32 R21, RZ, RZ, RZ ;  /* 0x000000ffff157224 */ /* 0x000fe200078e00ff */
[----:B------:R-:W-:Y:S02]  /*2050*/  LEA.HI.X R13, R6, R18, R7, 0x2, P2 ;  /* 0x00000012060d7211 */ /* 0x000fe400010f1407 */
[----:B------:R-:W-:-:S03]  /*2060*/  @!P1 LEA.HI.X R11, R8, R11, R2, 0x2, P3 ;  /* 0x0000000b080b9211 */ /* 0x000fc600018f1402 */
[----:B----4-:R1:W-:Y:S04]  /*2070*/  STG.E desc[UR16][R12.64], R19 ;  /* 0x000000130c007986 */ /* 0x0103e8000c101910 */
[----:B------:R2:W3:Y:S01]  /*2080*/  @!P1 LDG.E R21, desc[UR16][R10.64] ;  /* 0x000000100a159981 */ /* 0x0004e2000c1e1900 */
        /* <DEDUP_REMOVED lines=9> */
[----:B------:R-:W-:Y:S01]  /*2120*/  @!P1 IADD3 R4, P0, PT, R4, UR10, RZ ;  /* 0x0000000a04049c10 */ /* 0x000fe2000ff1e0ff */
[----:B------:R-:W-:Y:S02]  /*2130*/  @!P1 IMAD.MOV.U32 R2, RZ, RZ, R24 ;  /* 0x000000ffff029224 */ /* 0x000fe400078e0018 */
[C---:B------:R-:W-:Y:S01]  /*2140*/  @!P1 IMAD R17, R22.reuse, UR13, R17 ;  /* 0x0000000d16119c24 */ /* 0x040fe2000f8e0211 */
[----:B------:R-:W-:Y:S01]  /*2150*/  @!P1 IADD3.X R5, PT, PT, R5, UR11, RZ, P0, !PT ;  /* 0x0000000b05059c10 */ /* 0x000fe200087fe4ff */
[----:B--2---:R-:W-:-:S05]  /*2160*/  @!P1 IMAD.WIDE.U32 R10, R22, UR12, R2 ;  /* 0x0000000c160a9c25 */ /* 0x004fca000f8e0002 */
[----:B------:R-:W-:Y:S01]  /*2170*/  @!P1 IADD3 R17, PT, PT, R11, R17, RZ ;  /* 0x000000110b119210 */ /* 0x000fe20007ffe0ff */
[----:B------:R-:W-:-:S04]  /*2180*/  @!P1 IMAD.WIDE.U32 R4, R10, UR14, R4 ;  /* 0x0000000e0a049c25 */ /* 0x000fc8000f8e0004 */
[----:B------:R-:W-:-:S04]  /*2190*/  @!P1 IMAD R17, R17, UR14, RZ ;  /* 0x0000000e11119c24 */ /* 0x000fc8000f8e02ff */
[----:B------:R-:W-:Y:S01]  /*21a0*/  @!P1 IMAD R17, R10, UR15, R17 ;  /* 0x0000000f0a119c24 */ /* 0x000fe2000f8e0211 */
[----:B------:R-:W-:Y:S02]  /*21b0*/  LEA R10, P0, R6, R12, 0x2 ;  /* 0x0000000c060a7211 */ /* 0x000fe400078010ff */
[----:B----4-:R-:W-:Y:S01]  /*21c0*/  @!P1 LEA R8, P2, R4, R8, 0x2 ;  /* 0x0000000804089211 */ /* 0x010fe200078410ff */
[----:B------:R-:W-:Y:S01]  /*21d0*/  @!P1 IMAD.IADD R2, R17, 0x1, R5 ;  /* 0x0000000111029824 */ /* 0x000fe200078e0205 */
[----:B------:R-:W-:Y:S01]  /*21e0*/  LEA.HI.X R11, R6, R13, R7, 0x2, P0 ;  /* 0x0000000d060b7211 */ /* 0x000fe200000f1407 */
[----:B-1----:R-:W-:-:S03]  /*21f0*/  IMAD.MOV.U32 R13, RZ, RZ, RZ ;  /* 0x000000ffff0d7224 */ /* 0x002fc600078e00ff */
[----:B------:R-:W-:Y:S01]  /*2200*/  @!P1 LEA.HI.X R9, R4, R9, R2, 0x2, P2 ;  /* 0x0000000904099211 */ /* 0x000fe200010f1402 */
[----:B---3--:R2:W-:Y:S04]  /*2210*/  STG.E desc[UR16][R10.64], R21 ;  /* 0x000000150a007986 */ /* 0x0085e8000c101910 */
[----:B------:R-:W3:Y:S01]  /*2220*/  @!P1 LDG.E R13, desc[UR16][R8.64] ;  /* 0x00000010080d9981 */ /* 0x000ee2000c1e1900 */
[C---:B------:R-:W-:Y:S02]  /*2230*/  SHF.L.U32 R17, R6.reuse, 0x2, RZ ;  /* 0x0000000206117819 */ /* 0x040fe400000006ff */
[----:B------:R-:W-:Y:S02]  /*2240*/  SHF.L.U64.HI R7, R6, 0x2, R7 ;  /* 0x0000000206077819 */ /* 0x000fe40000010207 */
[----:B------:R-:W-:-:S02]  /*2250*/  IADD3 R4, P0, PT, R17, R10, RZ ;  /* 0x0000000a11047210 */ /* 0x000fc40007f1e0ff */
[----:B------:R-:W-:-:S03]  /*2260*/  IADD3 R15, P1, PT, R15, 0x4, RZ ;  /* 0x000000040f0f7810 */ /* 0x000fc60007f3e0ff */
[----:B------:R-:W-:Y:S01]  /*2270*/  IMAD.X R5, R7, 0x1, R11, P0 ;  /* 0x0000000107057824 */ /* 0x000fe200000e060b */
[----:B------:R-:W-:Y:S01]  /*2280*/  IADD3 R17, P0, PT, R4, R17, RZ ;  /* 0x0000001104117210 */ /* 0x000fe20007f1e0ff */
[----:B------:R-:W-:-:S03]  /*2290*/  IMAD.X R0, RZ, RZ, R0, P1 ;  /* 0x000000ffff007224 */ /* 0x000fc600008e0600 */
[----:B------:R-:W-:Y:S01]  /*22a0*/  IADD3.X R18, PT, PT, R5, R7, RZ, P0, !PT ;  /* 0x0000000705127210 */ /* 0x000fe200007fe4ff */
[----:B---3--:R2:W-:Y:S08]  /*22b0*/  STG.E desc[UR16][R4.64], R13 ;  /* 0x0000000d04007986 */ /* 0x0085f0000c101910 */
.L_x_87:
        /* <DEDUP_REMOVED lines=8> */
[----:B--2---:R-:W-:Y:S02]  /*2340*/  IMAD.MOV.U32 R4, RZ, RZ, R50 ;  /* 0x000000ffff047224 */ /* 0x004fe400078e0032 */
[----:B------:R-:W-:Y:S01]  /*2350*/  IMAD.MOV.U32 R5, RZ, RZ, R51 ;  /* 0x000000ffff057224 */ /* 0x000fe200078e0033 */
[----:B------:R-:W2:Y:S01]  /*2360*/  LDCU.128 UR8, c[0x0][0x390] ;  /* 0x00007200ff0877ac */ /* 0x000ea20008000c00 */
[----:B---3--:R-:W-:Y:S02]  /*2370*/  IMAD R2, R0, UR6, RZ ;  /* 0x0000000600027c24 */ /* 0x008fe4000f8e02ff */
        /* <DEDUP_REMOVED lines=14> */
[----:B------:R-:W-:Y:S02]  /*2460*/  @!P1 IMAD.IADD R11, R9, 0x1, R11 ;  /* 0x00000001090b9824 */ /* 0x000fe400078e020b */
[----:B------:R-:W-:Y:S02]  /*2470*/  IMAD.MOV.U32 R2, RZ, RZ, RZ ;  /* 0x000000ffff027224 */ /* 0x000fe400078e00ff */
[----:B------:R-:W-:Y:S02]  /*2480*/  @!P1 IMAD R9, R11, UR10, RZ ;  /* 0x0000000a0b099c24 */ /* 0x000fe4000f8e02ff */
[----:B------:R-:W-:-:S04]  /*2490*/  @!P1 IMAD.WIDE.U32 R10, R8, UR10, R4 ;  /* 0x0000000a080a9c25 */ /* 0x000fc8000f8e0004 */
[----:B------:R-:W-:Y:S01]  /*24a0*/  @!P1 IMAD R9, R8, UR11, R9 ;  /* 0x0000000b08099c24 */ /* 0x000fe2000f8e0209 */
[----:B--2---:R-:W-:-:S04]  /*24b0*/  @!P1 LEA R6, P2, R10, R6, 0x2 ;  /* 0x000000060a069211 */ /* 0x004fc800078410ff */
[----:B------:R-:W-:-:S04]  /*24c0*/  @!P1 IADD3 R9, PT, PT, R9, R11, RZ ;  /* 0x0000000b09099210 */ /* 0x000fc80007ffe0ff */
[----:B------:R-:W-:-:S05]  /*24d0*/  @!P1 LEA.HI.X R7, R10, R7, R9, 0x2, P2 ;  /* 0x000000070a079211 */ /* 0x000fca00010f1409 */
[----:B------:R1:W2:Y:S01]  /*24e0*/  @!P1 LDG.E R2, desc[UR16][R6.64] ;  /* 0x0000001006029981 */ /* 0x0002a2000c1e1900 */
        /* <DEDUP_REMOVED lines=17> */
[----:B------:R-:W1:Y:S01]  /*2600*/  LDCU.128 UR8, c[0x0][0x3e0] ;  /* 0x00007c00ff0877ac */ /* 0x000e620008000c00 */
[----:B---3--:R-:W-:Y:S02]  /*2610*/  @!P1 LEA R4, P0, R8, R4, 0x2 ;  /* 0x0000000408049211 */ /* 0x008fe400078010ff */
[----:B------:R-:W-:Y:S02]  /*2620*/  @!P1 IMAD.IADD R11, R11, 0x1, R9 ;  /* 0x000000010b0b9824 */ /* 0x000fe400078e0209 */
[----:B------:R-:W-:-:S03]  /*2630*/  IMAD.MOV.U32 R9, RZ, RZ, R18 ;  /* 0x000000ffff097224 */ /* 0x000fc600078e0012 */
[----:B------:R-:W-:Y:S01]  /*2640*/  @!P1 LEA.HI.X R5, R8, R5, R11, 0x2, P0 ;  /* 0x0000000508059211 */ /* 0x000fe200000f140b */
[----:B------:R-:W-:Y:S02]  /*2650*/  HFMA2 R11, -RZ, RZ, 0, 0 ;  /* 0x00000000ff0b7431 */ /* 0x000fe400000001ff */
[----:B------:R-:W-:-:S05]  /*2660*/  IMAD.MOV.U32 R8, RZ, RZ, R17 ;  /* 0x000000ffff087224 */ /* 0x000fca00078e0011 */
[----:B--2---:R3:W-:Y:S04]  /*2670*/  STG.E desc[UR16][R8.64], R2 ;  /* 0x0000000208007986 */ /* 0x0047e8000c101910 */
[----:B------:R-:W2:Y:S01]  /*2680*/  @!P1 LDG.E R11, desc[UR16][R4.64] ;  /* 0x00000010040b9981 */ /* 0x000ea2000c1e1900 */
[----:B-1----:R-:W-:Y:S01]  /*2690*/  UIMAD UR11, UR11, UR8, URZ ;  /* 0x000000080b0b72a4 */ /* 0x002fe2000f8e02ff */
[----:B------:R-:W-:Y:S01]  /*26a0*/  IADD3 R15, P1, PT, R15, 0x2, RZ ;  /* 0x000000020f0f7810 */ /* 0x000fe20007f3e0ff */
[----:B------:R-:W-:Y:S02]  /*26b0*/  UIMAD.WIDE.U32 UR6, UR10, UR8, URZ ;  /* 0x000000080a0672a5 */ /* 0x000fe4000f8e00ff */
[----:B------:R-:W-:Y:S01]  /*26c0*/  UIMAD UR9, UR10, UR9, UR11 ;  /* 0x000000090a0972a4 */ /* 0x000fe2000f8e020b */
[----:B------:R-:W-:Y:S01]  /*26d0*/  IADD3.X R0, PT, PT, RZ, R0, RZ, P1, !PT ;  /* 0x00000000ff007210 */ /* 0x000fe20000ffe4ff */
[----:B------:R-:W-:-:S02]  /*26e0*/  USHF.L.U32 UR8, UR6, 0x2, URZ ;  /* 0x0000000206087899 */ /* 0x000fc400080006ff */
[----:B------:R-:W-:-:S04]  /*26f0*/  UIADD3 UR9, UPT, UPT, UR7, UR9, URZ ;  /* 0x0000000907097290 */ /* 0x000fc8000fffe0ff */
[----:B------:R-:W-:Y:S01]  /*2700*/  USHF.L.U64.HI UR9, UR6, 0x2, UR9 ;  /* 0x0000000206097899 */ /* 0x000fe20008010209 */
[----:B------:R-:W-:-:S05]  /*2710*/  IADD3 R6, P0, PT, R17, UR8, RZ ;  /* 0x0000000811067c10 */ /* 0x000fca000ff1e0ff */
[----:B------:R-:W-:Y:S02]  /*2720*/  IADD3.X R7, PT, PT, R18, UR9, RZ, P0, !PT ;  /* 0x0000000912077c10 */ /* 0x000fe400087fe4ff */
[----:B------:R-:W-:-:S04]  /*2730*/  IADD3 R17, P0, PT, R6, UR8, RZ ;  /* 0x0000000806117c10 */ /* 0x000fc8000ff1e0ff */
[----:B------:R-:W-:Y:S01]  /*2740*/  IADD3.X R18, PT, PT, R7, UR9, RZ, P0, !PT ;  /* 0x0000000907127c10 */ /* 0x000fe200087fe4ff */
[----:B--2---:R3:W-:Y:S08]  /*2750*/  STG.E desc[UR16][R6.64], R11 ;  /* 0x0000000b06007986 */ /* 0x0047f0000c101910 */
.L_x_88:
[----:B------:R-:W-:Y:S05]  /*2760*/  BRA.U UP0, `(.L_x_86) ;  /* 0x0000000100cc7547 */ /* 0x000fea000b800000 */
[----:B------:R-:W4:Y:S01]  /*2770*/  LDCU.64 UR6, c[0x0][0x3d8] ;  /* 0x00007b00ff0677ac */ /* 0x000f220008000a00 */
[----:B--2---:R-:W2:Y:S01]  /*2780*/  LDC.64 R4, c[0x0][0x398] ;  /* 0x0000e600ff047b82 */ /* 0x004ea20000000a00 */
[----:B---3--:R-:W-:Y:S01]  /*2790*/  IMAD.MOV.U32 R6, RZ, RZ, R50 ;  /* 0x000000ffff067224 */ /* 0x008fe200078e0032 */
[----:B------:R-:W-:Y:S01]  /*27a0*/  BSSY.RECONVERGENT B0, `(.L_x_89) ;  /* 0x0000026000007945 */ /* 0x000fe20003800200 */
[----:B------:R-:W-:-:S05]  /*27b0*/  IMAD.MOV.U32 R7, RZ, RZ, R51 ;  /* 0x000000ffff077224 */ /* 0x000fca00078e0033 */
[----:B-1----:R-:W1:Y:S08]  /*27c0*/  LDC.64 R8, c[0x0][0x390] ;  /* 0x0000e400ff087b82 */ /* 0x002e700000000a00 */
[----:B------:R-:W3:Y:S01]  /*27d0*/  LDC.64 R10, c[0x0][0x3e0] ;  /* 0x0000f800ff0a7b82 */ /* 0x000ee20000000a00 */
[----:B----4-:R-:W-:Y:S02]  /*27e0*/  IMAD R0, R0, UR6, RZ ;  /* 0x0000000600007c24 */ /* 0x010fe4000f8e02ff */
[----:B------:R-:W-:-:S04]  /*27f0*/  IMAD.WIDE.U32 R6, R15, UR6, R6 ;  /* 0x000000060f067c25 */ /* 0x000fc8000f8e0006 */
[----:B------:R-:W-:Y:S01]  /*2800*/  IMAD R15, R15, UR7, R0 ;  /* 0x000000070f0f7c24 */ /* 0x000fe2000f8e0200 */
[----:B--2---:R-:W-:Y:S01]  /*2810*/  ISETP.GE.U32.AND P0, PT, R6, R4, PT ;  /* 0x000000040600720c */ /* 0x004fe20003f06070 */
[----:B------:R-:W2:Y:S03]  /*2820*/  LDC.64 R12, c[0x0][0x3e8] ;  /* 0x0000fa00ff0c7b82 */ /* 0x000ea60000000a00 */
[----:B------:R-:W-:Y:S01]  /*2830*/  IADD3 R14, PT, PT, R7, R15, RZ ;  /* 0x0000000f070e7210 */ /* 0x000fe20007ffe0ff */
[----:B------:R-:W-:Y:S01]  /*2840*/  IMAD.MOV.U32 R15, RZ, RZ, RZ ;  /* 0x000000ffff0f7224 */ /* 0x000fe200078e00ff */
[----:B-1----:R-:W-:Y:S02]  /*2850*/  ISETP.GE.U32.AND P1, PT, R24, R8, PT ;  /* 0x000000081800720c */ /* 0x002fe40003f26070 */
[----:B------:R-:W-:-:S04]  /*2860*/  ISETP.GE.AND.EX P0, PT, R14, R5, PT, P0 ;  /* 0x000000050e00720c */ /* 0x000fc80003f06300 */
[C---:B------:R-:W-:Y:S02]  /*2870*/  ISETP.GE.OR.EX P0, PT, R3.reuse, R9, P0, P1 ;  /* 0x000000090300720c */ /* 0x040fe40000706710 */
[----:B------:R-:W-:-:S04]  /*2880*/  LOP3.LUT R3, R3, R14, RZ, 0xfc, !PT ;  /* 0x0000000e03037212 */ /* 0x000fc800078efcff */
[----:B------:R-:W-:-:S13]  /*2890*/  ISETP.LT.OR P0, PT, R3, RZ, P0 ;  /* 0x000000ff0300720c */ /* 0x000fda0000701670 */
[----:B---3--:R-:W-:Y:S05]  /*28a0*/  @P0 BRA `(.L_x_90) ;  /* 0x0000000000540947 */ /* 0x008fea0003800000 */
        /* <DEDUP_REMOVED lines=10> */
[----:B------:R-:W-:Y:S01]  /*2950*/  IMAD.WIDE.U32 R8, R22, R8, R2 ;  /* 0x0000000816087225 */ /* 0x000fe200078e0002 */
[----:B------:R-:W-:-:S03]  /*2960*/  MOV R2, R6 ;  /* 0x0000000600027202 */ /* 0x000fc60000000f00 */
[----:B------:R-:W-:-:S04]  /*2970*/  IMAD.IADD R3, R7, 0x1, R9 ;  /* 0x0000000107037824 */ /* 0x000fc800078e0209 */
[-C--:B------:R-:W-:Y:S02]  /*2980*/  IMAD R0, R3, R4.reuse, RZ ;  /* 0x0000000403007224 */ /* 0x080fe400078e02ff */
[----:B------:R-:W-:Y:S02]  /*2990*/  IMAD.MOV.U32 R3, RZ, RZ, R14 ;  /* 0x000000ffff037224 */ /* 0x000fe400078e000e */
[C---:B------:R-:W-:Y:S02]  /*29a0*/  IMAD R5, R8.reuse, R5, R0 ;  /* 0x0000000508057224 */ /* 0x040fe400078e0200 */
[----:B------:R-:W-:-:S04]  /*29b0*/  IMAD.WIDE.U32 R2, R8, R4, R2 ;  /* 0x0000000408027225 */ /* 0x000fc800078e0002 */
[----:B------:R-:W-:Y:S01]  /*29c0*/  IMAD.IADD R3, R3, 0x1, R5 ;  /* 0x0000000103037824 */ /* 0x000fe200078e0205 */
[----:B-1----:R-:W-:-:S04]  /*29d0*/  LEA R4, P0, R2, UR6, 0x2 ;  /* 0x0000000602047c11 */ /* 0x002fc8000f8010ff */
[----:B------:R-:W-:-:S05]  /*29e0*/  LEA.HI.X R5, R2, UR7, R3, 0x2, P0 ;  /* 0x0000000702057c11 */ /* 0x000fca00080f1403 */
[----:B------:R1:W5:Y:S04]  /*29f0*/  LDG.E R15, desc[UR16][R4.64] ;  /* 0x00000010040f7981 */ /* 0x000368000c1e1900 */
.L_x_90:
[----:B------:R-:W-:Y:S05]  /*2a00*/  BSYNC.RECONVERGENT B0 ;  /* 0x0000000000007941 */ /* 0x000fea0003800200 */
.L_x_89:
[----:B------:R-:W-:Y:S01]  /*2a10*/  MOV R2, R17 ;  /* 0x0000001100027202 */ /* 0x000fe20000000f00 */
[----:B------:R-:W-:Y:S02]  /*2a20*/  IMAD.MOV.U32 R3, RZ, RZ, R18 ;  /* 0x000000ffff037224 */ /* 0x000fe400078e0012 */
[-C--:B--2---:R-:W-:Y:S02]  /*2a30*/  IMAD R13, R13, R10.reuse, RZ ;  /* 0x0000000a0d0d7224 */ /* 0x084fe400078e02ff */
[C---:B-1----:R-:W-:Y:S01]  /*2a40*/  IMAD.WIDE.U32 R4, R12.reuse, R10, RZ ;  /* 0x0000000a0c047225 */ /* 0x042fe200078e00ff */
[----:B-----5:R4:W-:Y:S03]  /*2a50*/  STG.E desc[UR16][R2.64], R15 ;  /* 0x0000000f02007986 */ /* 0x0209e6000c101910 */
[----:B------:R-:W-:Y:S01]  /*2a60*/  IMAD R11, R12, R11, R13 ;  /* 0x0000000b0c0b7224 */ /* 0x000fe200078e020d */
[----:B------:R-:W-:-:S03]  /*2a70*/  LEA R17, P0, R4, R17, 0x2 ;  /* 0x0000001104117211 */ /* 0x000fc600078010ff */
[----:B------:R-:W-:-:S05]  /*2a80*/  IMAD.IADD R11, R5, 0x1, R11 ;  /* 0x00000001050b7824 */ /* 0x000fca00078e020b */
[----:B----4-:R-:W-:-:S07]  /*2a90*/  LEA.HI.X R18, R4, R18, R11, 0x2, P0 ;  /* 0x0000001204127211 */ /* 0x010fce00000f140b */
.L_x_86:
[----:B------:R-:W4:Y:S01]  /*2aa0*/  LDCU.64 UR6, c[0x0][0x3a0] ;  /* 0x00007400ff0677ac */ /* 0x000f220008000a00 */
[----:B------:R-:W-:-:S04]  /*2ab0*/  IADD3 R52, P0, PT, R52, 0x1, RZ ;  /* 0x0000000134347810 */ /* 0x000fc80007f1e0ff */
[----:B------:R-:W-:Y:S02]  /*2ac0*/  IADD3.X R53, PT, PT, RZ, R53, RZ, P0, !PT ;  /* 0x00000035ff357210 */ /* 0x000fe400007fe4ff */
[----:B----4-:R-:W-:-:S04]  /*2ad0*/  ISETP.NE.U32.AND P0, PT, R52, UR6, PT ;  /* 0x0000000634007c0c */ /* 0x010fc8000bf05070 */
[----:B------:R-:W-:-:S13]  /*2ae0*/  ISETP.NE.AND.EX P0, PT, R53, UR7, PT, P0 ;  /* 0x0000000735007c0c */ /* 0x000fda000bf05300 */
[----:B------:R-:W-:Y:S05]  /*2af0*/  @P0 BRA `(.L_x_91) ;  /* 0xffffffe000740947 */ /* 0x000fea000383ffff */
[----:B------:R-:W4:Y:S01]  /*2b00*/  LDL R0, [R1+0x34] ;  /* 0x0000340001007983 */ /* 0x000f220000100800 */
[----:B------:R-:W4:Y:S03]  /*2b10*/  LDCU UR6, c[0x0][0x370] ;  /* 0x00006e00ff0677ac */ /* 0x000f260008000800 */
[----:B------:R-:W5:Y:S01]  /*2b20*/  LDL.LU R3, [R1+0x2c] ;  /* 0x00002c0001037983 */ /* 0x000f620000300800 */
[----:B------:R-:W0:Y:S03]  /*2b30*/  LDCU.64 UR8, c[0x0][0x380] ;  /* 0x00007000ff0877ac */ /* 0x000e260008000a00 */
[----:B---3--:R-:W3:Y:S01]  /*2b40*/  LDL.LU R2, [R1+0x30] ;  /* 0x0000300001027983 */ /* 0x008ee20000300800 */
[----:B----4-:R-:W-:-:S05]  /*2b50*/  IMAD R0, R0, UR6, RZ ;  /* 0x0000000600007c24 */ /* 0x010fca000f8e02ff */
[----:B-----5:R-:W-:-:S05]  /*2b60*/  IADD3 R3, P0, PT, R0, R3, RZ ;  /* 0x0000000300037210 */ /* 0x020fca0007f1e0ff */
[----:B---3--:R-:W-:Y:S01]  /*2b70*/  IMAD.X R2, RZ, RZ, R2, P0 ;  /* 0x000000ffff027224 */ /* 0x008fe200000e0602 */
[----:B------:R3:W-:Y:S01]  /*2b80*/  STL [R1+0x2c], R3 ;  /* 0x00002c0301007387 */ /* 0x0007e20000100800 */
[----:B0-----:R-:W-:-:S03]  /*2b90*/  ISETP.GE.U32.AND P0, PT, R3, UR8, PT ;  /* 0x0000000803007c0c */ /* 0x001fc6000bf06070 */
[----:B------:R3:W-:Y:S01]  /*2ba0*/  STL [R1+0x30], R2 ;  /* 0x0000300201007387 */ /* 0x0007e20000100800 */
[----:B------:R-:W-:-:S13]  /*2bb0*/  ISETP.GE.AND.EX P0, PT, R2, UR9, PT, P0 ;  /* 0x0000000902007c0c */ /* 0x000fda000bf06300 */
[----:B---3--:R-:W-:Y:S05]  /*2bc0*/  @!P0 BRA `(.L_x_92) ;  /* 0xffffffd400788947 */ /* 0x008fea000383ffff */
[----:B------:R-:W-:Y:S05]  /*2bd0*/  EXIT ;  /* 0x000000000000794d */ /* 0x000fea0003800000 */
        .weak           $__internal_5_$__cuda_sm20_div_s64
        .type           $__internal_5_$__cuda_sm20_div_s64,@function
        .size           $__internal_5_$__cuda_sm20_div_s64,(.L_x_115 - $__internal_5_$__cuda_sm20_div_s64)
$__internal_5_$__cuda_sm20_div_s64:
        /* <DEDUP_REMOVED lines=52> */
[----:B------:R-:W-:-:S03]  /*2f20*/  IMAD.WIDE.U32 R12, R15, R6, RZ ;  /* 0x000000060f0c7225 */ /* 0x000fc600078e00ff */
[----:B------:R-:W-:Y:S01]  /*2f30*/  IADD3.X R17, PT, PT, RZ, R10, RZ, P1, !PT ;  /* 0x0000000aff117210 */ /* 0x000fe20000ffe4ff */
[----:B------:R-:W-:Y:S01]  /*2f40*/  IMAD R10, R15, R7, R13 ;  /* 0x000000070f0a7224 */ /* 0x000fe200078e020d */
[----:B------:R-:W-:-:S03]  /*2f50*/  IADD3 R21, P1, PT, -R12, R21, RZ ;  /* 0x000000150c157210 */ /* 0x000fc60007f3e1ff */
[-C--:B------:R-:W-:Y:S01]  /*2f60*/  IMAD R10, R17, R6.reuse, R10 ;  /* 0x00000006110a7224 */ /* 0x080fe200078e020a */
[----:B------:R-:W-:-:S03]  /*2f70*/  ISETP.GE.U32.AND P0, PT, R21, R6, PT ;  /* 0x000000061500720c */ /* 0x000fc60003f06070 */
        /* <DEDUP_REMOVED lines=24> */
[----:B------:R-:W-:Y:S02]  /*3100*/  SEL R23, R6, R23, !P1 ;  /* 0x0000001706177207 */ /* 0x000fe40004800000 */
[----:B------:R-:W-:Y:S02]  /*3110*/  MOV R6, R2 ;  /* 0x0000000200067202 */ /* 0x000fe40000000f00 */
[----:B------:R-:W-:Y:S02]  /*3120*/  SEL R22, R22, 0xffffffff, P0 ;  /* 0xffffffff16167807 */ /* 0x000fe40000000000 */
[----:B------:R-:W-:Y:S01]  /*3130*/  SEL R23, R23, 0xffffffff, P0 ;  /* 0xffffffff17177807 */ /* 0x000fe20000000000 */
[----:B------:R-:W-:Y:S06]  /*3140*/  RET.REL.NODEC R6 `(_ZN2at6native13im2col_kernelIfEEvlPKT_llllllllllllPS2_) ;  /* 0xffffffcc06ac7950 */ /* 0x000fec0003c3ffff */
.L_x_93:
        /* <DEDUP_REMOVED lines=11> */
.L_x_115:


//--------------------- .text._ZN2at6native13im2col_kernelIdEEvlPKT_llllllllllllPS2_ --------------------------
	.section	.text._ZN2at6native13im2col_kernelIdEEvlPKT_llllllllllllPS2_,"ax",@progbits
	.align	128
        .global         _ZN2at6native13im2col_kernelIdEEvlPKT_llllllllllllPS2_
        .type           _ZN2at6native13im2col_kernelIdEEvlPKT_llllllllllllPS2_,@function
        .size           _ZN2at6native13im2col_kernelIdEEvlPKT_llllllllllllPS2_,(.L_x_116 - _ZN2at6native13im2col_kernelIdEEvlPKT_llllllllllllPS2_)
        .other          _ZN2at6native13im2col_kernelIdEEvlPKT_llllllllllllPS2_,@"STO_CUDA_ENTRY STV_DEFAULT"
_ZN2at6native13im2col_kernelIdEEvlPKT_llllllllllllPS2_:
.text._ZN2at6native13im2col_kernelIdEEvlPKT_llllllllllllPS2_:
        /* <DEDUP_REMOVED lines=27> */
.L_x_108:
[----:B--2---:R-:W3:Y:S01]  /*01b0*/  LDL R6, [R1+0x2c] ;  /* 0x00002c0001067983 */ /* 0x004ee20000100800 */
[----:B------:R-:W3:Y:S03]  /*01c0*/  LDCU UR6, c[0x0][0x3ec] ;  /* 0x00007d80ff0677ac */ /* 0x000ee60008000800 */
[----:B0-----:R0:W5:Y:S01]  /*01d0*/  LDL R7, [R1+0x28] ;  /* 0x0000280001077983 */ /* 0x0011620000100800 */
[----:B------:R-:W-:Y:S01]  /*01e0*/  BSSY.RECONVERGENT B0, `(.L_x_94) ;  /* 0x000002f000007945 */ /* 0x000fe20003800200 */
[----:B---3--:R-:W-:-:S04]  /*01f0*/  LOP3.LUT R0, R6, UR6, RZ, 0xfc, !PT ;  /* 0x0000000606007c12 */ /* 0x008fc8000f8efcff */
        /* <DEDUP_REMOVED lines=26> */
.L_x_95:
[----:B------:R-:W0:Y:S01]  /*03a0*/  LDCU.64 UR6, c[0x0][0x3e8] ;  /* 0x00007d00ff0677ac */ /* 0x000e220008000a00 */
[----:B-----5:R-:W-:Y:S01]  /*03b0*/  IMAD.MOV.U32 R16, RZ, RZ, R7 ;  /* 0x000000ffff107224 */ /* 0x020fe200078e0007 */
[----:B------:R-:W-:Y:S01]  /*03c0*/  MOV R2, 0x410 ;  /* 0x0000041000027802 */ /* 0x000fe20000000f00 */
[----:B------:R-:W-:Y:S02]  /*03d0*/  IMAD.MOV.U32 R11, RZ, RZ, R6 ;  /* 0x000000ffff0b7224 */ /* 0x000fe400078e0006 */
[----:B0-----:R-:W-:Y:S01]  /*03e0*/  IMAD.U32 R9, RZ, RZ, UR6 ;  /* 0x00000006ff097e24 */ /* 0x001fe2000f8e00ff */
[----:B------:R-:W-:-:S07]  /*03f0*/  MOV R8, UR7 ;  /* 0x0000000700087c02 */ /* 0x000fce0008000f00 */
[----:B--2---:R-:W-:Y:S05]  /*0400*/  CALL.REL.NOINC `($__internal_6_$__cuda_sm20_div_s64) ;  /* 0x0000002400ec7944 */ /* 0x004fea0003c00000 */
        /* <DEDUP_REMOVED lines=12> */
.L_x_96:
[----:B--2---:R-:W-:Y:S05]  /*04d0*/  BSYNC.RECONVERGENT B0 ;  /* 0x0000000000007941 */ /* 0x004fea0003800200 */
.L_x_94:
        /* <DEDUP_REMOVED lines=31> */
.L_x_98:
[----:B------:R-:W0:Y:S01]  /*06d0*/  LDCU.64 UR6, c[0x0][0x3e0] ;  /* 0x00007c00ff0677ac */ /* 0x000e220008000a00 */
[----:B------:R-:W-:Y:S01]  /*06e0*/  IMAD.MOV.U32 R16, RZ, RZ, R4 ;  /* 0x000000ffff107224 */ /* 0x000fe200078e0004 */
[----:B------:R-:W-:Y:S01]  /*06f0*/  MOV R2, 0x740 ;  /* 0x0000074000027802 */ /* 0x000fe20000000f00 */
[----:B------:R-:W-:Y:S01]  /*0700*/  IMAD.MOV.U32 R11, RZ, RZ, R5 ;  /* 0x000000ffff0b7224 */ /* 0x000fe200078e0005 */
[----:B0-----:R-:W-:Y:S01]  /*0710*/  MOV R9, UR6 ;  /* 0x0000000600097c02 */ /* 0x001fe20008000f00 */
[----:B------:R-:W-:-:S07]  /*0720*/  IMAD.U32 R8, RZ, RZ, UR7 ;  /* 0x00000007ff087e24 */ /* 0x000fce000f8e00ff */
[----:B------:R-:W-:Y:S05]  /*0730*/  CALL.REL.NOINC `($__internal_6_$__cuda_sm20_div_s64) ;  /* 0x0000002400207944 */ /* 0x000fea0003c00000 */
        /* <DEDUP_REMOVED lines=10> */
.L_x_99:
[----:B------:R-:W-:Y:S05]  /*07e0*/  BSYNC.RECONVERGENT B0 ;  /* 0x0000000000007941 */ /* 0x000fea0003800200 */
.L_x_97:
[----:B------:R-:W0:Y:S01]  /*07f0*/  LDCU.128 UR12, c[0x0][0x3a0] ;  /* 0x00007400ff0c77ac */ /* 0x000e220008000c00 */
[----:B------:R-:W1:Y:S01]  /*0800*/  LDC.64 R54, c[0x0][0x3b0] ;  /* 0x0000ec00ff367b82 */ /* 0x000e620000000a00 */
[----:B------:R-:W-:Y:S02]  /*0810*/  IMAD.MOV.U32 R6, RZ, RZ, R13 ;  /* 0x000000ffff067224 */ /* 0x000fe400078e000d */
[----:B------:R-:W-:Y:S02]  /*0820*/  IMAD.MOV.U32 R49, RZ, RZ, RZ ;  /* 0x000000ffff317224 */ /* 0x000fe400078e00ff */
[----:B------:R-:W-:-:S03]  /*0830*/  IMAD.MOV.U32 R52, RZ, RZ, RZ ;  /* 0x000000ffff347224 */ /* 0x000fc600078e00ff */
        /* <DEDUP_REMOVED lines=10> */
[----:B------:R-:W-:-:S04]  /*08e0*/  IMAD R2, R11, UR7, RZ ;  /* 0x000000070b027c24 */ /* 0x000fc8000f8e02ff */
[----:B------:R-:W-:Y:S01]  /*08f0*/  IMAD R7, R9, UR6, R2 ;  /* 0x0000000609077c24 */ /* 0x000fe2000f8e0202 */
[----:B------:R-:W3:Y:S03]  /*0900*/  LDCU.64 UR6, c[0x0][0x3f0] ;  /* 0x00007e00ff0677ac */ /* 0x000ee60008000a00 */
        /* <DEDUP_REMOVED lines=13> */
[----:B--2---:R-:W-:-:S03]  /*09e0*/  IADD3 R6, P0, PT, RZ, -R50, RZ ;  /* 0x80000032ff067210 */ /* 0x004fc60007f1e0ff */
[----:B------:R-:W-:Y:S01]  /*09f0*/  IMAD R3, R3, UR10, RZ ;  /* 0x0000000a03037c24 */ /* 0x000fe2000f8e02ff */
[----:B---3--:R-:W-:Y:S01]  /*0a00*/  LEA R10, P1, R8, UR6, 0x3 ;  /* 0x00000006080a7c11 */ /* 0x008fe2000f8218ff */
[----:B------:R-:W-:Y:S01]  /*0a10*/  IMAD.IADD R11, R9, 0x1, R7 ;  /* 0x00000001090b7824 */ /* 0x000fe200078e0207 */
[----:B------:R-:W-:Y:S01]  /*0a20*/  IADD3.X R7, PT, PT, RZ, ~R51, RZ, P0, !PT ;  /* 0x80000033ff077210 */ /* 0x000fe200007fe4ff */
[C---:B------:R-:W-:Y:S02]  /*0a30*/  IMAD R19, R0.reuse, UR11, R3 ;  /* 0x0000000b00137c24 */ /* 0x040fe4000f8e0203 */
[----:B------:R-:W-:Y:S01]  /*0a40*/  IMAD.WIDE.U32 R2, R0, UR10, RZ ;  /* 0x0000000a00027c25 */ /* 0x000fe2000f8e00ff */
[----:B------:R-:W-:Y:S02]  /*0a50*/  LEA.HI.X R11, R8, UR7, R11, 0x3, P1 ;  /* 0x00000007080b7c11 */ /* 0x000fe400088f1c0b */
[----:B------:R-:W-:Y:S01]  /*0a60*/  SHF.L.U64.HI R0, R50, 0x3, R51 ;  /* 0x0000000332007819 */ /* 0x000fe20000010233 */
[----:B------:R-:W-:-:S02]  /*0a70*/  IMAD.SHL.U32 R17, R2, 0x8, RZ ;  /* 0x0000000802117824 */ /* 0x000fc400078e00ff */
[----:B------:R-:W-:Y:S02]  /*0a80*/  IMAD.IADD R19, R3, 0x1, R19 ;  /* 0x0000000103137824 */ /* 0x000fe400078e0213 */
[----:B-1----:R-:W-:Y:S01]  /*0a90*/  IMAD.WIDE.U32 R8, R4, 0x7, R6 ;  /* 0x0000000704087825 */ /* 0x002fe200078e0006 */
[----:B------:R-:W-:Y:S02]  /*0aa0*/  LEA R17, P0, -R50, R17, 0x3 ;  /* 0x0000001132117211 */ /* 0x000fe400078019ff */
[C---:B------:R-:W-:Y:S01]  /*0ab0*/  SHF.L.U64.HI R3, R2.reuse, 0x3, R19 ;  /* 0x0000000302037819 */ /* 0x040fe20000010213 */
[----:B------:R-:W-:Y:S01]  /*0ac0*/  IMAD.WIDE.U32 R54, R13, UR8, R54 ;  /* 0x000000080d367c25 */ /* 0x000fe2000f8e0036 */
[----:B------:R-:W-:Y:S01]  /*0ad0*/  IADD3 R56, P1, PT, R2, R8, RZ ;  /* 0x0000000802387210 */ /* 0x000fe20007f3e0ff */
[----:B------:R-:W-:Y:S02]  /*0ae0*/  STL [R1+0x24], R17 ;  /* 0x0000241101007387 */ /* 0x000fe40000100800 */
[----:B------:R-:W-:-:S02]  /*0af0*/  IMAD R16, R5, 0x7, RZ ;  /* 0x0000000705107824 */ /* 0x000fc400078e02ff */
[----:B------:R-:W-:-:S03]  /*0b00*/  IMAD.WIDE.U32 R12, R4, 0x6, R6 ;  /* 0x00000006040c7825 */ /* 0x000fc600078e0006 */
[----:B------:R-:W-:Y:S01]  /*0b10*/  IADD3.X R57, PT, PT, R19, R9, R16, P1, !PT ;  /* 0x0000000913397210 */ /* 0x000fe20000ffe410 */
[----:B------:R-:W-:Y:S01]  /*0b20*/  IMAD.WIDE.U32 R14, R4, 0x5, R6 ;  /* 0x00000005040e7825 */ /* 0x000fe200078e0006 */
[----:B------:R-:W-:-:S03]  /*0b30*/  IADD3 R58, P2, PT, R2, R12, RZ ;  /* 0x0000000c023a7210 */ /* 0x000fc60007f5e0ff */
[----:B------:R-:W-:Y:S01]  /*0b40*/  IMAD R18, R5, 0x6, RZ ;  /* 0x0000000605127824 */ /* 0x000fe200078e02ff */
[C---:B------:R-:W-:Y:S01]  /*0b50*/  IADD3 R60, P3, PT, R2.reuse, R14, RZ ;  /* 0x0000000e023c7210 */ /* 0x040fe20007f7e0ff */
[----:B------:R-:W-:Y:S01]  /*0b60*/  IMAD.X R0, R3, 0x1, ~R0, P0 ;  /* 0x0000000103007824 */ /* 0x000fe200000e0e00 */
[----:B------:R-:W-:Y:S01]  /*0b70*/  IADD3 R24, P0, P1, R2, R4, -R50 ;  /* 0x0000000402187210 */ /* 0x000fe2000791e832 */
[----:B------:R-:W-:Y:S01]  /*0b80*/  IMAD R22, R5, 0x5, RZ ;  /* 0x0000000505167824 */ /* 0x000fe200078e02ff */
[C---:B------:R-:W-:Y:S01]  /*0b90*/  IADD3.X R59, PT, PT, R19.reuse, R13, R18, P2, !PT ;  /* 0x0000000d133b7210 */ /* 0x040fe200017fe412 */
[C---:B------:R-:W-:Y:S01]  /*0ba0*/  IMAD.SHL.U32 R3, R4.reuse, 0x2, RZ ;  /* 0x0000000204037824 */ /* 0x040fe200078e00ff */
[----:B------:R0:W-:Y:S01]  /*0bb0*/  STL [R1+0x20], R0 ;  /* 0x0000200001007387 */ /* 0x0001e20000100800 */
[----:B------:R-:W-:Y:S01]  /*0bc0*/  IMAD.WIDE.U32 R6, R4, 0x3, R6 ;  /* 0x0000000304067825 */ /* 0x000fe200078e0006 */
[----:B------:R-:W-:Y:S02]  /*0bd0*/  IADD3.X R25, PT, PT, R19, R5, ~R51, P0, P1 ;  /* 0x0000000513197210 */ /* 0x000fe400007e2c33 */
[C---:B------:R-:W-:Y:S01]  /*0be0*/  IADD3 R14, P1, P2, R2.reuse, UR5, -R50 ;  /* 0x00000005020e7c10 */ /* 0x040fe2000fa3e832 */
[----:B------:R-:W-:Y:S01]  /*0bf0*/  IMAD.IADD R53, R55, 0x1, R53 ;  /* 0x0000000137357824 */ /* 0x000fe200078e0235 */
[----:B------:R-:W-:Y:S01]  /*0c00*/  IADD3.X R61, PT, PT, R19, R15, R22, P3, !PT ;  /* 0x0000000f133d7210 */ /* 0x000fe20001ffe416 */
[----:B------:R1:W-:Y:S01]  /*0c10*/  STL.64 [R1+0x18], R24 ;  /* 0x0000181801007387 */ /* 0x0003e20000100a00 */
[----:B------:R-:W-:-:S02]  /*0c20*/  IADD3 R12, P4, P5, R2, -R50, R3 ;  /* 0x80000032020c7210 */ /* 0x000fc40007d9e003 */
[----:B0-----:R-:W-:Y:S01]  /*0c30*/  SHF.L.U64.HI R0, R4, 0x1, R5 ;  /* 0x0000000104007819 */ /* 0x001fe20000010205 */
[----:B------:R-:W-:Y:S01]  /*0c40*/  IMAD R4, R5, 0x3, RZ ;  /* 0x0000000305047824 */ /* 0x000fe200078e02ff */
[C---:B------:R-:W-:Y:S02]  /*0c50*/  IADD3 R8, P3, PT, R2.reuse, R6, RZ ;  /* 0x0000000602087210 */ /* 0x040fe40007f7e0ff */
[C---:B------:R-:W-:Y:S02]  /*0c60*/  IADD3.X R15, PT, PT, R19.reuse, UR4, ~R51, P1, P2 ;  /* 0x00000004130f7c10 */ /* 0x040fe40008fe4c33 */
[C---:B------:R-:W-:Y:S02]  /*0c70*/  IADD3.X R13, PT, PT, R19.reuse, ~R51, R0, P4, P5 ;  /* 0x80000033130d7210 */ /* 0x040fe400027ea400 */
[----:B------:R-:W-:Y:S01]  /*0c80*/  IADD3.X R9, PT, PT, R19, R7, R4, P3, !PT ;  /* 0x0000000713097210 */ /* 0x000fe20001ffe404 */
[----:B------:R1:W-:Y:S01]  /*0c90*/  STL.64 [R1], R14 ;  /* 0x0000000e01007387 */ /* 0x0003e20000100a00 */
[----:B------:R-:W-:-:S03]  /*0ca0*/  IADD3 R50, P0, PT, R2, -R50, RZ ;  /* 0x8000003202327210 */ /* 0x000fc60007f1e0ff */
[----:B------:R1:W-:Y:S01]  /*0cb0*/  STL.64 [R1+0x10], R12 ;  /* 0x0000100c01007387 */ /* 0x0003e20000100a00 */
[----:B------:R-:W-:-:S03]  /*0cc0*/  IADD3.X R51, PT, PT, R19, ~R51, RZ, P0, !PT ;  /* 0x8000003313337210 */ /* 0x000fc600007fe4ff */
[----:B------:R1:W-:Y:S06]  /*0cd0*/  STL.64 [R1+0x8], R8 ;  /* 0x0000080801007387 */ /* 0x0003ec0000100a00 */
.L_x_107:
[----:B0-----:R-:W0:Y:S01]  /*0ce0*/  LDCU.64 UR6, c[0x0][0x3a8] ;  /* 0x00007500ff0677ac */ /* 0x001e220008000a00 */
[----:B-1-3--:R-:W-:Y:S01]  /*0cf0*/  MOV R3, R53 ;  /* 0x0000003500037202 */ /* 0x00afe20000000f00 */
[----:B------:R-:W-:Y:S01]  /*0d00*/  IMAD.MOV.U32 R2, RZ, RZ, R54 ;  /* 0x000000ffff027224 */ /* 0x000fe200078e0036 */
[----:B-1----:R-:W-:Y:S01]  /*0d10*/  CS2R R14, SRZ ;  /* 0x00000000000e7805 */ /* 0x002fe2000001ff00 */
[----:B------:R-:W1:Y:S01]  /*0d20*/  LDCU.64 UR8, c[0x0][0x3d0] ;  /* 0x00007a00ff0877ac */ /* 0x000e620008000a00 */
[----:B0-----:R-:W-:-:S04]  /*0d30*/  UISETP.GE.U32.AND UP0, UPT, UR6, 0x8, UPT ;  /* 0x000000080600788c */ /* 0x001fc8000bf06070 */
[----:B------:R-:W-:Y:S01]  /*0d40*/  UISETP.GE.U32.AND.EX UP0, UPT, UR7, URZ, UPT, UP0 ;  /* 0x000000ff0700728c */ /* 0x000fe2000bf06100 */
[----:B-1----:R-:W-:Y:S02]  /*0d50*/  IMAD R0, R52, UR8, RZ ;  /* 0x0000000834007c24 */ /* 0x002fe4000f8e02ff */
[----:B------:R-:W-:-:S04]  /*0d60*/  IMAD.WIDE.U32 R22, R49, UR8, R2 ;  /* 0x0000000831167c25 */ /* 0x000fc8000f8e0002 */
[----:B------:R-:W-:-:S04]  /*0d70*/  IMAD R3, R49, UR9, R0 ;  /* 0x0000000931037c24 */ /* 0x000fc8000f8e0200 */
[----:B------:R-:W-:Y:S01]  /*0d80*/  IMAD.IADD R0, R23, 0x1, R3 ;  /* 0x0000000117007824 */ /* 0x000fe200078e0203 */
[----:B--2---:R-:W-:Y:S06]  /*0d90*/  BRA.U !UP0, `(.L_x_100) ;  /* 0x0000000d08447547 */ /* 0x004fec000b800000 */
[----:B------:R-:W2:Y:S01]  /*0da0*/  LDL.64 R8, [R1+0x18] ;  /* 0x0000180001087983 */ /* 0x000ea20000100a00 */
[----:B------:R-:W0:Y:S03]  /*0db0*/  LDCU.128 UR8, c[0x0][0x390] ;  /* 0x00007200ff0877ac */ /* 0x000e260008000c00 */
[----:B------:R-:W3:Y:S04]  /*0dc0*/  LDL.64 R26, [R1+0x8] ;  /* 0x00000800011a7983 */ /* 0x000ee80000100a00 */
[----:B------:R-:W4:Y:S04]  /*0dd0*/  LDL.64 R18, [R1+0x10] ;  /* 0x0000100001127983 */ /* 0x000f280000100a00 */
[----:B------:R-:W5:Y:S04]  /*0de0*/  LDL R17, [R1+0x24] ;  /* 0x0000240001117983 */ /* 0x000f680000100800 */
[----:B------:R-:W5:Y:S04]  /*0df0*/  LDL R24, [R1+0x20] ;  /* 0x0000200001187983 */ /* 0x000f680000100800 */
[----:B------:R-:W5:Y:S01]  /*0e00*/  LDL.64 R6, [R1] ;  /* 0x0000000001067983 */ /* 0x000f620000100a00 */
[----:B0-----:R-:W-:-:S02]  /*0e10*/  IMAD R5, R21, UR8, RZ ;  /* 0x0000000815057c24 */ /* 0x001fc4000f8e02ff */
[----:B------:R-:W-:Y:S02]  /*0e20*/  IMAD.MOV.U32 R2, RZ, RZ, R22 ;  /* 0x000000ffff027224 */ /* 0x000fe400078e0016 */
[----:B------:R-:W-:Y:S02]  /*0e30*/  IMAD.MOV.U32 R3, RZ, RZ, R0 ;  /* 0x000000ffff037224 */ /* 0x000fe400078e0000 */
[C---:B------:R-:W-:Y:S02]  /*0e40*/  IMAD R5, R20.reuse, UR9, R5 ;  /* 0x0000000914057c24 */ /* 0x040fe4000f8e0205 */
[----:B------:R-:W-:Y:S01]  /*0e50*/  IMAD.WIDE.U32 R12, R20, UR8, R2 ;  /* 0x00000008140c7c25 */ /* 0x000fe2000f8e0002 */
[----:B------:R-:W0:Y:S03]  /*0e60*/  LDCU.64 UR8, c[0x0][0x388] ;  /* 0x00007100ff0877ac */ /* 0x000e260008000a00 */
[----:B------:R-:W-:-:S04]  /*0e70*/  IMAD.IADD R2, R13, 0x1, R5 ;  /* 0x000000010d027824 */ /* 0x000fc800078e0205 */
[----:B------:R-:W-:-:S04]  /*0e80*/  IMAD R5, R2, UR10, RZ ;  /* 0x0000000a02057c24 */ /* 0x000fc8000f8e02ff */
[C---:B------:R-:W-:Y:S02]  /*0e90*/  IMAD R16, R12.reuse, UR11, R5 ;  /* 0x0000000b0c107c24 */ /* 0x040fe4000f8e0205 */
[C---:B------:R-:W-:Y:S01]  /*0ea0*/  IMAD.WIDE.U32 R14, R12.reuse, UR10, R58 ;  /* 0x0000000a0c0e7c25 */ /* 0x040fe2000f8e003a */
[----:B------:R-:W-:Y:S02]  /*0eb0*/  ULOP3.LUT UR6, UR6, 0xfffffff8, URZ, 0xc0, !UPT ;  /* 0xfffffff806067892 */ /* 0x000fe4000f8ec0ff */
[----:B------:R-:W-:Y:S01]  /*0ec0*/  ULOP3.LUT UR7, UR7, 0x7fffffff, URZ, 0xc0, !UPT ;  /* 0x7fffffff07077892 */ /* 0x000fe2000f8ec0ff */
[----:B--2---:R-:W-:-:S04]  /*0ed0*/  IMAD.WIDE.U32 R8, R12, UR10, R8 ;  /* 0x0000000a0c087c25 */ /* 0x004fc8000f8e0008 */
[----:B------:R-:W-:Y:S02]  /*0ee0*/  IMAD.IADD R45, R16, 0x1, R9 ;  /* 0x00000001102d7824 */ /* 0x000fe400078e0209 */
[----:B---3--:R-:W-:Y:S02]  /*0ef0*/  IMAD.WIDE.U32 R40, R12, UR10, R26 ;  /* 0x0000000a0c287c25 */ /* 0x008fe4000f8e001a */
[----:B------:R-:W1:Y:S01]  /*0f00*/  LDC.64 R26, c[0x0][0x3e0] ;  /* 0x0000f800ff1a7b82 */ /* 0x000e620000000a00 */
[C---:B------:R-:W-:Y:S01]  /*0f10*/  SHF.L.U64.HI R45, R8.reuse, 0x3, R45 ;  /* 0x00000003082d7819 */ /* 0x040fe2000001022d */
[----:B------:R-:W-:Y:S02]  /*0f20*/  IMAD.SHL.U32 R44, R8, 0x8, RZ ;  /* 0x00000008082c7824 */ /* 0x000fe400078e00ff */
[----:B----4-:R-:W-:-:S04]  /*0f30*/  IMAD.WIDE.U32 R2, R12, UR10, R18 ;  /* 0x0000000a0c027c25 */ /* 0x010fc8000f8e0012 */
[----:B------:R-:W1:Y:S01]  /*0f40*/  LDC.64 R8, c[0x0][0x3e8] ;  /* 0x0000fa00ff087b82 */ /* 0x000e620000000a00 */
[----:B------:R-:W-:-:S03]  /*0f50*/  IMAD.WIDE.U32 R18, R12, UR10, RZ ;  /* 0x0000000a0c127c25 */ /* 0x000fc6000f8e00ff */
[----:B-----5:R-:W-:Y:S02]  /*0f60*/  LEA R47, P0, R18, R17, 0x3 ;  /* 0x00000011122f7211 */ /* 0x020fe400078018ff */
[----:B------:R-:W-:-:S04]  /*0f70*/  IADD3 R17, PT, PT, R19, R16, RZ ;  /* 0x0000001013117210 */ /* 0x000fc80007ffe0ff */
[----:B------:R-:W-:Y:S02]  /*0f80*/  LEA.HI.X R46, R18, R24, R17, 0x3, P0 ;  /* 0x00000018122e7211 */ /* 0x000fe400000f1c11 */
[----:B------:R-:W2:Y:S01]  /*0f90*/  LDC.64 R24, c[0x0][0x3d8] ;  /* 0x0000f600ff187b82 */ /* 0x000ea20000000a00 */
[----:B------:R-:W-:-:S04]  /*0fa0*/  IMAD.WIDE.U32 R4, R12, UR10, R6 ;  /* 0x0000000a0c047c25 */ /* 0x000fc8000f8e0006 */
[----:B------:R-:W-:-:S04]  /*0fb0*/  IMAD.WIDE.U32 R6, R12, UR10, R60 ;  /* 0x0000000a0c067c25 */ /* 0x000fc8000f8e003c */
[C---:B------:R-:W-:Y:S02]  /*0fc0*/  IMAD.IADD R43, R16.reuse, 0x1, R3 ;  /* 0x00000001102b7824 */ /* 0x040fe400078e0203 */
[----:B-1----:R-:W-:Y:S02]  /*0fd0*/  IMAD R9, R9, R26, RZ ;  /* 0x0000001a09097224 */ /* 0x002fe400078e02ff */
[C---:B------:R-:W-:Y:S02]  /*0fe0*/  IMAD.IADD R3, R16.reuse, 0x1, R5 ;  /* 0x0000000110037824 */ /* 0x040fe400078e0205 */
[----:B------:R-:W-:Y:S02]  /*0ff0*/  IMAD.IADD R5, R16, 0x1, R7 ;  /* 0x0000000110057824 */ /* 0x000fe400078e0207 */
[----:B------:R-:W-:-:S04]  /*1000*/  IMAD.WIDE.U32 R12, R12, UR10, R56 ;  /* 0x0000000a0c0c7c25 */ /* 0x000fc8000f8e0038 */
[----:B------:R-:W-:Y:S02]  /*1010*/  IMAD.IADD R7, R16, 0x1, R15 ;  /* 0x0000000110077824 */ /* 0x000fe400078e020f */
[C---:B------:R-:W-:Y:S02]  /*1020*/  IMAD R15, R8.reuse, R27, R9 ;  /* 0x0000001b080f7224 */ /* 0x040fe400078e0209 */
[----:B------:R-:W-:Y:S01]  /*1030*/  IMAD.WIDE.U32 R26, R8, R26, RZ ;  /* 0x0000001a081a7225 */ /* 0x000fe200078e00ff */
[----:B------:R-:W-:-:S03]  /*1040*/  SHF.L.U64.HI R43, R2, 0x3, R43 ;  /* 0x00000003022b7819 */ /* 0x000fc6000001022b */
[----:B------:R-:W-:Y:S01]  /*1050*/  IMAD.SHL.U32 R42, R2, 0x8, RZ ;  /* 0x00000008022a7824 */ /* 0x000fe200078e00ff */
[----:B------:R-:W-:Y:S01]  /*1060*/  SHF.L.U64.HI R2, R4, 0x3, R3 ;  /* 0x0000000304027819 */ /* 0x000fe20000010203 */
[C---:B------:R-:W-:Y:S01]  /*1070*/  IMAD.IADD R9, R16.reuse, 0x1, R13 ;  /* 0x0000000110097824 */ /* 0x040fe200078e020d */
[----:B------:R-:W-:Y:S01]  /*1080*/  IADD3 R41, PT, PT, R16, R41, RZ ;  /* 0x0000002910297210 */ /* 0x000fe20007ffe0ff */
[----:B------:R-:W-:Y:S01]  /*1090*/  IMAD.SHL.U32 R3, R4, 0x8, RZ ;  /* 0x0000000804037824 */ /* 0x000fe200078e00ff */
[C---:B------:R-:W-:Y:S01]  /*10a0*/  SHF.L.U64.HI R4, R6.reuse, 0x3, R5 ;  /* 0x0000000306047819 */ /* 0x040fe20000010205 */
[----:B------:R-:W-:Y:S01]  /*10b0*/  IMAD.IADD R15, R27, 0x1, R15 ;  /* 0x000000011b0f7824 */ /* 0x000fe200078e020f */
[----:B------:R-:W-:Y:S02]  /*10c0*/  SHF.L.U32 R5, R6, 0x3, RZ ;  /* 0x0000000306057819 */ /* 0x000fe400000006ff */
[C---:B------:R-:W-:Y:S01]  /*10d0*/  SHF.L.U64.HI R6, R14.reuse, 0x3, R7 ;  /* 0x000000030e067819 */ /* 0x040fe20000010207 */
[----:B------:R-:W-:Y:S01]  /*10e0*/  IMAD.SHL.U32 R7, R14, 0x8, RZ ;  /* 0x000000080e077824 */ /* 0x000fe200078e00ff */
[----:B------:R-:W-:Y:S01]  /*10f0*/  SHF.L.U64.HI R8, R12, 0x3, R9 ;  /* 0x000000030c087819 */ /* 0x000fe20000010209 */
[----:B0-----:R-:W-:Y:S01]  /*1100*/  IMAD.U32 R13, RZ, RZ, UR9 ;  /* 0x00000009ff0d7e24 */ /* 0x001fe2000f8e00ff */
[C---:B------:R-:W-:Y:S01]  /*1110*/  SHF.L.U64.HI R41, R40.reuse, 0x3, R41 ;  /* 0x0000000328297819 */ /* 0x040fe20000010229 */
[----:B------:R-:W-:Y:S01]  /*1120*/  IMAD.SHL.U32 R40, R40, 0x8, RZ ;  /* 0x0000000828287824 */ /* 0x000fe200078e00ff */
[----:B------:R-:W-:Y:S01]  /*1130*/  SHF.L.U32 R9, R12, 0x3, RZ ;  /* 0x000000030c097819 */ /* 0x000fe200000006ff */
[----:B------:R-:W-:Y:S01]  /*1140*/  IMAD.U32 R12, RZ, RZ, UR8 ;  /* 0x00000008ff0c7e24 */ /* 0x000fe2000f8e00ff */
[C---:B--2---:R-:W-:Y:S01]  /*1150*/  SHF.L.U64.HI R48, R24.reuse, 0x6, R25 ;  /* 0x0000000618307819 */ /* 0x044fe20000010219 */
[----:B------:R-:W-:Y:S01]  /*1160*/  IMAD.MOV.U32 R16, RZ, RZ, R51 ;  /* 0x000000ffff107224 */ /* 0x000fe200078e0033 */
[----:B------:R-:W-:Y:S01]  /*1170*/  SHF.L.U64.HI R14, R24, 0x3, R25 ;  /* 0x00000003180e7819 */ /* 0x000fe20000010219 */
[----:B------:R-:W-:Y:S01]  /*1180*/  IMAD.U32 R18, RZ, RZ, UR6 ;  /* 0x00000006ff127e24 */ /* 0x000fe2000f8e00ff */
[----:B------:R-:W-:Y:S01]  /*1190*/  SHF.L.U64.HI R15, R26, 0x6, R15 ;  /* 0x000000061a0f7819 */ /* 0x000fe2000001020f */
[----:B------:R-:W-:Y:S01]  /*11a0*/  IMAD.U32 R19, RZ, RZ, UR7 ;  /* 0x00000007ff137e24 */ /* 0x000fe2000f8e00ff */
[----:B------:R-:W-:-:S07]  /*11b0*/  MOV R17, R50 ;  /* 0x0000003200117202 */ /* 0x000fce0000000f00 */
.L_x_101:
[----:B0-----:R-:W0:Y:S01]  /*11c0*/  LDCU.128 UR8, c[0x0][0x390] ;  /* 0x00007200ff0877ac */ /* 0x001e220008000c00 */
[----:B------:R-:W-:Y:S02]  /*11d0*/  LOP3.LUT R25, R0, R16, RZ, 0xfc, !PT ;  /* 0x0000001000197212 */ /* 0x000fe400078efcff */
[----:B------:R-:W-:Y:S02]  /*11e0*/  CS2R R28, SRZ ;  /* 0x00000000001c7805 */ /* 0x000fe4000001ff00 */
[----:B------:R-:W-:Y:S01]  /*11f0*/  CS2R R34, SRZ ;  /* 0x0000000000227805 */ /* 0x000fe2000001ff00 */
[----:B------:R-:W1:Y:S01]  /*1200*/  LDC.64 R36, c[0x0][0x3e8] ;  /* 0x0000fa00ff247b82 */ /* 0x000e620000000a00 */
[----:B0-----:R-:W-:Y:S02]  /*1210*/  ISETP.GE.U32.AND P1, PT, R17, UR10, PT ;  /* 0x0000000a11007c0c */ /* 0x001fe4000bf26070 */
[----:B------:R-:W-:Y:S02]  /*1220*/  ISETP.GE.U32.AND P0, PT, R22, UR8, PT ;  /* 0x0000000816007c0c */ /* 0x000fe4000bf06070 */
[----:B------:R-:W-:-:S04]  /*1230*/  ISETP.GE.AND.EX P1, PT, R16, UR11, PT, P1 ;  /* 0x0000000b10007c0c */ /* 0x000fc8000bf26310 */
[----:B------:R-:W-:-:S04]  /*1240*/  ISETP.GE.OR.EX P1, PT, R0, UR9, P1, P0 ;  /* 0x0000000900007c0c */ /* 0x000fc80008f26700 */
[----:B------:R-:W-:-:S13]  /*1250*/  ISETP.LT.OR P1, PT, R25, RZ, P1 ;  /* 0x000000ff1900720c */ /* 0x000fda0000f21670 */
[----:B------:R-:W-:-:S04]  /*1260*/  @!P1 IADD3 R30, P2, PT, R12, R47, RZ ;  /* 0x0000002f0c1e9210 */ /* 0x000fc80007f5e0ff */
[----:B------:R-:W-:-:S05]  /*1270*/  @!P1 IADD3.X R31, PT, PT, R13, R46, RZ, P2, !PT ;  /* 0x0000002e0d1f9210 */ /* 0x000fca00017fe4ff */
[----:B------:R0:W2:Y:S02]  /*1280*/  @!P1 LDG.E.64 R28, desc[UR16][R30.64] ;  /* 0x000000101e1c9981 */ /* 0x0000a4000c1e1b00 */
[----:B0-----:R-:W0:Y:S02]  /*1290*/  LDC.64 R30, c[0x0][0x3d8] ;  /* 0x0000f600ff1e7b82 */ /* 0x001e240000000a00 */
[----:B0-----:R-:W-:-:S04]  /*12a0*/  IADD3 R25, P2, PT, R17, R30, RZ ;  /* 0x0000001e11197210 */ /* 0x001fc80007f5e0ff */
[----:B------:R-:W-:Y:S01]  /*12b0*/  ISETP.GE.U32.AND P1, PT, R25, UR10, PT ;  /* 0x0000000a19007c0c */ /* 0x000fe2000bf26070 */
[----:B------:R-:W-:-:S05]  /*12c0*/  IMAD.X R25, R16, 0x1, R31, P2 ;  /* 0x0000000110197824 */ /* 0x000fca00010e061f */
[----:B------:R-:W-:Y:S02]  /*12d0*/  ISETP.GE.AND.EX P1, PT, R25, UR11, PT, P1 ;  /* 0x0000000b19007c0c */ /* 0x000fe4000bf26310 */
[C---:B------:R-:W-:Y:S02]  /*12e0*/  LOP3.LUT R25, R0.reuse, R25, RZ, 0xfc, !PT ;  /* 0x0000001900197212 */ /* 0x040fe400078efcff */
[----:B------:R-:W-:-:S04]  /*12f0*/  ISETP.GE.OR.EX P1, PT, R0, UR9, P1, P0 ;  /* 0x0000000900007c0c */ /* 0x000fc80008f26700 */
[----:B------:R-:W-:-:S13]  /*1300*/  ISETP.LT.OR P1, PT, R25, RZ, P1 ;  /* 0x000000ff1900720c */ /* 0x000fda0000f21670 */
[----:B------:R-:W-:-:S05]  /*1310*/  @!P1 IADD3 R32, P2, PT, R12, R44, RZ ;  /* 0x0000002c0c209210 */ /* 0x000fca0007f5e0ff */
[----:B------:R-:W-:Y:S01]  /*1320*/  @!P1 IMAD.X R33, R13, 0x1, R45, P2 ;  /* 0x000000010d219824 */ /* 0x000fe200010e062d */
[----:B--2---:R0:W-:Y:S04]  /*1330*/  STG.E.64 desc[UR16][R10.64], R28 ;  /* 0x0000001c0a007986 */ /* 0x0041e8000c101b10 */
[----:B------:R2:W3:Y:S01]  /*1340*/  @!P1 LDG.E.64 R34, desc[UR16][R32.64] ;  /* 0x0000001020229981 */ /* 0x0004e2000c1e1b00 */
[----:B------:R-:W-:-:S04]  /*1350*/  LEA R25, P2, R30, R17, 0x1 ;  /* 0x000000111e197211 */ /* 0x000fc800078408ff */
[----:B------:R-:W-:Y:S02]  /*1360*/  ISETP.GE.U32.AND P1, PT, R25, UR10, PT ;  /* 0x0000000a19007c0c */ /* 0x000fe4000bf26070 */
[----:B------:R-:W-:Y:S01]  /*1370*/  LEA.HI.X R25, R30, R16, R31, 0x1, P2 ;  /* 0x000000101e197211 */ /* 0x000fe200010f0c1f */
[----:B--2---:R-:W1:Y:S03]  /*1380*/  LDC.64 R32, c[0x0][0x3e0] ;  /* 0x0000f800ff207b82 */ /* 0x004e660000000a00 */
[----:B------:R-:W-:Y:S02]  /*1390*/  ISETP.GE.AND.EX P1, PT, R25, UR11, PT, P1 ;  /* 0x0000000b19007c0c */ /* 0x000fe4000bf26310 */
[C---:B------:R-:W-:Y:S02]  /*13a0*/  LOP3.LUT R25, R0.reuse, R25, RZ, 0xfc, !PT ;  /* 0x0000001900197212 */ /* 0x040fe400078efcff */
[----:B------:R-:W-:-:S04]  /*13b0*/  ISETP.GE.OR.EX P1, PT, R0, UR9, P1, P0 ;  /* 0x0000000900007c0c */ /* 0x000fc80008f26700 */
[----:B------:R-:W-:Y:S01]  /*13c0*/  ISETP.LT.OR P1, PT, R25, RZ, P1 ;  /* 0x000000ff1900720c */ /* 0x000fe20000f21670 */
[-C--:B-1----:R-:W-:Y:S02]  /*13d0*/  IMAD R37, R37, R32.reuse, RZ ;  /* 0x0000002025257224 */ /* 0x082fe400078e02ff */
[----:B0-----:R-:W-:-:S04]  /*13e0*/  IMAD.WIDE.U32 R28, R36, R32, RZ ;  /* 0x00000020241c7225 */ /* 0x001fc800078e00ff */
[----:B------:R-:W-:Y:S01]  /*13f0*/  IMAD R25, R36, R33, R37 ;  /* 0x0000002124197224 */ /* 0x000fe200078e0225 */
[----:B------:R-:W-:-:S03]  /*1400*/  LEA R36, P2, R28, R10, 0x3 ;  /* 0x0000000a1c247211 */ /* 0x000fc600078418ff */
[----:B------:R-:W-:-:S05]  /*1410*/  IMAD.IADD R25, R29, 0x1, R25 ;  /* 0x000000011d197824 */ /* 0x000fca00078e0219 */
[----:B------:R-:W-:Y:S02]  /*1420*/  LEA.HI.X R37, R28, R11, R25, 0x3, P2 ;  /* 0x0000000b1c257211 */ /* 0x000fe400010f1c19 */
[----:B------:R-:W-:-:S04]  /*1430*/  @!P1 IADD3 R32, P2, PT, R12, R42, RZ ;  /* 0x0000002a0c209210 */ /* 0x000fc80007f5e0ff */
[----:B------:R-:W-:Y:S01]  /*1440*/  @!P1 IADD3.X R33, PT, PT, R13, R43, RZ, P2, !PT ;  /* 0x0000002b0d219210 */ /* 0x000fe200017fe4ff */
[----:B---3--:R0:W-:Y:S02]  /*1450*/  STG.E.64 desc[UR16][R36.64], R34 ;  /* 0x0000002224007986 */ /* 0x0081e4000c101b10 */
[----:B0-----:R-:W-:-:S06]  /*1460*/  CS2R R36, SRZ ;  /* 0x0000000000247805 */ /* 0x001fcc000001ff00 */
[----:B------:R0:W2:Y:S01]  /*1470*/  @!P1 LDG.E.64 R36, desc[UR16][R32.64] ;  /* 0x0000001020249981 */ /* 0x0000a2000c1e1b00 */
[----:B------:R-:W-:Y:S01]  /*1480*/  IMAD R29, R31, 0x3, RZ ;  /* 0x000000031f1d7824 */ /* 0x000fe200078e02ff */
[----:B------:R-:W-:-:S04]  /*1490*/  LEA R38, P2, R28, R10, 0x4 ;  /* 0x0000000a1c267211 */ /* 0x000fc800078420ff */
[----:B------:R-:W-:Y:S01]  /*14a0*/  LEA.HI.X R39, R28, R11, R25, 0x4, P2 ;  /* 0x0000000b1c277211 */ /* 0x000fe200010f2419 */
[----:B0-----:R-:W-:Y:S02]  /*14b0*/  IMAD.MOV.U32 R32, RZ, RZ, R17 ;  /* 0x000000ffff207224 */ /* 0x001fe400078e0011 */
[----:B------:R-:W-:Y:S02]  /*14c0*/  IMAD.MOV.U32 R33, RZ, RZ, R16 ;  /* 0x000000ffff217224 */ /* 0x000fe400078e0010 */
[----:B------:R-:W-:-:S04]  /*14d0*/  IMAD.WIDE.U32 R34, R30, 0x3, R32 ;  /* 0x000000031e227825 */ /* 0x000fc800078e0020 */
[----:B------:R-:W-:Y:S01]  /*14e0*/  IMAD.IADD R29, R29, 0x1, R35 ;  /* 0x000000011d1d7824 */ /* 0x000fe200078e0223 */
[----:B------:R-:W-:-:S04]  /*14f0*/  ISETP.GE.U32.AND P1, PT, R34, UR10, PT ;  /* 0x0000000a22007c0c */ /* 0x000fc8000bf26070 */
[----:B------:R-:W-:Y:S02]  /*1500*/  ISETP.GE.AND.EX P1, PT, R29, UR11, PT, P1 ;  /* 0x0000000b1d007c0c */ /* 0x000fe4000bf26310 */
[C---:B------:R-:W-:Y:S02]  /*1510*/  LOP3.LUT R29, R0.reuse, R29, RZ, 0xfc, !PT ;  /* 0x0000001d001d7212 */ /* 0x040fe400078efcff */
[----:B------:R-:W-:-:S04]  /*1520*/  ISETP.GE.OR.EX P1, PT, R0, UR9, P1, P0 ;  /* 0x0000000900007c0c */ /* 0x000fc80008f26700 */
[----:B------:R-:W-:-:S13]  /*1530*/  ISETP.LT.OR P1, PT, R29, RZ, P1 ;  /* 0x000000ff1d00720c */ /* 0x000fda0000f21670 */
[----:B------:R-:W-:-:S04]  /*1540*/  @!P1 IADD3 R34, P2, PT, R12, R40, RZ ;  /* 0x000000280c229210 */ /* 0x000fc80007f5e0ff */
[----:B------:R-:W-:Y:S01]  /*1550*/  @!P1 IADD3.X R35, PT, PT, R13, R41, RZ, P2, !PT ;  /* 0x000000290d239210 */ /* 0x000fe200017fe4ff */
        /* <DEDUP_REMOVED lines=21> */
[----:B0-----:R-:W-:-:S04]  /*16b0*/  IMAD.WIDE.U32 R34, R30, 0x5, R32 ;  /* 0x000000051e227825 */ /* 0x001fc800078e0020 */
        /* <DEDUP_REMOVED lines=22> */
[----:B------:R-:W-:-:S05]  /*1820*/  @!P1 IADD3 R38, P2, PT, R12, R7, RZ ;  /* 0x000000070c269210 */ /* 0x000fca0007f5e0ff */
[----:B------:R-:W-:Y:S01]  /*1830*/  @!P1 IMAD.X R39, R13, 0x1, R6, P2 ;  /* 0x000000010d279824 */ /* 0x000fe200010e0606 */
[----:B--2---:R0:W-:Y:S02]  /*1840*/  STG.E.64 desc[UR16][R34.64], R36 ;  /* 0x0000002422007986 */ /* 0x0041e4000c101b10 */
[----:B0-----:R-:W-:-:S06]  /*1850*/  CS2R R34, SRZ ;  /* 0x0000000000227805 */ /* 0x001fcc000001ff00 */
[----:B------:R-:W2:Y:S01]  /*1860*/  @!P1 LDG.E.64 R34, desc[UR16][R38.64] ;  /* 0x0000001026229981 */ /* 0x000ea2000c1e1b00 */
[----:B------:R-:W-:-:S04]  /*1870*/  IMAD.WIDE.U32 R32, R30, 0x7, R32 ;  /* 0x000000071e207825 */ /* 0x000fc800078e0020 */
[----:B------:R-:W-:Y:S01]  /*1880*/  IMAD R31, R31, 0x7, RZ ;  /* 0x000000071f1f7824 */ /* 0x000fe200078e02ff */
[----:B------:R-:W-:Y:S01]  /*1890*/  ISETP.GE.U32.AND P1, PT, R32, UR10, PT ;  /* 0x0000000a20007c0c */ /* 0x000fe2000bf26070 */
[----:B------:R-:W-:-:S03]  /*18a0*/  IMAD.WIDE.U32 R36, R28, 0x30, R10 ;  /* 0x000000301c247825 */ /* 0x000fc600078e000a */
[----:B------:R-:W-:Y:S01]  /*18b0*/  IADD3 R31, PT, PT, R31, R33, RZ ;  /* 0x000000211f1f7210 */ /* 0x000fe20007ffe0ff */
[----:B------:R-:W-:Y:S01]  /*18c0*/  IMAD R29, R25, 0x30, RZ ;  /* 0x00000030191d7824 */ /* 0x000fe200078e02ff */
[----:B------:R-:W-:Y:S02]  /*18d0*/  CS2R R32, SRZ ;  /* 0x0000000000207805 */ /* 0x000fe4000001ff00 */
        /* <DEDUP_REMOVED lines=15> */
[----:B------:R-:W-:Y:S01]  /*19d0*/  IMAD.IADD R29, R29, 0x1, R25 ;  /* 0x000000011d1d7824 */ /* 0x000fe200078e0219 */
[C---:B------:R-:W-:Y:S01]  /*19e0*/  LEA R12, P1, R24.reuse, R12, 0x6 ;  /* 0x0000000c180c7211 */ /* 0x040fe200078230ff */
[----:B------:R-:W-:Y:S01]  /*19f0*/  IMAD.X R11, R11, 0x1, R15, P3 ;  /* 0x000000010b0b7824 */ /* 0x000fe200018e060f */
[----:B------:R-:W-:Y:S02]  /*1a00*/  ISETP.NE.AND.EX P0, PT, R19, RZ, PT, P0 ;  /* 0x000000ff1300720c */ /* 0x000fe40003f05300 */
[----:B------:R-:W-:Y:S01]  /*1a10*/  LEA R17, P2, R24, R17, 0x3 ;  /* 0x0000001118117211 */ /* 0x000fe200078418ff */
[----:B------:R-:W-:-:S03]  /*1a20*/  IMAD.X R13, R13, 0x1, R48, P1 ;  /* 0x000000010d0d7824 */ /* 0x000fc600008e0630 */
[----:B------:R-:W-:Y:S01]  /*1a30*/  IADD3.X R16, PT, PT, R16, R14, RZ, P2, !PT ;  /* 0x0000000e10107210 */ /* 0x000fe200017fe4ff */
[----:B--2---:R0:W-:Y:S06]  /*1a40*/  STG.E.64 desc[UR16][R28.64], R32 ;  /* 0x000000201c007986 */ /* 0x0041ec000c101b10 */
[----:B------:R-:W-:Y:S05]  /*1a50*/  @P0 BRA `(.L_x_101) ;  /* 0xfffffff400d80947 */ /* 0x000fea000383ffff */
[----:B------:R-:W1:Y:S02]  /*1a60*/  LDCU.64 UR6, c[0x0][0x3a8] ;  /* 0x00007500ff0677ac */ /* 0x000e640008000a00 */
[----:B-1----:R-:W-:Y:S02]  /*1a70*/  ULOP3.LUT UR6, UR6, 0xfffffff8, URZ, 0xc0, !UPT ;  /* 0xfffffff806067892 */ /* 0x002fe4000f8ec0ff */
[----:B------:R-:W-:-:S04]  /*1a80*/  ULOP3.LUT UR7, UR7, 0x7fffffff, URZ, 0xc0, !UPT ;  /* 0x7fffffff07077892 */ /* 0x000fc8000f8ec0ff */
[----:B------:R-:W-:Y:S02]  /*1a90*/  IMAD.U32 R15, RZ, RZ, UR6 ;  /* 0x00000006ff0f7e24 */ /* 0x000fe4000f8e00ff */
[----:B------:R-:W-:-:S07]  /*1aa0*/  MOV R14, UR7 ;  /* 0x00000007000e7c02 */ /* 0x000fce0008000f00 */
.L_x_100:
        /* <DEDUP_REMOVED lines=13> */
[----:B------:R-:W2:Y:S01]  /*1b80*/  LDC.64 R18, c[0x0][0x3e0] ;  /* 0x0000f800ff127b82 */ /* 0x000ea20000000a00 */
[----:B------:R-:W3:Y:S01]  /*1b90*/  LDCU.128 UR12, c[0x0][0x390] ;  /* 0x00007200ff0c77ac */ /* 0x000ee20008000c00 */
[----:B-1----:R-:W-:Y:S02]  /*1ba0*/  IMAD R2, R14, UR10, RZ ;  /* 0x0000000a0e027c24 */ /* 0x002fe4000f8e02ff */
        /* <DEDUP_REMOVED lines=12> */
[----:B------:R-:W-:Y:S02]  /*1c70*/  @!P1 IMAD.MOV.U32 R7, RZ, RZ, R0 ;  /* 0x000000ffff079224 */ /* 0x000fe400078e0000 */
[C---:B------:R-:W-:Y:S02]  /*1c80*/  @!P1 IMAD R13, R20.reuse, UR13, R13 ;  /* 0x0000000d140d9c24 */ /* 0x040fe4000f8e020d */
[----:B------:R-:W-:-:S05]  /*1c90*/  @!P1 IMAD.WIDE.U32 R8, R20, UR12, R6 ;  /* 0x0000000c14089c25 */ /* 0x000fca000f8e0006 */
[----:B------:R-:W-:Y:S01]  /*1ca0*/  @!P1 IADD3 R13, PT, PT, R9, R13, RZ ;  /* 0x0000000d090d9210 */ /* 0x000fe20007ffe0ff */
[----:B------:R-:W-:-:S04]  /*1cb0*/  @!P1 IMAD.WIDE.U32 R6, R8, UR14, R4 ;  /* 0x0000000e08069c25 */ /* 0x000fc8000f8e0004 */
[----:B------:R-:W-:-:S04]  /*1cc0*/  @!P1 IMAD R13, R13, UR14, RZ ;  /* 0x0000000e0d0d9c24 */ /* 0x000fc8000f8e02ff */
[----:B------:R-:W-:Y:S01]  /*1cd0*/  @!P1 IMAD R13, R8, UR15, R13 ;  /* 0x0000000f080d9c24 */ /* 0x000fe2000f8e020d */
[----:B-1----:R-:W-:-:S03]  /*1ce0*/  @!P1 LEA R2, P2, R6, R2, 0x3 ;  /* 0x0000000206029211 */ /* 0x002fc600078418ff */
[----:B------:R-:W-:-:S05]  /*1cf0*/  @!P1 IMAD.IADD R7, R13, 0x1, R7 ;  /* 0x000000010d079824 */ /* 0x000fca00078e0207 */
[----:B------:R-:W-:Y:S02]  /*1d00*/  @!P1 LEA.HI.X R3, R6, R3, R7, 0x3, P2 ;  /* 0x0000000306039211 */ /* 0x000fe400010f1c07 */
[----:B------:R-:W-:-:S06]  /*1d10*/  CS2R R6, SRZ ;  /* 0x0000000000067805 */ /* 0x000fcc000001ff00 */
        /* <DEDUP_REMOVED lines=9> */
[----:B------:R-:W-:Y:S02]  /*1db0*/  @!P1 IMAD R13, R21, UR12, RZ ;  /* 0x0000000c150d9c24 */ /* 0x000fe4000f8e02ff */
[----:B-1----:R-:W-:Y:S02]  /*1dc0*/  @!P1 IMAD.MOV.U32 R2, RZ, RZ, R22 ;  /* 0x000000ffff029224 */ /* 0x002fe400078e0016 */
[----:B------:R-:W-:Y:S02]  /*1dd0*/  @!P1 IMAD.MOV.U32 R3, RZ, RZ, R0 ;  /* 0x000000ffff039224 */ /* 0x000fe400078e0000 */
[C---:B------:R-:W-:Y:S02]  /*1de0*/  @!P1 IMAD R13, R20.reuse, UR13, R13 ;  /* 0x0000000d140d9c24 */ /* 0x040fe4000f8e020d */
[----:B------:R-:W-:-:S05]  /*1df0*/  @!P1 IMAD.WIDE.U32 R8, R20, UR12, R2 ;  /* 0x0000000c14089c25 */ /* 0x000fca000f8e0002 */
[----:B------:R-:W-:Y:S01]  /*1e00*/  @!P1 IADD3 R13, PT, PT, R9, R13, RZ ;  /* 0x0000000d090d9210 */ /* 0x000fe20007ffe0ff */
[----:B------:R-:W-:-:S04]  /*1e10*/  @!P1 IMAD.WIDE.U32 R2, R8, UR14, R4 ;  /* 0x0000000e08029c25 */ /* 0x000fc8000f8e0004 */
[----:B------:R-:W-:-:S04]  /*1e20*/  @!P1 IMAD R13, R13, UR14, RZ ;  /* 0x0000000e0d0d9c24 */ /* 0x000fc8000f8e02ff */
[----:B------:R-:W-:Y:S01]  /*1e30*/  @!P1 IMAD R13, R8, UR15, R13 ;  /* 0x0000000f080d9c24 */ /* 0x000fe2000f8e020d */
[----:B----4-:R-:W-:-:S03]  /*1e40*/  @!P1 LEA R16, P2, R2, R16, 0x3 ;  /* 0x0000001002109211 */ /* 0x010fc600078418ff */
[----:B------:R-:W-:Y:S02]  /*1e50*/  @!P1 IMAD.IADD R3, R13, 0x1, R3 ;  /* 0x000000010d039824 */ /* 0x000fe400078e0203 */
[----:B------:R-:W2:Y:S03]  /*1e60*/  LDC.64 R12, c[0x0][0x3e8] ;  /* 0x0000fa00ff0c7b82 */ /* 0x000ea60000000a00 */
[----:B------:R-:W-:Y:S02]  /*1e70*/  @!P1 LEA.HI.X R17, R2, R17, R3, 0x3, P2 ;  /* 0x0000001102119211 */ /* 0x000fe400010f1c03 */
[----:B------:R-:W-:Y:S01]  /*1e80*/  CS2R R2, SRZ ;  /* 0x0000000000027805 */ /* 0x000fe2000001ff00 */
[----:B---3--:R1:W-:Y:S05]  /*1e90*/  STG.E.64 desc[UR16][R10.64], R6 ;  /* 0x000000060a007986 */ /* 0x0083ea000c101b10 */
[----:B------:R3:W4:Y:S01]  /*1ea0*/  @!P1 LDG.E.64 R2, desc[UR16][R16.64] ;  /* 0x0000001010029981 */ /* 0x000722000c1e1b00 */
[----:B------:R-:W-:Y:S01]  /*1eb0*/  IADD3 R4, P2, PT, R4, UR10, RZ ;  /* 0x0000000a04047c10 */ /* 0x000fe2000ff5e0ff */
[----:B--2---:R-:W-:-:S03]  /*1ec0*/  IMAD R13, R13, R18, RZ ;  /* 0x000000120d0d7224 */ /* 0x004fc600078e02ff */
[----:B------:R-:W-:Y:S01]  /*1ed0*/  ISETP.GE.U32.AND P1, PT, R4, UR14, PT ;  /* 0x0000000e04007c0c */ /* 0x000fe2000bf26070 */
[----:B------:R-:W-:Y:S01]  /*1ee0*/  IMAD R19, R12, R19, R13 ;  /* 0x000000130c137224 */ /* 0x000fe200078e020d */
[----:B------:R-:W-:-:S04]  /*1ef0*/  IADD3.X R5, PT, PT, R5, UR11, RZ, P2, !PT ;  /* 0x0000000b05057c10 */ /* 0x000fc800097fe4ff */
[----:B------:R-:W-:Y:S02]  /*1f00*/  ISETP.GE.AND.EX P1, PT, R5, UR15, PT, P1 ;  /* 0x0000000f05007c0c */ /* 0x000fe4000bf26310 */
[C---:B------:R-:W-:Y:S02]  /*1f10*/  LOP3.LUT R8, R0.reuse, R5, RZ, 0xfc, !PT ;  /* 0x0000000500087212 */ /* 0x040fe400078efcff */
[----:B------:R-:W-:-:S04]  /*1f20*/  ISETP.GE.OR.EX P1, PT, R0, UR13, P1, P0 ;  /* 0x0000000d00007c0c */ /* 0x000fc80008f26700 */
[----:B------:R-:W-:-:S13]  /*1f30*/  ISETP.LT.OR P1, PT, R8, RZ, P1 ;  /* 0x000000ff0800720c */ /* 0x000fda0000f21670 */
[----:B------:R-:W2:Y:S01]  /*1f40*/  @!P1 LDC.64 R8, c[0x0][0x388] ;  /* 0x0000e200ff089b82 */ /* 0x000ea20000000a00 */
[----:B------:R-:W-:Y:S02]  /*1f50*/  @!P1 IMAD R25, R21, UR12, RZ ;  /* 0x0000000c15199c24 */ /* 0x000fe4000f8e02ff */
[----:B-1----:R-:W-:Y:S02]  /*1f60*/  @!P1 IMAD.MOV.U32 R6, RZ, RZ, R22 ;  /* 0x000000ffff069224 */ /* 0x002fe400078e0016 */
[----:B------:R-:W-:Y:S02]  /*1f70*/  @!P1 IMAD.MOV.U32 R7, RZ, RZ, R0 ;  /* 0x000000ffff079224 */ /* 0x000fe400078e0000 */
[C---:B------:R-:W-:Y:S02]  /*1f80*/  @!P1 IMAD R25, R20.reuse, UR13, R25 ;  /* 0x0000000d14199c24 */ /* 0x040fe4000f8e0219 */
[----:B---3--:R-:W-:-:S04]  /*1f90*/  @!P1 IMAD.WIDE.U32 R16, R20, UR12, R6 ;  /* 0x0000000c14109c25 */ /* 0x008fc8000f8e0006 */
[----:B------:R-:W-:Y:S01]  /*1fa0*/  IMAD.WIDE.U32 R6, R12, R18, RZ ;  /* 0x000000120c067225 */ /* 0x000fe200078e00ff */
[----:B------:R-:W-:-:S03]  /*1fb0*/  @!P1 IADD3 R25, PT, PT, R17, R25, RZ ;  /* 0x0000001911199210 */ /* 0x000fc60007ffe0ff */
[----:B------:R-:W-:Y:S01]  /*1fc0*/  @!P1 IMAD.WIDE.U32 R12, R16, UR14, R4 ;  /* 0x0000000e100c9c25 */ /* 0x000fe2000f8e0004 */
[----:B------:R-:W-:-:S03]  /*1fd0*/  LEA R10, P2, R6, R10, 0x3 ;  /* 0x0000000a060a7211 */ /* 0x000fc600078418ff */
[----:B------:R-:W-:Y:S02]  /*1fe0*/  @!P1 IMAD R25, R25, UR14, RZ ;  /* 0x0000000e19199c24 */ /* 0x000fe4000f8e02ff */
[----:B------:R-:W-:Y:S01]  /*1ff0*/  IMAD.IADD R7, R7, 0x1, R19 ;  /* 0x0000000107077824 */ /* 0x000fe200078e0213 */
[----:B--2---:R-:W-:Y:S01]  /*2000*/  @!P1 LEA R8, P3, R12, R8, 0x3 ;  /* 0x000000080c089211 */ /* 0x004fe200078618ff */
[----:B------:R-:W-:-:S03]  /*2010*/  @!P1 IMAD R25, R16, UR15, R25 ;  /* 0x0000000f10199c24 */ /* 0x000fc6000f8e0219 */
[----:B------:R-:W-:Y:S01]  /*2020*/  LEA.HI.X R11, R6, R11, R7, 0x3, P2 ;  /* 0x0000000b060b7211 */ /* 0x000fe200010f1c07 */
[----:B------:R-:W-:-:S05]  /*2030*/  @!P1 IMAD.IADD R13, R25, 0x1, R13 ;  /* 0x00000001190d9824 */ /* 0x000fca00078e020d */
        /* <DEDUP_REMOVED lines=12> */
[----:B-1----:R-:W-:Y:S01]  /*2100*/  @!P1 MOV R3, R0 ;  /* 0x0000000000039202 */ /* 0x002fe20000000f00 */
[----:B------:R-:W-:Y:S02]  /*2110*/  @!P1 IMAD R19, R21, UR12, RZ ;  /* 0x0000000c15139c24 */ /* 0x000fe4000f8e02ff */
[----:B------:R-:W-:Y:S02]  /*2120*/  @!P1 IMAD.MOV.U32 R2, RZ, RZ, R22 ;  /* 0x000000ffff029224 */ /* 0x000fe400078e0016 */
[C---:B------:R-:W-:Y:S02]  /*2130*/  @!P1 IMAD R19, R20.reuse, UR13, R19 ;  /* 0x0000000d14139c24 */ /* 0x040fe4000f8e0213 */
[----:B--2---:R-:W-:Y:S01]  /*2140*/  @!P1 IMAD.WIDE.U32 R8, R20, UR12, R2 ;  /* 0x0000000c14089c25 */ /* 0x004fe2000f8e0002 */
        /* <DEDUP_REMOVED lines=8> */
[----:B----4-:R-:W-:-:S03]  /*21d0*/  @!P1 LEA R16, P2, R2, R16, 0x3 ;  /* 0x0000001002109211 */ /* 0x010fc600078418ff */
[----:B------:R-:W-:-:S05]  /*21e0*/  @!P1 IMAD.IADD R3, R19, 0x1, R3 ;  /* 0x0000000113039824 */ /* 0x000fca00078e0203 */
[----:B------:R-:W-:Y:S02]  /*21f0*/  @!P1 LEA.HI.X R17, R2, R17, R3, 0x3, P2 ;  /* 0x0000001102119211 */ /* 0x000fe400010f1c03 */
[----:B------:R-:W-:Y:S01]  /*2200*/  CS2R R2, SRZ ;  /* 0x0000000000027805 */ /* 0x000fe2000001ff00 */
[----:B---3--:R1:W-:Y:S05]  /*2210*/  STG.E.64 desc[UR16][R4.64], R12 ;  /* 0x0000000c04007986 */ /* 0x0083ea000c101b10 */
[----:B------:R-:W2:Y:S01]  /*2220*/  @!P1 LDG.E.64 R2, desc[UR16][R16.64] ;  /* 0x0000001010029981 */ /* 0x000ea2000c1e1b00 */
[C---:B------:R-:W-:Y:S01]  /*2230*/  IMAD.SHL.U32 R9, R6.reuse, 0x8, RZ ;  /* 0x0000000806097824 */ /* 0x040fe200078e00ff */
[----:B------:R-:W-:-:S02]  /*2240*/  SHF.L.U64.HI R11, R6, 0x3, R7 ;  /* 0x00000003060b7819 */ /* 0x000fc40000010207 */
[----:B------:R-:W-:Y:S02]  /*2250*/  IADD3 R15, P1, PT, R15, 0x4, RZ ;  /* 0x000000040f0f7810 */ /* 0x000fe40007f3e0ff */
[----:B------:R-:W-:-:S03]  /*2260*/  IADD3 R6, P0, PT, R9, R4, RZ ;  /* 0x0000000409067210 */ /* 0x000fc60007f1e0ff */
[----:B------:R-:W-:Y:S01]  /*2270*/  IMAD.X R14, RZ, RZ, R14, P1 ;  /* 0x000000ffff0e7224 */ /* 0x000fe200008e060e */
[----:B------:R-:W-:Y:S02]  /*2280*/  IADD3.X R7, PT, PT, R11, R5, RZ, P0, !PT ;  /* 0x000000050b077210 */ /* 0x000fe400007fe4ff */
[----:B------:R-:W-:-:S05]  /*2290*/  IADD3 R10, P0, PT, R6, R9, RZ ;  /* 0x00000009060a7210 */ /* 0x000fca0007f1e0ff */
[----:B------:R-:W-:Y:S01]  /*22a0*/  IMAD.X R11, R7, 0x1, R11, P0 ;  /* 0x00000001070b7824 */ /* 0x000fe200000e060b */
[----:B--2---:R1:W-:Y:S07]  /*22b0*/  STG.E.64 desc[UR16][R6.64], R2 ;  /* 0x0000000206007986 */ /* 0x0043ee000c101b10 */
.L_x_103:
        /* <DEDUP_REMOVED lines=10> */
[----:B------:R-:W1:Y:S01]  /*2360*/  LDCU.128 UR8, c[0x0][0x390] ;  /* 0x00007200ff0877ac */ /* 0x000e620008000c00 */
[----:B--2---:R-:W-:Y:S02]  /*2370*/  IMAD R2, R14, UR6, RZ ;  /* 0x000000060e027c24 */ /* 0x004fe4000f8e02ff */
[----:B------:R-:W-:Y:S01]  /*2380*/  IMAD.WIDE.U32 R4, R15, UR6, R4 ;  /* 0x000000060f047c25 */ /* 0x000fe2000f8e0004 */
[----:B-1----:R-:W-:-:S03]  /*2390*/  ISETP.GE.U32.AND P0, PT, R22, UR8, PT ;  /* 0x0000000816007c0c */ /* 0x002fc6000bf06070 */
        /* <DEDUP_REMOVED lines=39> */
[----:B---3--:R-:W-:Y:S02]  /*2610*/  @!P1 LEA R4, P0, R8, R4, 0x3 ;  /* 0x0000000408049211 */ /* 0x008fe400078018ff */
[----:B------:R-:W-:Y:S01]  /*2620*/  CS2R R6, SRZ ;  /* 0x0000000000067805 */ /* 0x000fe2000001ff00 */
[----:B------:R-:W1:Y:S01]  /*2630*/  LDCU.128 UR8, c[0x0][0x3e0] ;  /* 0x00007c00ff0877ac */ /* 0x000e620008000c00 */
[----:B------:R-:W-:-:S05]  /*2640*/  @!P1 IMAD.IADD R13, R13, 0x1, R9 ;  /* 0x000000010d0d9824 */ /* 0x000fca00078e0209 */
[----:B------:R-:W-:Y:S01]  /*2650*/  @!P1 LEA.HI.X R5, R8, R5, R13, 0x3, P0 ;  /* 0x0000000508059211 */ /* 0x000fe200000f1c0d */
[----:B--2---:R2:W-:Y:S04]  /*2660*/  STG.E.64 desc[UR16][R10.64], R2 ;  /* 0x000000020a007986 */ /* 0x0045e8000c101b10 */
[----:B------:R-:W3:Y:S01]  /*2670*/  @!P1 LDG.E.64 R6, desc[UR16][R4.64] ;  /* 0x0000001004069981 */ /* 0x000ee2000c1e1b00 */
        /* <DEDUP_REMOVED lines=10> */
[----:B--2---:R-:W-:-:S04]  /*2720*/  IADD3 R10, P0, PT, R8, UR8, RZ ;  /* 0x00000008080a7c10 */ /* 0x004fc8000ff1e0ff */
[----:B------:R-:W-:Y:S01]  /*2730*/  IADD3.X R11, PT, PT, R9, UR9, RZ, P0, !PT ;  /* 0x00000009090b7c10 */ /* 0x000fe200087fe4ff */
[----:B---3--:R2:W-:Y:S08]  /*2740*/  STG.E.64 desc[UR16][R8.64], R6 ;  /* 0x0000000608007986 */ /* 0x0085f0000c101b10 */
.L_x_104:
[----:B------:R-:W-:Y:S05]  /*2750*/  BRA.U UP0, `(.L_x_102) ;  /* 0x0000000100c87547 */ /* 0x000fea000b800000 */
[----:B------:R-:W3:Y:S01]  /*2760*/  LDCU.64 UR6, c[0x0][0x3d8] ;  /* 0x00007b00ff0677ac */ /* 0x000ee20008000a00 */
[----:B-1----:R-:W1:Y:S01]  /*2770*/  LDC.64 R2, c[0x0][0x398] ;  /* 0x0000e600ff027b82 */ /* 0x002e620000000a00 */
[----:B------:R-:W-:Y:S01]  /*2780*/  MOV R5, R51 ;  /* 0x0000003300057202 */ /* 0x000fe20000000f00 */
[----:B------:R-:W-:Y:S01]  /*2790*/  IMAD.MOV.U32 R4, RZ, RZ, R50 ;  /* 0x000000ffff047224 */ /* 0x000fe200078e0032 */
[----:B------:R-:W-:Y:S05]  /*27a0*/  BSSY.RECONVERGENT B0, `(.L_x_105) ;  /* 0x0000024000007945 */ /* 0x000fea0003800200 */
[----:B--2---:R-:W2:Y:S08]  /*27b0*/  LDC.64 R6, c[0x0][0x390] ;  /* 0x0000e400ff067b82 */ /* 0x004eb00000000a00 */
[----:B------:R-:W4:Y:S01]  /*27c0*/  LDC.64 R8, c[0x0][0x3e0] ;  /* 0x0000f800ff087b82 */ /* 0x000f220000000a00 */
[----:B---3--:R-:W-:-:S02]  /*27d0*/  IMAD R14, R14, UR6, RZ ;  /* 0x000000060e0e7c24 */ /* 0x008fc4000f8e02ff */
[----:B------:R-:W-:-:S04]  /*27e0*/  IMAD.WIDE.U32 R4, R15, UR6, R4 ;  /* 0x000000060f047c25 */ /* 0x000fc8000f8e0004 */
[----:B------:R-:W-:Y:S01]  /*27f0*/  IMAD R15, R15, UR7, R14 ;  /* 0x000000070f0f7c24 */ /* 0x000fe2000f8e020e */
[----:B-1----:R-:W-:Y:S01]  /*2800*/  ISETP.GE.U32.AND P0, PT, R4, R2, PT ;  /* 0x000000020400720c */ /* 0x002fe20003f06070 */
[----:B------:R-:W1:Y:S02]  /*2810*/  LDC.64 R12, c[0x0][0x3e8] ;  /* 0x0000fa00ff0c7b82 */ /* 0x000e640000000a00 */
[----:B------:R-:W-:Y:S01]  /*2820*/  IMAD.IADD R17, R5, 0x1, R15 ;  /* 0x0000000105117824 */ /* 0x000fe200078e020f */
[----:B------:R-:W-:Y:S02]  /*2830*/  CS2R R14, SRZ ;  /* 0x00000000000e7805 */ /* 0x000fe4000001ff00 */
[----:B--2---:R-:W-:Y:S02]  /*2840*/  ISETP.GE.U32.AND P1, PT, R22, R6, PT ;  /* 0x000000061600720c */ /* 0x004fe40003f26070 */
[----:B------:R-:W-:-:S04]  /*2850*/  ISETP.GE.AND.EX P0, PT, R17, R3, PT, P0 ;  /* 0x000000031100720c */ /* 0x000fc80003f06300 */
[C---:B------:R-:W-:Y:S02]  /*2860*/  ISETP.GE.OR.EX P0, PT, R0.reuse, R7, P0, P1 ;  /* 0x000000070000720c */ /* 0x040fe40000706710 */
[----:B------:R-:W-:-:S04]  /*2870*/  LOP3.LUT R0, R0, R17, RZ, 0xfc, !PT ;  /* 0x0000001100007212 */ /* 0x000fc800078efcff */
[----:B------:R-:W-:-:S13]  /*2880*/  ISETP.LT.OR P0, PT, R0, RZ, P0 ;  /* 0x000000ff0000720c */ /* 0x000fda0000701670 */
[----:B----4-:R-:W-:Y:S05]  /*2890*/  @P0 BRA `(.L_x_106) ;  /* 0x0000000000500947 */ /* 0x010fea0003800000 */
[----:B------:R-:W2:Y:S01]  /*28a0*/  LDCU.64 UR6, c[0x0][0x3d0] ;  /* 0x00007a00ff0677ac */ /* 0x000ea20008000a00 */
[----:B------:R-:W-:Y:S02]  /*28b0*/  IMAD.MOV.U32 R14, RZ, RZ, R54 ;  /* 0x000000ffff0e7224 */ /* 0x000fe400078e0036 */
[----:B------:R-:W-:Y:S02]  /*28c0*/  IMAD.MOV.U32 R15, RZ, RZ, R53 ;  /* 0x000000ffff0f7224 */ /* 0x000fe400078e0035 */
[----:B--2---:R-:W-:Y:S02]  /*28d0*/  IMAD R0, R52, UR6, RZ ;  /* 0x0000000634007c24 */ /* 0x004fe4000f8e02ff */
[----:B------:R-:W-:-:S04]  /*28e0*/  IMAD.WIDE.U32 R14, R49, UR6, R14 ;  /* 0x00000006310e7c25 */ /* 0x000fc8000f8e000e */
[----:B------:R-:W-:Y:S01]  /*28f0*/  IMAD R5, R49, UR7, R0 ;  /* 0x0000000731057c24 */ /* 0x000fe2000f8e0200 */
[----:B------:R-:W2:Y:S01]  /*2900*/  LDCU.64 UR6, c[0x0][0x388] ;  /* 0x00007100ff0677ac */ /* 0x000ea20008000a00 */
[----:B------:R-:W-:-:S03]  /*2910*/  IMAD R0, R21, R6, RZ ;  /* 0x0000000615007224 */ /* 0x000fc600078e02ff */
[----:B------:R-:W-:Y:S01]  /*2920*/  IADD3 R15, PT, PT, R5, R15, RZ ;  /* 0x0000000f050f7210 */ /* 0x000fe20007ffe0ff */
[C---:B------:R-:W-:Y:S02]  /*2930*/  IMAD R5, R20.reuse, R7, R0 ;  /* 0x0000000714057224 */ /* 0x040fe400078e0200 */
[----:B------:R-:W-:-:S04]  /*2940*/  IMAD.WIDE.U32 R6, R20, R6, R14 ;  /* 0x0000000614067225 */ /* 0x000fc800078e000e */
[----:B------:R-:W-:-:S04]  /*2950*/  IMAD.IADD R5, R5, 0x1, R7 ;  /* 0x0000000105057824 */ /* 0x000fc800078e0207 */
[-C--:B------:R-:W-:Y:S02]  /*2960*/  IMAD R0, R5, R2.reuse, RZ ;  /* 0x0000000205007224 */ /* 0x080fe400078e02ff */
[----:B------:R-:W-:Y:S02]  /*2970*/  IMAD.MOV.U32 R5, RZ, RZ, R17 ;  /* 0x000000ffff057224 */ /* 0x000fe400078e0011 */
[C---:B------:R-:W-:Y:S02]  /*2980*/  IMAD R3, R6.reuse, R3, R0 ;  /* 0x0000000306037224 */ /* 0x040fe400078e0200 */
[----:B------:R-:W-:-:S04]  /*2990*/  IMAD.WIDE.U32 R4, R6, R2, R4 ;  /* 0x0000000206047225 */ /* 0x000fc800078e0004 */
[----:B------:R-:W-:Y:S01]  /*29a0*/  IMAD.IADD R3, R5, 0x1, R3 ;  /* 0x0000000105037824 */ /* 0x000fe200078e0203 */
[----:B--2---:R-:W-:-:S04]  /*29b0*/  LEA R14, P0, R4, UR6, 0x3 ;  /* 0x00000006040e7c11 */ /* 0x004fc8000f8018ff */
[----:B------:R-:W-:-:S06]  /*29c0*/  LEA.HI.X R15, R4, UR7, R3, 0x3, P0 ;  /* 0x00000007040f7c11 */ /* 0x000fcc00080f1c03 */
[----:B------:R-:W5:Y:S03]  /*29d0*/  LDG.E.64 R14, desc[UR16][R14.64] ;  /* 0x000000100e0e7981 */ /* 0x000f66000c1e1b00 */
.L_x_106:
[----:B------:R-:W-:Y:S05]  /*29e0*/  BSYNC.RECONVERGENT B0 ;  /* 0x0000000000007941 */ /* 0x000fea0003800200 */
.L_x_105:
[----:B------:R-:W-:Y:S01]  /*29f0*/  MOV R2, R10 ;  /* 0x0000000a00027202 */ /* 0x000fe20000000f00 */
[----:B------:R-:W-:Y:S02]  /*2a00*/  IMAD.MOV.U32 R3, RZ, RZ, R11 ;  /* 0x000000ffff037224 */ /* 0x000fe400078e000b */
[-C--:B-1----:R-:W-:Y:S02]  /*2a10*/  IMAD R13, R13, R8.reuse, RZ ;  /* 0x000000080d0d7224 */ /* 0x082fe400078e02ff */
[C---:B------:R-:W-:Y:S01]  /*2a20*/  IMAD.WIDE.U32 R4, R12.reuse, R8, RZ ;  /* 0x000000080c047225 */ /* 0x040fe200078e00ff */
[----:B-----5:R3:W-:Y:S03]  /*2a30*/  STG.E.64 desc[UR16][R2.64], R14 ;  /* 0x0000000e02007986 */ /* 0x0207e6000c101b10 */
[----:B------:R-:W-:Y:S01]  /*2a40*/  IMAD R9, R12, R9, R13 ;  /* 0x000000090c097224 */ /* 0x000fe200078e020d */
[----:B------:R-:W-:-:S03]  /*2a50*/  LEA R10, P0, R4, R10, 0x3 ;  /* 0x0000000a040a7211 */ /* 0x000fc600078018ff */
[----:B------:R-:W-:-:S05]  /*2a60*/  IMAD.IADD R9, R5, 0x1, R9 ;  /* 0x0000000105097824 */ /* 0x000fca00078e0209 */
[----:B------:R-:W-:-:S07]  /*2a70*/  LEA.HI.X R11, R4, R11, R9, 0x3, P0 ;  /* 0x0000000b040b7211 */ /* 0x000fce00000f1c09 */
.L_x_102:
[----:B------:R-:W4:Y:S01]  /*2a80*/  LDCU.64 UR6, c[0x0][0x3a0] ;  /* 0x00007400ff0677ac */ /* 0x000f220008000a00 */
[----:B------:R-:W-:-:S05]  /*2a90*/  IADD3 R49, P0, PT, R49, 0x1, RZ ;  /* 0x0000000131317810 */ /* 0x000fca0007f1e0ff */
[----:B------:R-:W-:Y:S01]  /*2aa0*/  IMAD.X R52, RZ, RZ, R52, P0 ;  /* 0x000000ffff347224 */ /* 0x000fe200000e0634 */
[----:B----4-:R-:W-:-:S04]  /*2ab0*/  ISETP.NE.U32.AND P0, PT, R49, UR6, PT ;  /* 0x0000000631007c0c */ /* 0x010fc8000bf05070 */
[----:B------:R-:W-:-:S13]  /*2ac0*/  ISETP.NE.AND.EX P0, PT, R52, UR7, PT, P0 ;  /* 0x0000000734007c0c */ /* 0x000fda000bf05300 */
[----:B------:R-:W-:Y:S05]  /*2ad0*/  @P0 BRA `(.L_x_107) ;  /* 0xffffffe000800947 */ /* 0x000fea000383ffff */
[----:B------:R-:W4:Y:S01]  /*2ae0*/  LDL R0, [R1+0x30] ;  /* 0x0000300001007983 */ /* 0x000f220000100800 */
[----:B------:R-:W4:Y:S03]  /*2af0*/  LDCU UR6, c[0x0][0x370] ;  /* 0x00006e00ff0677ac */ /* 0x000f260008000800 */
[----:B-1-3--:R-:W3:Y:S01]  /*2b00*/  LDL.LU R3, [R1+0x28] ;  /* 0x0000280001037983 */ /* 0x00aee20000300800 */
[----:B------:R-:W1:Y:S03]  /*2b10*/  LDCU.64 UR8, c[0x0][0x380] ;  /* 0x00007000ff0877ac */ /* 0x000e660008000a00 */
[----:B------:R-:W5:Y:S01]  /*2b20*/  LDL.LU R2, [R1+0x2c] ;  /* 0x00002c0001027983 */ /* 0x000f620000300800 */
[----:B----4-:R-:W-:-:S05]  /*2b30*/  IMAD R0, R0, UR6, RZ ;  /* 0x0000000600007c24 */ /* 0x010fca000f8e02ff */
[----:B---3--:R-:W-:-:S04]  /*2b40*/  IADD3 R3, P0, PT, R0, R3, RZ ;  /* 0x0000000300037210 */ /* 0x008fc80007f1e0ff */
[----:B-----5:R-:W-:Y:S01]  /*2b50*/  IADD3.X R2, PT, PT, RZ, R2, RZ, P0, !PT ;  /* 0x00000002ff027210 */ /* 0x020fe200007fe4ff */
[----:B------:R3:W-:Y:S01]  /*2b60*/  STL [R1+0x28], R3 ;  /* 0x0000280301007387 */ /* 0x0007e20000100800 */
[----:B-1----:R-:W-:-:S03]  /*2b70*/  ISETP.GE.U32.AND P0, PT, R3, UR8, PT ;  /* 0x0000000803007c0c */ /* 0x002fc6000bf06070 */
[----:B------:R3:W-:Y:S01]  /*2b80*/  STL [R1+0x2c], R2 ;  /* 0x00002c0201007387 */ /* 0x0007e20000100800 */
[----:B------:R-:W-:-:S13]  /*2b90*/  ISETP.GE.AND.EX P0, PT, R2, UR9, PT, P0 ;  /* 0x0000000902007c0c */ /* 0x000fda000bf06300 */
[----:B---3--:R-:W-:Y:S05]  /*2ba0*/  @!P0 BRA `(.L_x_108) ;  /* 0xffffffd400808947 */ /* 0x008fea000383ffff */
[----:B------:R-:W-:Y:S05]  /*2bb0*/  EXIT ;  /* 0x000000000000794d */ /* 0x000fea0003800000 */
        .weak           $__internal_6_$__cuda_sm20_div_s64
        .type           $__internal_6_$__cuda_sm20_div_s64,@function
        .size           $__internal_6_$__cuda_sm20_div_s64,(.L_x_116 - $__internal_6_$__cuda_sm20_div_s64)
$__internal_6_$__cuda_sm20_div_s64:
        /* <DEDUP_REMOVED lines=86> */
[----:B------:R-:W-:Y:S06]  /*3120*/  RET.REL.NODEC R6 `(_ZN2at6native13im2col_kernelIdEEvlPKT_llllllllllllPS2_) ;  /* 0xffffffcc06b47950 */ /* 0x000fec0003c3ffff */
.L_x_109:
        /* <DEDUP_REMOVED lines=13> */
.L_x_116:


//--------------------- .nv.shared.reserved.0     --------------------------
	.section	.nv.shared.reserved.0,"aw",@nobits
	.weak		__nv_reservedSMEM_offset_0_alias
	.size		__nv_reservedSMEM_offset_0_alias, 0, 64
	.other		__nv_reservedSMEM_offset_0_alias,@"STO_CUDA_RESERVED_SHARED STV_DEFAULT"
__nv_reservedSMEM_offset_0_alias:
	.zero		0
	.zero		64


//--------------------- .nv.global                --------------------------
	.section	.nv.global,"aw",@nobits
.nv.global:
	.type		_ZN39_INTERNAL_72552453_9_Im2Col_cu_c1fd30784cuda3std3__48in_placeE,@object
	.size		_ZN39_INTERNAL_72552453_9_Im2Col_cu_c1fd30784cuda3std3__48in_placeE,(_ZN39_INTERNAL_72552453_9_Im2Col_cu_c1fd30784cuda3std6ranges3__45__cpo8distanceE - _ZN39_INTERNAL_72552453_9_Im2Col_cu_c1fd30784cuda3std3__48in_placeE)
_ZN39_INTERNAL_72552453_9_Im2Col_cu_c1fd30784cuda3std3__48in_placeE:
	.zero		1
	.type		_ZN39_INTERNAL_72552453_9_Im2Col_cu_c1fd30784cuda3std6ranges3__45__cpo8distanceE,@object
	.size		_ZN39_INTERNAL_72552453_9_Im2Col_cu_c1fd30784cuda3std6ranges3__45__cpo8distanceE,(_ZN39_INTERNAL_72552453_9_Im2Col_cu_c1fd30784cuda3std3__45__cpo6cbeginE - _ZN39_INTERNAL_72552453_9_Im2Col_cu_c1fd30784cuda3std6ranges3__45__cpo8distanceE)
_ZN39_INTERNAL_72552453_9_Im2Col_cu_c1fd30784cuda3std6ranges3__45__cpo8distanceE:
	.zero		1
	.type		_ZN39_INTERNAL_72552453_9_Im2Col_cu_c1fd30784cuda3std3__45__cpo6cbeginE,@object
	.size		_ZN39_INTERNAL_72552453_9_Im2Col_cu_c1fd30784cuda3std3__45__cpo6cbeginE,(_ZN39_INTERNAL_72552453_9_Im2Col_cu_c1fd30784cuda3std6ranges3__45__cpo7advanceE - _ZN39_INTERNAL_72552453_9_Im2Col_cu_c1fd30784cuda3std3__45__cpo6cbeginE)
_ZN39_INTERNAL_72552453_9_Im2Col_cu_c1fd30784cuda3std3__45__cpo6cbeginE:
	.zero		1
	.type		_ZN39_INTERNAL_72552453_9_Im2Col_cu_c1fd30784cuda3std6ranges3__45__cpo7advanceE,@object
	.size		_ZN39_INTERNAL_72552453_9_Im2Col_cu_c1fd30784cuda3std6ranges3__45__cpo7advanceE,(_ZN39_INTERNAL_72552453_9_Im2Col_cu_c1fd30784cuda3std3__45__cpo7crbeginE - _ZN39_INTERNAL_72552453_9_Im2Col_cu_c1fd30784cuda3std6ranges3__45__cpo7advanceE)
_ZN39_INTERNAL_72552453_9_Im2Col_cu_c1fd30784cuda3std6ranges3__45__cpo7advanceE:
	.zero		1
	.type		_ZN39_INTERNAL_72552453_9_Im2Col_cu_c1fd30784cuda3std3__45__cpo7crbeginE,@object
	.size		_ZN39_INTERNAL_72552453_9_Im2Col_cu_c1fd30784cuda3std3__45__cpo7crbeginE,(_ZN39_INTERNAL_72552453_9_Im2Col_cu_c1fd30784cuda3std6ranges3__45__cpo4dataE - _ZN39_INTERNAL_72552453_9_Im2Col_cu_c1fd30784cuda3std3__45__cpo7crbeginE)
_ZN39_INTERNAL_72552453_9_Im2Col_cu_c1fd30784cuda3std3__45__cpo7crbeginE:
	.zero		1
	.type		_ZN39_INTERNAL_72552453_9_Im2Col_cu_c1fd30784cuda3std6ranges3__45__cpo4dataE,@object
	.size		_ZN39_INTERNAL_72552453_9_Im2Col_cu_c1fd30784cuda3std6ranges3__45__cpo4dataE,(_ZN39_INTERNAL_72552453_9_Im2Col_cu_c1fd30784cuda3std6ranges3__45__cpo5beginE - _ZN39_INTERNAL_72552453_9_Im2Col_cu_c1fd30784cuda3std6ranges3__45__cpo4dataE)
_ZN39_INTERNAL_72552453_9_Im2Col_cu_c1fd30784cuda3std6ranges3__45__cpo4dataE:
	.zero		1
	.type		_ZN39_INTERNAL_72552453_9_Im2Col_cu_c1fd30784cuda3std6ranges3__45__cpo5beginE,@object
	.size		_ZN39_INTERNAL_72552453_9_Im2Col_cu_c1fd30784cuda3std6ranges3__45__cpo5beginE,(_ZN39_INTERNAL_72552453_9_Im2Col_cu_c1fd30784cuda3std3__441_GLOBAL__N__72552453_9_Im2Col_cu_c1fd30786ignoreE - _ZN39_INTERNAL_72552453_9_Im2Col_cu_c1fd30784cuda3std6ranges3__45__cpo5beginE)
_ZN39_INTERNAL_72552453_9_Im2Col_cu_c1fd30784cuda3std6ranges3__45__cpo5beginE:
	.zero		1
	.type		_ZN39_INTERNAL_72552453_9_Im2Col_cu_c1fd30784cuda3std3__441_GLOBAL__N__72552453_9_Im2Col_cu_c1fd30786ignoreE,@object
	.size		_ZN39_INTERNAL_72552453_9_Im2Col_cu_c1fd30784cuda3std3__441_GLOBAL__N__72552453_9_Im2Col_cu_c1fd30786ignoreE,(_ZN39_INTERNAL_72552453_9_Im2Col_cu_c1fd30784cuda3std6ranges3__45__cpo4sizeE - _ZN39_INTERNAL_72552453_9_Im2Col_cu_c1fd30784cuda3std3__441_GLOBAL__N__72552453_9_Im2Col_cu_c1fd30786ignoreE)
_ZN39_INTERNAL_72552453_9_Im2Col_cu_c1fd30784cuda3std3__441_GLOBAL__N__72552453_9_Im2Col_cu_c1fd30786ignoreE:
	.zero		1
	.type		_ZN39_INTERNAL_72552453_9_Im2Col_cu_c1fd30784cuda3std6ranges3__45__cpo4sizeE,@object
	.size		_ZN39_INTERNAL_72552453_9_Im2Col_cu_c1fd30784cuda3std6ranges3__45__cpo4sizeE,(_ZN39_INTERNAL_72552453_9_Im2Col_cu_c1fd30784cuda3std3__45__cpo5beginE - _ZN39_INTERNAL_72552453_9_Im2Col_cu_c1fd30784cuda3std6ranges3__45__cpo4sizeE)
_ZN39_INTERNAL_72552453_9_Im2Col_cu_c1fd30784cuda3std6ranges3__45__cpo4sizeE:
	.zero		1
	.type		_ZN39_INTERNAL_72552453_9_Im2Col_cu_c1fd30784cuda3std3__45__cpo5beginE,@object
	.size		_ZN39_INTERNAL_72552453_9_Im2Col_cu_c1fd30784cuda3std3__45__cpo5beginE,(_ZN39_INTERNAL_72552453_9_Im2Col_cu_c1fd30784cuda3std6ranges3__45__cpo6cbeginE - _ZN39_INTERNAL_72552453_9_Im2Col_cu_c1fd30784cuda3std3__45__cpo5beginE)
_ZN39_INTERNAL_72552453_9_Im2Col_cu_c1fd30784cuda3std3__45__cpo5beginE:
	.zero		1
	.type		_ZN39_INTERNAL_72552453_9_Im2Col_cu_c1fd30784cuda3std6ranges3__45__cpo6cbeginE,@object
	.size		_ZN39_INTERNAL_72552453_9_Im2Col_cu_c1fd30784cuda3std6ranges3__45__cpo6cbeginE,(_ZN39_INTERNAL_72552453_9_Im2Col_cu_c1fd30784cuda3std3__45__cpo6rbeginE - _ZN39_INTERNAL_72552453_9_Im2Col_cu_c1fd30784cuda3std6ranges3__45__cpo6cbeginE)
_ZN39_INTERNAL_72552453_9_Im2Col_cu_c1fd30784cuda3std6ranges3__45__cpo6cbeginE:
	.zero		1
	.type		_ZN39_INTERNAL_72552453_9_Im2Col_cu_c1fd30784cuda3std3__45__cpo6rbeginE,@object
	.size		_ZN39_INTERNAL_72552453_9_Im2Col_cu_c1fd30784cuda3std3__45__cpo6rbeginE,(_ZN39_INTERNAL_72552453_9_Im2Col_cu_c1fd30784cuda3std6ranges3__45__cpo4nextE - _ZN39_INTERNAL_72552453_9_Im2Col_cu_c1fd30784cuda3std3__45__cpo6rbeginE)
_ZN39_INTERNAL_72552453_9_Im2Col_cu_c1fd30784cuda3std3__45__cpo6rbeginE:
	.zero		1
	.type		_ZN39_INTERNAL_72552453_9_Im2Col_cu_c1fd30784cuda3std6ranges3__45__cpo4nextE,@object
	.size		_ZN39_INTERNAL_72552453_9_Im2Col_cu_c1fd30784cuda3std6ranges3__45__cpo4nextE,(_ZN39_INTERNAL_72552453_9_Im2Col_cu_c1fd30784cuda3std6ranges3__45__cpo4swapE - _ZN39_INTERNAL_72552453_9_Im2Col_cu_c1fd30784cuda3std6ranges3__45__cpo4nextE)
_ZN39_INTERNAL_72552453_9_Im2Col_cu_c1fd30784cuda3std6ranges3__45__cpo4nextE:
	.zero		1
	.type		_ZN39_INTERNAL_72552453_9_Im2Col_cu_c1fd30784cuda3std6ranges3__45__cpo4swapE,@object
	.size		_ZN39_INTERNAL_72552453_9_Im2Col_cu_c1fd30784cuda3std6ranges3__45__cpo4swapE,(_ZN39_INTERNAL_72552453_9_Im2Col_cu_c1fd30784cuda3std3__420unreachable_sentinelE - _ZN39_INTERNAL_72552453_9_Im2Col_cu_c1fd30784cuda3std6ranges3__45__cpo4swapE)
_ZN39_INTERNAL_72552453_9_Im2Col_cu_c1fd30784cuda3std6ranges3__45__cpo4swapE:
	.zero		1
	.type		_ZN39_INTERNAL_72552453_9_Im2Col_cu_c1fd30784cuda3std3__420unreachable_sentinelE,@object
	.size		_ZN39_INTERNAL_72552453_9_Im2Col_cu_c1fd30784cuda3std3__420unreachable_sentinelE,(_ZN39_INTERNAL_72552453_9_Im2Col_cu_c1fd30786thrust24THRUST_300001_SM_1030_NS6system6detail10sequential3seqE - _ZN39_INTERNAL_72552453_9_Im2Col_cu_c1fd30784cuda3std3__420unreachable_sentinelE)
_ZN39_INTERNAL_72552453_9_Im2Col_cu_c1fd30784cuda3std3__420unreachable_sentinelE:
	.zero		1
	.type		_ZN39_INTERNAL_72552453_9_Im2Col_cu_c1fd30786thrust24THRUST_300001_SM_1030_NS6system6detail10sequential3seqE,@object
	.size		_ZN39_INTERNAL_72552453_9_Im2Col_cu_c1fd30786thrust24THRUST_300001_SM_1030_NS6system6detail10sequential3seqE,(_ZN39_INTERNAL_72552453_9_Im2Col_cu_c1fd30784cuda3std3__45__cpo4cendE - _ZN39_INTERNAL_72552453_9_Im2Col_cu_c1fd30786thrust24THRUST_300001_SM_1030_NS6system6detail10sequential3seqE)
_ZN39_INTERNAL_72552453_9_Im2Col_cu_c1fd30786thrust24THRUST_300001_SM_1030_NS6system6detail10sequential3seqE:
	.zero		1
	.type		_ZN39_INTERNAL_72552453_9_Im2Col_cu_c1fd30784cuda3std3__45__cpo4cendE,@object
	.size		_ZN39_INTERNAL_72552453_9_Im2Col_cu_c1fd30784cuda3std3__45__cpo4cendE,(_ZN39_INTERNAL_72552453_9_Im2Col_cu_c1fd30784cuda3std6ranges3__45__cpo9iter_swapE - _ZN39_INTERNAL_72552453_9_Im2Col_cu_c1fd30784cuda3std3__45__cpo4cendE)
_ZN39_INTERNAL_72552453_9_Im2Col_cu_c1fd30784cuda3std3__45__cpo4cendE:
	.zero		1
	.type		_ZN39_INTERNAL_72552453_9_Im2Col_cu_c1fd30784cuda3std6ranges3__45__cpo9iter_swapE,@object
	.size		_ZN39_INTERNAL_72552453_9_Im2Col_cu_c1fd30784cuda3std6ranges3__45__cpo9iter_swapE,(_ZN39_INTERNAL_72552453_9_Im2Col_cu_c1fd30784cuda3std3__45__cpo5crendE - _ZN39_INTERNAL_72552453_9_Im2Col_cu_c1fd30784cuda3std6ranges3__45__cpo9iter_swapE)
_ZN39_INTERNAL_72552453_9_Im2Col_cu_c1fd30784cuda3std6ranges3__45__cpo9iter_swapE:
	.zero		1
	.type		_ZN39_INTERNAL_72552453_9_Im2Col_cu_c1fd30784cuda3std3__45__cpo5crendE,@object
	.size		_ZN39_INTERNAL_72552453_9_Im2Col_cu_c1fd30784cuda3std3__45__cpo5crendE,(_ZN39_INTERNAL_72552453_9_Im2Col_cu_c1fd30784cuda3std6ranges3__45__cpo5cdataE - _ZN39_INTERNAL_72552453_9_Im2Col_cu_c1fd30784cuda3std3__45__cpo5crendE)
_ZN39_INTERNAL_72552453_9_Im2Col_cu_c1fd30784cuda3std3__45__cpo5crendE:
	.zero		1
	.type		_ZN39_INTERNAL_72552453_9_Im2Col_cu_c1fd30784cuda3std6ranges3__45__cpo5cdataE,@object
	.size		_ZN39_INTERNAL_72552453_9_Im2Col_cu_c1fd30784cuda3std6ranges3__45__cpo5cdataE,(_ZN39_INTERNAL_72552453_9_Im2Col_cu_c1fd30784cuda3std6ranges3__45__cpo3endE - _ZN39_INTERNAL_72552453_9_Im2Col_cu_c1fd30784cuda3std6ranges3__45__cpo5cdataE)
_ZN39_INTERNAL_72552453_9_Im2Col_cu_c1fd30784cuda3std6ranges3__45__cpo5cdataE:
	.zero		1
	.type		_ZN39_INTERNAL_72552453_9_Im2Col_cu_c1fd30784cuda3std6ranges3__45__cpo3endE,@object
	.size		_ZN39_INTERNAL_72552453_9_Im2Col_cu_c1fd30784cuda3std6ranges3__45__cpo3endE,(_ZN39_INTERNAL_72552453_9_Im2Col_cu_c1fd30784cuda3std3__419piecewise_constructE - _ZN39_INTERNAL_72552453_9_Im2Col_cu_c1fd30784cuda3std6ranges3__45__cpo3endE)
_ZN39_INTERNAL_72552453_9_Im2Col_cu_c1fd30784cuda3std6ranges3__45__cpo3endE:
	.zero		1
	.type		_ZN39_INTERNAL_72552453_9_Im2Col_cu_c1fd30784cuda3std3__419piecewise_constructE,@object
	.size		_ZN39_INTERNAL_72552453_9_Im2Col_cu_c1fd30784cuda3std3__419piecewise_constructE,(_ZN39_INTERNAL_72552453_9_Im2Col_cu_c1fd30784cuda3std6ranges3__45__cpo5ssizeE - _ZN39_INTERNAL_72552453_9_Im2Col_cu_c1fd30784cuda3std3__419piecewise_constructE)
_ZN39_INTERNAL_72552453_9_Im2Col_cu_c1fd30784cuda3std3__419piecewise_constructE:
	.zero		1
	.type		_ZN39_INTERNAL_72552453_9_Im2Col_cu_c1fd30784cuda3std6ranges3__45__cpo5ssizeE,@object
	.size		_ZN39_INTERNAL_72552453_9_Im2Col_cu_c1fd30784cuda3std6ranges3__45__cpo5ssizeE,(_ZN39_INTERNAL_72552453_9_Im2Col_cu_c1fd30784cuda3std3__45__cpo3endE - _ZN39_INTERNAL_72552453_9_Im2Col_cu_c1fd30784cuda3std6ranges3__45__cpo5ssizeE)
_ZN39_INTERNAL_72552453_9_Im2Col_cu_c1fd30784cuda3std6ranges3__45__cpo5ssizeE:
	.zero		1
	.type		_ZN39_INTERNAL_72552453_9_Im2Col_cu_c1fd30784cuda3std3__45__cpo3endE,@object
	.size		_ZN39_INTERNAL_72552453_9_Im2Col_cu_c1fd30784cuda3std3__45__cpo3endE,(_ZN39_INTERNAL_72552453_9_Im2Col_cu_c1fd30784cuda3std6ranges3__45__cpo4cendE - _ZN39_INTERNAL_72552453_9_Im2Col_cu_c1fd30784cuda3std3__45__cpo3endE)
_ZN39_INTERNAL_72552453_9_Im2Col_cu_c1fd30784cuda3std3__45__cpo3endE:
	.zero		1
	.type		_ZN39_INTERNAL_72552453_9_Im2Col_cu_c1fd30784cuda3std6ranges3__45__cpo4cendE,@object
	.size		_ZN39_INTERNAL_72552453_9_Im2Col_cu_c1fd30784cuda3std6ranges3__45__cpo4cendE,(_ZN39_INTERNAL_72552453_9_Im2Col_cu_c1fd30784cuda3std3__45__cpo4rendE - _ZN39_INTERNAL_72552453_9_Im2Col_cu_c1fd30784cuda3std6ranges3__45__cpo4cendE)
_ZN39_INTERNAL_72552453_9_Im2Col_cu_c1fd30784cuda3std6ranges3__45__cpo4cendE:
	.zero		1
	.type		_ZN39_INTERNAL_72552453_9_Im2Col_cu_c1fd30784cuda3std3__45__cpo4rendE,@object
	.size		_ZN39_INTERNAL_72552453_9_Im2Col_cu_c1fd30784cuda3std3__45__cpo4rendE,(_ZN39_INTERNAL_72552453_9_Im2Col_cu_c1fd30784cuda3std6ranges3__45__cpo4prevE - _ZN39_INTERNAL_72552453_9_Im2Col_cu_c1fd30784cuda3std3__45__cpo4rendE)
_ZN39_INTERNAL_72552453_9_Im2Col_cu_c1fd30784cuda3std3__45__cpo4rendE:
	.zero		1
	.type		_ZN39_INTERNAL_72552453_9_Im2Col_cu_c1fd30784cuda3std6ranges3__45__cpo4prevE,@object
	.size		_ZN39_INTERNAL_72552453_9_Im2Col_cu_c1fd30784cuda3std6ranges3__45__cpo4prevE,(_ZN39_INTERNAL_72552453_9_Im2Col_cu_c1fd30784cuda3std6ranges3__45__cpo9iter_moveE - _ZN39_INTERNAL_72552453_9_Im2Col_cu_c1fd30784cuda3std6ranges3__45__cpo4prevE)
_ZN39_INTERNAL_72552453_9_Im2Col_cu_c1fd30784cuda3std6ranges3__45__cpo4prevE:
	.zero		1
	.type		_ZN39_INTERNAL_72552453_9_Im2Col_cu_c1fd30784cuda3std6ranges3__45__cpo9iter_moveE,@object
	.size		_ZN39_INTERNAL_72552453_9_Im2Col_cu_c1fd30784cuda3std6ranges3__45__cpo9iter_moveE,(.L_13 - _ZN39_INTERNAL_72552453_9_Im2Col_cu_c1fd30784cuda3std6ranges3__45__cpo9iter_moveE)
_ZN39_INTERNAL_72552453_9_Im2Col_cu_c1fd30784cuda3std6ranges3__45__cpo9iter_moveE:
	.zero		1
.L_13:


//--------------------- .nv.constant0._ZN2at6native13im2col_kernelIbEEvlPKT_llllllllllllPS2_ --------------------------
	.section	.nv.constant0._ZN2at6native13im2col_kernelIbEEvlPKT_llllllllllllPS2_,"a",@progbits
	.sectionflags	@""
	.align	4
.nv.constant0._ZN2at6native13im2col_kernelIbEEvlPKT_llllllllllllPS2_:
	.zero		1016


//--------------------- .nv.constant0._ZN2at6native13im2col_kernelIN3c108BFloat16EEEvlPKT_llllllllllllPS4_ --------------------------
	.section	.nv.constant0._ZN2at6native13im2col_kernelIN3c108BFloat16EEEvlPKT_llllllllllllPS4_,"a",@progbits
	.sectionflags	@""
	.align	4
.nv.constant0._ZN2at6native13im2col_kernelIN3c108BFloat16EEEvlPKT_llllllllllllPS4_:
	.zero		1016


//--------------------- .nv.constant0._ZN2at6native13im2col_kernelIN3c104HalfEEEvlPKT_llllllllllllPS4_ --------------------------
	.section	.nv.constant0._ZN2at6native13im2col_kernelIN3c104HalfEEEvlPKT_llllllllllllPS4_,"a",@progbits
	.sectionflags	@""
	.align	4
.nv.constant0._ZN2at6native13im2col_kernelIN3c104HalfEEEvlPKT_llllllllllllPS4_:
	.zero		1016


//--------------------- .nv.constant0._ZN2at6native13im2col_kernelIN3c107complexIfEEEEvlPKT_llllllllllllPS5_ --------------------------
	.section	.nv.constant0._ZN2at6native13im2col_kernelIN3c107complexIfEEEEvlPKT_llllllllllllPS5_,"a",@progbits
	.sectionflags	@""
	.align	4
.nv.constant0._ZN2at6native13im2col_kernelIN3c107complexIfEEEEvlPKT_llllllllllllPS5_:
	.zero		1016


//--------------------- .nv.constant0._ZN2at6native13im2col_kernelIN3c107complexIdEEEEvlPKT_llllllllllllPS5_ --------------------------
	.section	.nv.constant0._ZN2at6native13im2col_kernelIN3c107complexIdEEEEvlPKT_llllllllllllPS5_,"a",@progbits
	.sectionflags	@""
	.align	4
.nv.constant0._ZN2at6native13im2col_kernelIN3c107complexIdEEEEvlPKT_llllllllllllPS5_:
	.zero		1016


//--------------------- .nv.constant0._ZN2at6native13im2col_kernelIfEEvlPKT_llllllllllllPS2_ --------------------------
	.section	.nv.constant0._ZN2at6native13im2col_kernelIfEEvlPKT_llllllllllllPS2_,"a",@progbits
	.sectionflags	@""
	.align	4
.nv.constant0._ZN2at6native13im2col_kernelIfEEvlPKT_llllllllllllPS2_:
	.zero		1016


//--------------------- .nv.constant0._ZN2at6native13im2col_kernelIdEEvlPKT_llllllllllllPS2_ --------------------------
	.section	.nv.constant0._ZN2at6native13im2col_kernelIdEEvlPKT_llllllllllllPS2_,"a",@progbits
	.sectionflags	@""
	.align	4
.nv.constant0._ZN2at6native13im2col_kernelIdEEvlPKT_llllllllllllPS2_:
	.zero		1016


//--------------------- SYMBOLS --------------------------

	.type		.nv.reservedSmem.offset0,@object
	.size		.nv.reservedSmem.offset0,0x4
